	.target	sm_100a

	.elftype	@"ET_EXEC"


//--------------------- .note.nv.tkinfo           --------------------------
	.section	.note.nv.tkinfo,"",@"SHT_NOTE"
	.sectionflags	@"SHF_NOTE_NV_TKINFO"
	.tkinfo
        /*0018*/ 	.word	0x00000002
        /*0030*/ 	.string	""
        /*0030*/ 	.string	"ptxas"
        /*0030*/ 	.string	"Cuda compilation tools, release 13.0, V13.0.88"
        /*0030*/ 	.string	"Build cuda_13.0.r13.0/compiler.36424714_0"
        /*0030*/ 	.string	"-arch sm_100a -m 64 "



//--------------------- .note.nv.cuinfo           --------------------------
	.section	.note.nv.cuinfo,"",@"SHT_NOTE"
	.sectionflags	@"SHF_NOTE_NV_CUINFO"
        /*0018*/ 	.short	0x0002
        /*001a*/ 	.short	0x0064
        /*001c*/ 	.short	0x0082
	.zero		2


//--------------------- .nv.info                  --------------------------
	.section	.nv.info,"",@"SHT_CUDA_INFO"
	.align	4


	//----- nvinfo : EIATTR_REGCOUNT
	.align		4
        /*0000*/ 	.byte	0x04, 0x2f
        /*0002*/ 	.short	(.L_34 - .L_33)
	.align		4
.L_33:
        /*0004*/ 	.word	index@(_ZN7cutlass13device_kernelINS_4fmha6kernel36Sm100FmhaFwdKernelTmaWarpspecializedIN4cute5tupleIJiiiNS5_IJNS5_IJiiEEEiEEEEEENS1_10collective38Sm100FmhaFwdMainloopTmaWarpspecializedINS_10bfloat16_tEffNS5_IJNS4_1CILi256EEENSC_ILi128EEESD_EEENS5_IJiNSC_ILi1EEES7_EEENS5_IJiSG_NS5_IJNS5_IJNSC_ILi0EEEiEEEiEEEEEESL_NS9_10CausalMaskILb1EEENS5_IJNSC_ILi2EEESG_SG_EEENSC_ILb0EEEEENS9_38Sm100FmhaFwdEpilogueTmaWarpspecializedINS_6half_tEfNS5_IJSE_SD_SE_EEESH_NS5_IJSG_S7_EEESQ_EENS2_23PersistentTileSchedulerENS2_41Sm100FmhaCtxKernelWarpspecializedScheduleEEEEEvNT_6ParamsE)
        /*0008*/ 	.word	0x00000080


	//----- nvinfo : EIATTR_FRAME_SIZE
	.align		4
.L_34:
        /*000c*/ 	.byte	0x04, 0x11
        /*000e*/ 	.short	(.L_36 - .L_35)
	.align		4
.L_35:
        /*0010*/ 	.word	index@($__internal_3_$__cuda_sm3x_div_rn_noftz_f32_slowpath)
        /*0014*/ 	.word	0x000000d8


	//----- nvinfo : EIATTR_FRAME_SIZE
	.align		4
.L_36:
        /*0018*/ 	.byte	0x04, 0x11
        /*001a*/ 	.short	(.L_38 - .L_37)
	.align		4
.L_37:
        /*001c*/ 	.word	index@($__internal_2_$__cuda_sm10x_tcgen05_guardrail_trap_unallocated_columns_being_dealloced)
        /*0020*/ 	.word	0x000000d8


	//----- nvinfo : EIATTR_FRAME_SIZE
	.align		4
.L_38:
        /*0024*/ 	.byte	0x04, 0x11
        /*0026*/ 	.short	(.L_40 - .L_39)
	.align		4
.L_39:
        /*0028*/ 	.word	index@($__internal_1_$__cuda_sm10x_tcgen05_guardrail_trap_phase_invalid_during_alloc)
        /*002c*/ 	.word	0x000000d8


	//----- nvinfo : EIATTR_FRAME_SIZE
	.align		4
.L_40:
        /*0030*/ 	.byte	0x04, 0x11
        /*0032*/ 	.short	(.L_42 - .L_41)
	.align		4
.L_41:
        /*0034*/ 	.word	index@($__internal_0_$__cuda_sm10x_tcgen05_guardrail_trap_col_being_dealloced_not_returned_by_alloc)
        /*0038*/ 	.word	0x000000d8


	//----- nvinfo : EIATTR_FRAME_SIZE
	.align		4
.L_42:
        /*003c*/ 	.byte	0x04, 0x11
        /*003e*/ 	.short	(.L_44 - .L_43)
	.align		4
.L_43:
        /*0040*/ 	.word	index@(_ZN7cutlass13device_kernelINS_4fmha6kernel36Sm100FmhaFwdKernelTmaWarpspecializedIN4cute5tupleIJiiiNS5_IJNS5_IJiiEEEiEEEEEENS1_10collective38Sm100FmhaFwdMainloopTmaWarpspecializedINS_10bfloat16_tEffNS5_IJNS4_1CILi256EEENSC_ILi128EEESD_EEENS5_IJiNSC_ILi1EEES7_EEENS5_IJiSG_NS5_IJNS5_IJNSC_ILi0EEEiEEEiEEEEEESL_NS9_10CausalMaskILb1EEENS5_IJNSC_ILi2EEESG_SG_EEENSC_ILb0EEEEENS9_38Sm100FmhaFwdEpilogueTmaWarpspecializedINS_6half_tEfNS5_IJSE_SD_SE_EEESH_NS5_IJSG_S7_EEESQ_EENS2_23PersistentTileSchedulerENS2_41Sm100FmhaCtxKernelWarpspecializedScheduleEEEEEvNT_6ParamsE)
        /*0044*/ 	.word	0x000000d8


	//----- nvinfo : EIATTR_MIN_STACK_SIZE
	.align		4
.L_44:
        /*0048*/ 	.byte	0x04, 0x12
        /*004a*/ 	.short	(.L_46 - .L_45)
	.align		4
.L_45:
        /*004c*/ 	.word	index@(_ZN7cutlass13device_kernelINS_4fmha6kernel36Sm100FmhaFwdKernelTmaWarpspecializedIN4cute5tupleIJiiiNS5_IJNS5_IJiiEEEiEEEEEENS1_10collective38Sm100FmhaFwdMainloopTmaWarpspecializedINS_10bfloat16_tEffNS5_IJNS4_1CILi256EEENSC_ILi128EEESD_EEENS5_IJiNSC_ILi1EEES7_EEENS5_IJiSG_NS5_IJNS5_IJNSC_ILi0EEEiEEEiEEEEEESL_NS9_10CausalMaskILb1EEENS5_IJNSC_ILi2EEESG_SG_EEENSC_ILb0EEEEENS9_38Sm100FmhaFwdEpilogueTmaWarpspecializedINS_6half_tEfNS5_IJSE_SD_SE_EEESH_NS5_IJSG_S7_EEESQ_EENS2_23PersistentTileSchedulerENS2_41Sm100FmhaCtxKernelWarpspecializedScheduleEEEEEvNT_6ParamsE)
        /*0050*/ 	.word	0x000000d8
.L_46:


//--------------------- .nv.compat                --------------------------
	.section	.nv.compat,"",@"SHT_CUDA_COMPAT_INFO"
	.align	4
        /*0000*/ 	.byte	0x02, 0x09, 0x01, 0x00, 0x02, 0x02, 0x02, 0x00, 0x02, 0x05, 0x05, 0x00, 0x03, 0x07, 0x01, 0x01
        /*0010*/ 	.byte	0x02, 0x03, 0x01, 0x00, 0x02, 0x06, 0x01, 0x00, 0x04, 0x0b, 0x08, 0x00, 0x01, 0x00, 0x00, 0x00
        /*0020*/ 	.byte	0x00, 0x00, 0x00, 0x00


//--------------------- .nv.info._ZN7cutlass13device_kernelINS_4fmha6kernel36Sm100FmhaFwdKernelTmaWarpspecializedIN4cute5tupleIJiiiNS5_IJNS5_IJiiEEEiEEEEEENS1_10collective38Sm100FmhaFwdMainloopTmaWarpspecializedINS_10bfloat16_tEffNS5_IJNS4_1CILi256EEENSC_ILi128EEESD_EEENS5_IJiNSC_ILi1EEES7_EEENS5_IJiSG_NS5_IJNS5_IJNSC_ILi0EEEiEEEiEEEEEESL_NS9_10CausalMaskILb1EEENS5_IJNSC_ILi2EEESG_SG_EEENSC_ILb0EEEEENS9_38Sm100FmhaFwdEpilogueTmaWarpspecializedINS_6half_tEfNS5_IJSE_SD_SE_EEESH_NS5_IJSG_S7_EEESQ_EENS2_23PersistentTileSchedulerENS2_41Sm100FmhaCtxKernelWarpspecializedScheduleEEEEEvNT_6ParamsE --------------------------
	.section	.nv.info._ZN7cutlass13device_kernelINS_4fmha6kernel36Sm100FmhaFwdKernelTmaWarpspecializedIN4cute5tupleIJiiiNS5_IJNS5_IJiiEEEiEEEEEENS1_10collective38Sm100FmhaFwdMainloopTmaWarpspecializedINS_10bfloat16_tEffNS5_IJNS4_1CILi256EEENSC_ILi128EEESD_EEENS5_IJiNSC_ILi1EEES7_EEENS5_IJiSG_NS5_IJNS5_IJNSC_ILi0EEEiEEEiEEEEEESL_NS9_10CausalMaskILb1EEENS5_IJNSC_ILi2EEESG_SG_EEENSC_ILb0EEEEENS9_38Sm100FmhaFwdEpilogueTmaWarpspecializedINS_6half_tEfNS5_IJSE_SD_SE_EEESH_NS5_IJSG_S7_EEESQ_EENS2_23PersistentTileSchedulerENS2_41Sm100FmhaCtxKernelWarpspecializedScheduleEEEEEvNT_6ParamsE,"",@"SHT_CUDA_INFO"
	.sectionflags	@""
	.align	4


	//----- nvinfo : EIATTR_CUDA_API_VERSION
	.align		4
        /*0000*/ 	.byte	0x04, 0x37
        /*0002*/ 	.short	(.L_48 - .L_47)
.L_47:
        /*0004*/ 	.word	0x00000082


	//----- nvinfo : EIATTR_KPARAM_INFO
	.align		4
.L_48:
        /*0008*/ 	.byte	0x04, 0x17
        /*000a*/ 	.short	(.L_50 - .L_49)
.L_49:
        /*000c*/ 	.word	0x00000000
        /*0010*/ 	.short	0x0000
        /*0012*/ 	.short	0x0000
        /*0014*/ 	.byte	0x00, 0xf0, 0x01, 0x18


	//----- nvinfo : EIATTR_AT_ENTRY_FRAGMENTS
	.align		4
.L_50:
        /*0018*/ 	.byte	0x04, 0x4f
        /*001a*/ 	.short	(.L_52 - .L_51)


	//   ....[0]....
.L_51:
        /*001c*/ 	.word	0x00000006


	//----- nvinfo : EIATTR_RESERVED_SMEM_USED
	.align		4
.L_52:
        /*0020*/ 	.byte	0x01, 0x41
	.zero		2


	//----- nvinfo : EIATTR_SPARSE_MMA_MASK
	.align		4
        /*0024*/ 	.byte	0x03, 0x50
        /*0026*/ 	.short	0x0000


	//----- nvinfo : EIATTR_TCGEN05_1CTA_USED
	.align		4
        /*0028*/ 	.byte	0x01, 0x51
	.zero		2


	//----- nvinfo : EIATTR_MAXREG_COUNT
	.align		4
        /*002c*/ 	.byte	0x03, 0x1b
        /*002e*/ 	.short	0x0080


	//----- nvinfo : EIATTR_NUM_BARRIERS
	.align		4
        /*0030*/ 	.byte	0x02, 0x4c
        /*0032*/ 	.byte	0x01
	.zero		1


	//----- nvinfo : EIATTR_EXTERNS
	.align		4
        /*0034*/ 	.byte	0x04, 0x0f
        /*0036*/ 	.short	(.L_54 - .L_53)


	//   ....[0]....
	.align		4
.L_53:
        /*0038*/ 	.word	index@(vprintf)


	//   ....[1]....
	.align		4
        /*003c*/ 	.word	index@(__assertfail)


	//----- nvinfo : EIATTR_ANNOTATIONS
	.align		4
.L_54:
        /*0040*/ 	.byte	0x04, 0x55
        /*0042*/ 	.short	(.L_56 - .L_55)


	//   ....[0]....
.L_55:
        /*0044*/ 	.word	0x00000001
        /*0048*/ 	.byte	0xa0, 0x44, 0x00, 0x00, 0x01, 0x00, 0x00, 0x00, 0x10, 0x47, 0x00, 0x00, 0x01, 0x00, 0x00, 0x00
        /* <DEDUP_REMOVED lines=80> */
        /*0558*/ 	.byte	0x10, 0x9b, 0x02, 0x00, 0x01, 0x00, 0x00, 0x00, 0x20, 0x9b, 0x02, 0x00


	//----- nvinfo : EIATTR_MERCURY_ISA_VERSION
	.align		4
.L_56:
        /*0564*/ 	.byte	0x03, 0x5f
        /*0566*/ 	.short	0x0101


	//----- nvinfo : EIATTR_INT_WARP_WIDE_INSTR_OFFSETS
	.align		4
        /*0568*/ 	.byte	0x04, 0x31
        /*056a*/ 	.short	(.L_58 - .L_57)


	//   ....[0]....
.L_57:
        /*056c*/ 	.word	0x0002be80


	//   ....[1]....
        /*0570*/ 	.word	0x0002bea0


	//   ....[2]....
        /*0574*/ 	.word	0x0002bed0


	//----- nvinfo : EIATTR_COOP_GROUP_MASK_REGIDS
	.align		4
.L_58:
        /*0578*/ 	.byte	0x04, 0x29
        /*057a*/ 	.short	(.L_60 - .L_59)


	//   ....[0]....
.L_59:
        /*057c*/ 	.word	0xffffffff


	//   ....[1]....
        /*0580*/ 	.word	0xffffffff


	//   ....[2]....
        /*0584*/ 	.word	0xffffffff


	//   ....[3]....
        /*0588*/ 	.word	0xffffffff


	//   ....[4]....
        /*058c*/ 	.word	0xffffffff


	//   ....[5]....
        /*0590*/ 	.word	0xffffffff


	//   ....[6]....
        /*0594*/ 	.word	0xffffffff


	//   ....[7]....
        /*0598*/ 	.word	0xffffffff


	//   ....[8]....
        /*059c*/ 	.word	0xffffffff


	//   ....[9]....
        /*05a0*/ 	.word	0xffffffff


	//   ....[10]....
        /*05a4*/ 	.word	0xffffffff


	//   ....[11]....
        /*05a8*/ 	.word	0xffffffff


	//   ....[12]....
        /*05ac*/ 	.word	0xffffffff


	//   ....[13]....
        /*05b0*/ 	.word	0xffffffff


	//   ....[14]....
        /*05b4*/ 	.word	0xffffffff


	//   ....[15]....
        /*05b8*/ 	.word	0xffffffff


	//   ....[16]....
        /*05bc*/ 	.word	0xffffffff


	//   ....[17]....
        /*05c0*/ 	.word	0xffffffff


	//   ....[18]....
        /*05c4*/ 	.word	0xffffffff


	//----- nvinfo : EIATTR_COOP_GROUP_INSTR_OFFSETS
	.align		4
.L_60:
        /*05c8*/ 	.byte	0x04, 0x28
        /*05ca*/ 	.short	(.L_62 - .L_61)


	//   ....[0]....
.L_61:
        /*05cc*/ 	.word	0x00000120


	//   ....[1]....
        /*05d0*/ 	.word	0x000008e0


	//   ....[2]....
        /*05d4*/ 	.word	0x00000b10


	//   ....[3]....
        /*05d8*/ 	.word	0x00000c40


	//   ....[4]....
        /*05dc*/ 	.word	0x00000d80


	//   ....[5]....
        /*05e0*/ 	.word	0x00001040


	//   ....[6]....
        /*05e4*/ 	.word	0x00001230


	//   ....[7]....
        /*05e8*/ 	.word	0x00001340


	//   ....[8]....
        /*05ec*/ 	.word	0x000014a0


	//   ....[9]....
        /*05f0*/ 	.word	0x00001600


	//   ....[10]....
        /*05f4*/ 	.word	0x000019a0


	//   ....[11]....
        /*05f8*/ 	.word	0x00001bb0


	//   ....[12]....
        /*05fc*/ 	.word	0x00001bc0


	//   ....[13]....
        /*0600*/ 	.word	0x0000f2d0


	//   ....[14]....
        /*0604*/ 	.word	0x00011140


	//   ....[15]....
        /*0608*/ 	.word	0x0001abe0


	//   ....[16]....
        /*060c*/ 	.word	0x0001f180


	//   ....[17]....
        /*0610*/ 	.word	0x0002bd80


	//   ....[18]....
        /*0614*/ 	.word	0x0002bfa0


	//----- nvinfo : EIATTR_REG_RECONFIG
	.align		4
.L_62:
        /*0618*/ 	.byte	0x01, 0x54
	.zero		2


	//----- nvinfo : EIATTR_VRC_CTA_INIT_COUNT
	.align		4
        /*061c*/ 	.byte	0x02, 0x4a
        /*061e*/ 	.byte	0x80
	.zero		1


	//----- nvinfo : EIATTR_SYSCALL_OFFSETS
	.align		4
        /*0620*/ 	.byte	0x04, 0x46
        /*0622*/ 	.short	(.L_64 - .L_63)


	//   ....[0]....
.L_63:
        /*0624*/ 	.word	0x00006dd0


	//   ....[1]....
        /*0628*/ 	.word	0x00006e90


	//   ....[2]....
        /*062c*/ 	.word	0x00006f00


	//   ....[3]....
        /*0630*/ 	.word	0x00006f70


	//   ....[4]....
        /*0634*/ 	.word	0x00006fe0


	//   ....[5]....
        /*0638*/ 	.word	0x00007080


	//   ....[6]....
        /*063c*/ 	.word	0x00007160


	//   ....[7]....
        /*0640*/ 	.word	0x00007200


	//   ....[8]....
        /*0644*/ 	.word	0x000072a0


	//   ....[9]....
        /*0648*/ 	.word	0x00007340


	//   ....[10]....
        /*064c*/ 	.word	0x000073b0


	//   ....[11]....
        /*0650*/ 	.word	0x00007450


	//   ....[12]....
        /*0654*/ 	.word	0x000074f0


	//   ....[13]....
        /*0658*/ 	.word	0x00007560


	//   ....[14]....
        /*065c*/ 	.word	0x00007600


	//   ....[15]....
        /*0660*/ 	.word	0x000076a0


	//   ....[16]....
        /*0664*/ 	.word	0x00007740


	//   ....[17]....
        /*0668*/ 	.word	0x000077e0


	//   ....[18]....
        /*066c*/ 	.word	0x00007850


	//   ....[19]....
        /*0670*/ 	.word	0x000078f0


	//   ....[20]....
        /*0674*/ 	.word	0x00007990


	//   ....[21]....
        /*0678*/ 	.word	0x00007a00


	//   ....[22]....
        /*067c*/ 	.word	0x00007aa0


	//   ....[23]....
        /*0680*/ 	.word	0x00007b40


	//   ....[24]....
        /*0684*/ 	.word	0x00007be0


	//   ....[25]....
        /*0688*/ 	.word	0x00007c80


	//   ....[26]....
        /*068c*/ 	.word	0x00007cf0


	//   ....[27]....
        /*0690*/ 	.word	0x00007d90


	//   ....[28]....
        /*0694*/ 	.word	0x00007e30


	//   ....[29]....
        /*0698*/ 	.word	0x00007ea0


	//   ....[30]....
        /*069c*/ 	.word	0x00007f40


	//   ....[31]....
        /*06a0*/ 	.word	0x00007fe0


	//   ....[32]....
        /*06a4*/ 	.word	0x00008080


	//   ....[33]....
        /*06a8*/ 	.word	0x00008120


	//   ....[34]....
        /*06ac*/ 	.word	0x000081c0


	//   ....[35]....
        /*06b0*/ 	.word	0x00008260


	//   ....[36]....
        /*06b4*/ 	.word	0x000082d0


	//   ....[37]....
        /*06b8*/ 	.word	0x00008370


	//   ....[38]....
        /*06bc*/ 	.word	0x00008410


	//   ....[39]....
        /*06c0*/ 	.word	0x00008480


	//   ....[40]....
        /*06c4*/ 	.word	0x00008520


	//   ....[41]....
        /*06c8*/ 	.word	0x000085c0


	//   ....[42]....
        /*06cc*/ 	.word	0x00008660


	//   ....[43]....
        /*06d0*/ 	.word	0x00008700


	//   ....[44]....
        /*06d4*/ 	.word	0x00008770


	//   ....[45]....
        /*06d8*/ 	.word	0x00008810


	//   ....[46]....
        /*06dc*/ 	.word	0x000088b0


	//   ....[47]....
        /*06e0*/ 	.word	0x00008920


	//   ....[48]....
        /*06e4*/ 	.word	0x000089c0


	//   ....[49]....
        /*06e8*/ 	.word	0x00008a60


	//   ....[50]....
        /*06ec*/ 	.word	0x00008b00


	//   ....[51]....
        /*06f0*/ 	.word	0x00008ba0


	//   ....[52]....
        /*06f4*/ 	.word	0x00008c10


	//   ....[53]....
        /*06f8*/ 	.word	0x00008ca0


	//   ....[54]....
        /*06fc*/ 	.word	0x00008d40


	//   ....[55]....
        /*0700*/ 	.word	0x00008db0


	//   ....[56]....
        /*0704*/ 	.word	0x00008e50


	//   ....[57]....
        /*0708*/ 	.word	0x00008ef0


	//   ....[58]....
        /*070c*/ 	.word	0x00008f90


	//   ....[59]....
        /*0710*/ 	.word	0x00009030


	//   ....[60]....
        /*0714*/ 	.word	0x0000f470


	//   ....[61]....
        /*0718*/ 	.word	0x0000f6a0


	//   ....[62]....
        /*071c*/ 	.word	0x0000f8d0


	//   ....[63]....
        /*0720*/ 	.word	0x0000fb00


	//   ....[64]....
        /*0724*/ 	.word	0x0000fd30


	//   ....[65]....
        /*0728*/ 	.word	0x0000ff60


	//   ....[66]....
        /*072c*/ 	.word	0x00010190


	//   ....[67]....
        /*0730*/ 	.word	0x000103c0


	//   ....[68]....
        /*0734*/ 	.word	0x000105c0


	//   ....[69]....
        /*0738*/ 	.word	0x00010720


	//   ....[70]....
        /*073c*/ 	.word	0x00010880


	//   ....[71]....
        /*0740*/ 	.word	0x000109e0


	//   ....[72]....
        /*0744*/ 	.word	0x00010b40


	//   ....[73]....
        /*0748*/ 	.word	0x00010ca0


	//   ....[74]....
        /*074c*/ 	.word	0x00010e00


	//   ....[75]....
        /*0750*/ 	.word	0x000112e0


	//   ....[76]....
        /*0754*/ 	.word	0x00011510


	//   ....[77]....
        /*0758*/ 	.word	0x00011740


	//   ....[78]....
        /*075c*/ 	.word	0x00011970


	//   ....[79]....
        /*0760*/ 	.word	0x00011ba0


	//   ....[80]....
        /*0764*/ 	.word	0x00011dd0


	//   ....[81]....
        /*0768*/ 	.word	0x00012000


	//   ....[82]....
        /*076c*/ 	.word	0x00012230


	//   ....[83]....
        /*0770*/ 	.word	0x00012430


	//   ....[84]....
        /*0774*/ 	.word	0x00012590


	//   ....[85]....
        /*0778*/ 	.word	0x000126f0


	//   ....[86]....
        /*077c*/ 	.word	0x00012850


	//   ....[87]....
        /*0780*/ 	.word	0x000129b0


	//   ....[88]....
        /*0784*/ 	.word	0x00012b10


	//   ....[89]....
        /*0788*/ 	.word	0x00012c70


	//   ....[90]....
        /*078c*/ 	.word	0x000134c0


	//   ....[91]....
        /*0790*/ 	.word	0x00013800


	//   ....[92]....
        /*0794*/ 	.word	0x00013b40


	//   ....[93]....
        /*0798*/ 	.word	0x00013e80


	//   ....[94]....
        /*079c*/ 	.word	0x000141c0


	//   ....[95]....
        /*07a0*/ 	.word	0x00014500


	//   ....[96]....
        /*07a4*/ 	.word	0x00014840


	//   ....[97]....
        /*07a8*/ 	.word	0x00014b80


	//   ....[98]....
        /*07ac*/ 	.word	0x00014ec0


	//   ....[99]....
        /*07b0*/ 	.word	0x00015200


	//   ....[100]....
        /*07b4*/ 	.word	0x00015540


	//   ....[101]....
        /*07b8*/ 	.word	0x00015880


	//   ....[102]....
        /*07bc*/ 	.word	0x00015bc0


	//   ....[103]....
        /*07c0*/ 	.word	0x00015f00


	//   ....[104]....
        /*07c4*/ 	.word	0x00016240


	//   ....[105]....
        /*07c8*/ 	.word	0x00017090


	//   ....[106]....
        /*07cc*/ 	.word	0x000173c0


	//   ....[107]....
        /*07d0*/ 	.word	0x000176f0


	//   ....[108]....
        /*07d4*/ 	.word	0x00017a20


	//   ....[109]....
        /*07d8*/ 	.word	0x00017d50


	//   ....[110]....
        /*07dc*/ 	.word	0x00018080


	//   ....[111]....
        /*07e0*/ 	.word	0x000183b0


	//   ....[112]....
        /*07e4*/ 	.word	0x000186e0


	//   ....[113]....
        /*07e8*/ 	.word	0x00018a20


	//   ....[114]....
        /*07ec*/ 	.word	0x00018d60


	//   ....[115]....
        /*07f0*/ 	.word	0x000190a0


	//   ....[116]....
        /*07f4*/ 	.word	0x000193e0


	//   ....[117]....
        /*07f8*/ 	.word	0x00019720


	//   ....[118]....
        /*07fc*/ 	.word	0x00019a60


	//   ....[119]....
        /*0800*/ 	.word	0x00019da0


	//   ....[120]....
        /*0804*/ 	.word	0x0001ae20


	//   ....[121]....
        /*0808*/ 	.word	0x0001af90


	//   ....[122]....
        /*080c*/ 	.word	0x0001b100


	//   ....[123]....
        /*0810*/ 	.word	0x0001b270


	//   ....[124]....
        /*0814*/ 	.word	0x0001b800


	//   ....[125]....
        /*0818*/ 	.word	0x0001e2f0


	//   ....[126]....
        /*081c*/ 	.word	0x0001e5f0


	//   ....[127]....
        /*0820*/ 	.word	0x0001eff0


	//   ....[128]....
        /*0824*/ 	.word	0x0001f3c0


	//   ....[129]....
        /*0828*/ 	.word	0x0001f530


	//   ....[130]....
        /*082c*/ 	.word	0x0001f6a0


	//   ....[131]....
        /*0830*/ 	.word	0x0001f810


	//   ....[132]....
        /*0834*/ 	.word	0x00022690


	//   ....[133]....
        /*0838*/ 	.word	0x00025240


	//   ....[134]....
        /*083c*/ 	.word	0x00025550


	//   ....[135]....
        /*0840*/ 	.word	0x00025fa0


	//----- nvinfo : EIATTR_MBARRIER_INSTR_OFFSETS
	.align		4
.L_64:
        /*0844*/ 	.byte	0x04, 0x39
        /*0846*/ 	.short	(.L_66 - .L_65)


	//   ....[0]....
.L_65:
        /*0848*/ 	.word	0x000009c0
        /*084c*/ 	.word	0x000000ff
        /*0850*/ 	.word	0x00070000
        /*0854*/ 	.short	0x0100
        /*0856*/ 	.byte	0x05
	.zero		1


	//   ....[1]....
        /*0858*/ 	.word	0x000009d0
        /*085c*/ 	.word	0x000000ff
        /*0860*/ 	.word	0x00070010
        /*0864*/ 	.short	0x0100
        /*0866*/ 	.byte	0x05
	.zero		1


	//   ....[2]....
        /*0868*/ 	.word	0x000009e0
        /*086c*/ 	.word	0x000000ff
        /*0870*/ 	.word	0x00070008
        /*0874*/ 	.short	0x0100
        /*0876*/ 	.byte	0x05
	.zero		1


	//   ....[3]....
        /*0878*/ 	.word	0x000009f0
        /*087c*/ 	.word	0x000000ff
        /*0880*/ 	.word	0x00070018
        /*0884*/ 	.short	0x0100
        /*0886*/ 	.byte	0x05
	.zero		1


	//   ....[4]....
        /*0888*/ 	.word	0x00000bd0
        /*088c*/ 	.word	0x000000ff
        /*0890*/ 	.word	0x00070020
        /*0894*/ 	.short	0x0100
        /*0896*/ 	.byte	0x05
	.zero		1


	//   ....[5]....
        /*0898*/ 	.word	0x00000be0
        /*089c*/ 	.word	0x000000ff
        /*08a0*/ 	.word	0x00070038
        /*08a4*/ 	.short	0x0100
        /*08a6*/ 	.byte	0x05
	.zero		1


	//   ....[6]....
        /*08a8*/ 	.word	0x00000bf0
        /*08ac*/ 	.word	0x000000ff
        /*08b0*/ 	.word	0x00070028
        /*08b4*/ 	.short	0x0100
        /*08b6*/ 	.byte	0x05
	.zero		1


	//   ....[7]....
        /*08b8*/ 	.word	0x00000c00
        /*08bc*/ 	.word	0x000000ff
        /*08c0*/ 	.word	0x00070040
        /*08c4*/ 	.short	0x0100
        /*08c6*/ 	.byte	0x05
	.zero		1


	//   ....[8]....
        /*08c8*/ 	.word	0x00000c10
        /*08cc*/ 	.word	0x000000ff
        /*08d0*/ 	.word	0x00070030
        /*08d4*/ 	.short	0x0100
        /*08d6*/ 	.byte	0x05
	.zero		1


	//   ....[9]....
        /*08d8*/ 	.word	0x00000c20
        /*08dc*/ 	.word	0x000000ff
        /*08e0*/ 	.word	0x00070048
        /*08e4*/ 	.short	0x0100
        /*08e6*/ 	.byte	0x05
	.zero		1


	//   ....[10]....
        /*08e8*/ 	.word	0x00000d50
        /*08ec*/ 	.word	0x000000ff
        /*08f0*/ 	.word	0x00070050
        /*08f4*/ 	.short	0x0100
        /*08f6*/ 	.byte	0x06
	.zero		1


	//   ....[11]....
        /*08f8*/ 	.word	0x00000d60
        /*08fc*/ 	.word	0x000000ff
        /*0900*/ 	.word	0x00070058
        /*0904*/ 	.short	0x0100
        /*0906*/ 	.byte	0x06
	.zero		1


	//   ....[12]....
        /*0908*/ 	.word	0x00000f10
        /*090c*/ 	.word	0x000000ff
        /*0910*/ 	.word	0x00070060
        /*0914*/ 	.short	0x0100
        /*0916*/ 	.byte	0x08
	.zero		1


	//   ....[13]....
        /*0918*/ 	.word	0x00000f20
        /*091c*/ 	.word	0x000000ff
        /*0920*/ 	.word	0x00070068
        /*0924*/ 	.short	0x0100
        /*0926*/ 	.byte	0x08
	.zero		1


	//   ....[14]....
        /*0928*/ 	.word	0x00001100
        /*092c*/ 	.word	0x000000ff
        /*0930*/ 	.word	0x00070070
        /*0934*/ 	.short	0x0100
        /*0936*/ 	.byte	0x08
	.zero		1


	//   ....[15]....
        /*0938*/ 	.word	0x00001110
        /*093c*/ 	.word	0x000000ff
        /*0940*/ 	.word	0x00070078
        /*0944*/ 	.short	0x0100
        /*0946*/ 	.byte	0x08
	.zero		1


	//   ....[16]....
        /*0948*/ 	.word	0x00001310
        /*094c*/ 	.word	0x000000ff
        /*0950*/ 	.word	0x00070080
        /*0954*/ 	.short	0x0100
        /*0956*/ 	.byte	0x0a
	.zero		1


	//   ....[17]....
        /*0958*/ 	.word	0x00001320
        /*095c*/ 	.word	0x000000ff
        /*0960*/ 	.word	0x00070088
        /*0964*/ 	.short	0x0100
        /*0966*/ 	.byte	0x0a
	.zero		1


	//   ....[18]....
        /*0968*/ 	.word	0x00001450
        /*096c*/ 	.word	0x000000ff
        /*0970*/ 	.word	0x00070090
        /*0974*/ 	.short	0x0100
        /*0976*/ 	.byte	0x0b
	.zero		1


	//   ....[19]....
        /*0978*/ 	.word	0x00001460
        /*097c*/ 	.word	0x000000ff
        /*0980*/ 	.word	0x000700a0
        /*0984*/ 	.short	0x0100
        /*0986*/ 	.byte	0x0b
	.zero		1


	//   ....[20]....
        /*0988*/ 	.word	0x00001470
        /*098c*/ 	.word	0x000000ff
        /*0990*/ 	.word	0x00070098
        /*0994*/ 	.short	0x0100
        /*0996*/ 	.byte	0x0b
	.zero		1


	//   ....[21]....
        /*0998*/ 	.word	0x00001480
        /*099c*/ 	.word	0x000000ff
        /*09a0*/ 	.word	0x000700a8
        /*09a4*/ 	.short	0x0100
        /*09a6*/ 	.byte	0x0b
	.zero		1


	//   ....[22]....
        /*09a8*/ 	.word	0x000015b0
        /*09ac*/ 	.word	0x000000ff
        /*09b0*/ 	.word	0x000700b0
        /*09b4*/ 	.short	0x0100
        /*09b6*/ 	.byte	0x0b
	.zero		1


	//   ....[23]....
        /*09b8*/ 	.word	0x000015c0
        /*09bc*/ 	.word	0x000000ff
        /*09c0*/ 	.word	0x000700c0
        /*09c4*/ 	.short	0x0100
        /*09c6*/ 	.byte	0x0b
	.zero		1


	//   ....[24]....
        /*09c8*/ 	.word	0x000015d0
        /*09cc*/ 	.word	0x000000ff
        /*09d0*/ 	.word	0x000700b8
        /*09d4*/ 	.short	0x0100
        /*09d6*/ 	.byte	0x0b
	.zero		1


	//   ....[25]....
        /*09d8*/ 	.word	0x000015e0
        /*09dc*/ 	.word	0x000000ff
        /*09e0*/ 	.word	0x000700c8
        /*09e4*/ 	.short	0x0100
        /*09e6*/ 	.byte	0x0b
	.zero		1


	//   ....[26]....
        /*09e8*/ 	.word	0x000016e0
        /*09ec*/ 	.word	0x000000ff
        /*09f0*/ 	.word	0x000700d0
        /*09f4*/ 	.short	0x0100
        /*09f6*/ 	.byte	0x0b
	.zero		1


	//   ....[27]....
        /*09f8*/ 	.word	0x000016f0
        /*09fc*/ 	.word	0x000000ff
        /*0a00*/ 	.word	0x000700d8
        /*0a04*/ 	.short	0x0100
        /*0a06*/ 	.byte	0x0b
	.zero		1


	//   ....[28]....
        /*0a08*/ 	.word	0x00001d40
        /*0a0c*/ 	.word	0x000000ff
        /*0a10*/ 	.word	0x00070000
        /*0a14*/ 	.short	0x010a
        /*0a16*/ 	.byte	0x16
	.zero		1


	//   ....[29]....
        /*0a18*/ 	.word	0x00001db0
        /*0a1c*/ 	.word	0x000000ff
        /*0a20*/ 	.word	0x00070020
        /*0a24*/ 	.short	0x010a
        /*0a26*/ 	.byte	0x14
	.zero		1


	//   ....[30]....
        /*0a28*/ 	.word	0x00001e80
        /*0a2c*/ 	.word	0x000000ff
        /*0a30*/ 	.word	0x00070058
        /*0a34*/ 	.short	0x010a
        /*0a36*/ 	.byte	0x16
	.zero		1


	//   ....[31]....
        /*0a38*/ 	.word	0x000029b0
        /*0a3c*/ 	.word	0x000000ff
        /*0a40*/ 	.word	0x00070008
        /*0a44*/ 	.short	0x010a
        /*0a46*/ 	.byte	0x16
	.zero		1


	//   ....[32]....
        /*0a48*/ 	.word	0x00002a30
        /*0a4c*/ 	.word	0x000000ff
        /*0a50*/ 	.word	0x00070068
        /*0a54*/ 	.short	0x010a
        /*0a56*/ 	.byte	0x16
	.zero		1


	//   ....[33]....
        /*0a58*/ 	.word	0x00003460
        /*0a5c*/ 	.word	0x000000ff
        /*0a60*/ 	.word	0x00070020
        /*0a64*/ 	.short	0x010a
        /*0a66*/ 	.byte	0x04
	.zero		1


	//   ....[34]....
        /*0a68*/ 	.word	0x00003500
        /*0a6c*/ 	.word	0x000000ff
        /*0a70*/ 	.word	0x000700a0
        /*0a74*/ 	.short	0x010a
        /*0a76*/ 	.byte	0x16
	.zero		1


	//   ....[35]....
        /*0a78*/ 	.word	0x00003590
        /*0a7c*/ 	.word	0x000000ff
        /*0a80*/ 	.word	0x00070058
        /*0a84*/ 	.short	0x010a
        /*0a86*/ 	.byte	0x16
	.zero		1


	//   ....[36]....
        /*0a88*/ 	.word	0x00003ba0
        /*0a8c*/ 	.word	0x000000ff
        /*0a90*/ 	.word	0x00070020
        /*0a94*/ 	.short	0x010a
        /*0a96*/ 	.byte	0x07
	.zero		1


	//   ....[37]....
        /*0a98*/ 	.word	0x00004800
        /*0a9c*/ 	.word	0x000000ff
        /*0aa0*/ 	.word	0x000700a8
        /*0aa4*/ 	.short	0x010a
        /*0aa6*/ 	.byte	0x16
	.zero		1


	//   ....[38]....
        /*0aa8*/ 	.word	0x00004870
        /*0aac*/ 	.word	0x000000ff
        /*0ab0*/ 	.word	0x00070068
        /*0ab4*/ 	.short	0x010a
        /*0ab6*/ 	.byte	0x16
	.zero		1


	//   ....[39]....
        /*0ab8*/ 	.word	0x00005ba0
        /*0abc*/ 	.word	0x000000ff
        /*0ac0*/ 	.word	0x00070020
        /*0ac4*/ 	.short	0x010a
        /*0ac6*/ 	.byte	0x04
	.zero		1


	//   ....[40]....
        /*0ac8*/ 	.word	0x00005c40
        /*0acc*/ 	.word	0x000000ff
        /*0ad0*/ 	.word	0x000700a0
        /*0ad4*/ 	.short	0x010a
        /*0ad6*/ 	.byte	0x16
	.zero		1


	//   ....[41]....
        /*0ad8*/ 	.word	0x00005cd0
        /*0adc*/ 	.word	0x000000ff
        /*0ae0*/ 	.word	0x00070058
        /*0ae4*/ 	.short	0x010a
        /*0ae6*/ 	.byte	0x16
	.zero		1


	//   ....[42]....
        /*0ae8*/ 	.word	0x00006290
        /*0aec*/ 	.word	0x000000ff
        /*0af0*/ 	.word	0x000700a8
        /*0af4*/ 	.short	0x010a
        /*0af6*/ 	.byte	0x16
	.zero		1


	//   ....[43]....
        /*0af8*/ 	.word	0x00006300
        /*0afc*/ 	.word	0x000000ff
        /*0b00*/ 	.word	0x00070068
        /*0b04*/ 	.short	0x010a
        /*0b06*/ 	.byte	0x16
	.zero		1


	//   ....[44]....
        /*0b08*/ 	.word	0x00006cd0
        /*0b0c*/ 	.word	0x00000010
        /*0b10*/ 	.word	0x000700c0
        /*0b14*/ 	.short	0x010a
        /*0b16*/ 	.byte	0xff
	.zero		1


	//   ....[45]....
        /*0b18*/ 	.word	0x0000be70
        /*0b1c*/ 	.word	0x000000ff
        /*0b20*/ 	.word	0x000700b0
        /*0b24*/ 	.short	0x0101
        /*0b26*/ 	.byte	0x04
	.zero		1


	//   ....[46]....
        /*0b28*/ 	.word	0x0000e9f0
        /*0b2c*/ 	.word	0x00000000
        /*0b30*/ 	.word	0x000700c8
        /*0b34*/ 	.short	0x010a
        /*0b36*/ 	.byte	0xff
	.zero		1


	//   ....[47]....
        /*0b38*/ 	.word	0x0000ee00
        /*0b3c*/ 	.word	0x00000000
        /*0b40*/ 	.word	0x000700b8
        /*0b44*/ 	.short	0x0101
        /*0b46*/ 	.byte	0xff
	.zero		1


	//   ....[48]....
        /*0b48*/ 	.word	0x0000ef50
        /*0b4c*/ 	.word	0x0000003b
        /*0b50*/ 	.word	0x00070070
        /*0b54*/ 	.short	0x010a
        /*0b56*/ 	.byte	0xff
	.zero		1


	//   ....[49]....
        /*0b58*/ 	.word	0x0000efe0
        /*0b5c*/ 	.word	0x00000000
        /*0b60*/ 	.word	0x00000000
        /*0b64*/ 	.short	0x0101
        /*0b66*/ 	.byte	0xff
	.zero		1


	//   ....[50]....
        /*0b68*/ 	.word	0x0000f040
        /*0b6c*/ 	.word	0x0000003b
        /*0b70*/ 	.word	0x00070080
        /*0b74*/ 	.short	0x010a
        /*0b76*/ 	.byte	0xff
	.zero		1


	//   ....[51]....
        /*0b78*/ 	.word	0x0000f120
        /*0b7c*/ 	.word	0x0000003b
        /*0b80*/ 	.word	0x00070070
        /*0b84*/ 	.short	0x010a
        /*0b86*/ 	.byte	0xff
	.zero		1


	//   ....[52]....
        /*0b88*/ 	.word	0x0000f2b0
        /*0b8c*/ 	.word	0x0000003b
        /*0b90*/ 	.word	0x00070090
        /*0b94*/ 	.short	0x010a
        /*0b96*/ 	.byte	0xff
	.zero		1


	//   ....[53]....
        /*0b98*/ 	.word	0x00010ee0
        /*0b9c*/ 	.word	0x00000000
        /*0ba0*/ 	.word	0x00000000
        /*0ba4*/ 	.short	0x0101
        /*0ba6*/ 	.byte	0xff
	.zero		1


	//   ....[54]....
        /*0ba8*/ 	.word	0x00010f60
        /*0bac*/ 	.word	0x00000000
        /*0bb0*/ 	.word	0x00000000
        /*0bb4*/ 	.short	0x0101
        /*0bb6*/ 	.byte	0xff
	.zero		1


	//   ....[55]....
        /*0bb8*/ 	.word	0x00010fc0
        /*0bbc*/ 	.word	0x0000003b
        /*0bc0*/ 	.word	0x00070080
        /*0bc4*/ 	.short	0x010a
        /*0bc6*/ 	.byte	0xff
	.zero		1


	//   ....[56]....
        /*0bc8*/ 	.word	0x00011120
        /*0bcc*/ 	.word	0x0000003b
        /*0bd0*/ 	.word	0x00070098
        /*0bd4*/ 	.short	0x010a
        /*0bd6*/ 	.byte	0xff
	.zero		1


	//   ....[57]....
        /*0bd8*/ 	.word	0x00012d30
        /*0bdc*/ 	.word	0x00000000
        /*0be0*/ 	.word	0x00000000
        /*0be4*/ 	.short	0x0101
        /*0be6*/ 	.byte	0xff
	.zero		1


	//   ....[58]....
        /*0be8*/ 	.word	0x00012dc0
        /*0bec*/ 	.word	0x00000003
        /*0bf0*/ 	.word	0x00000000
        /*0bf4*/ 	.short	0x0101
        /*0bf6*/ 	.byte	0xff
	.zero		1


	//   ....[59]....
        /*0bf8*/ 	.word	0x00012e50
        /*0bfc*/ 	.word	0x00000004
        /*0c00*/ 	.word	0x00000000
        /*0c04*/ 	.short	0x0101
        /*0c06*/ 	.byte	0xff
	.zero		1


	//   ....[60]....
        /*0c08*/ 	.word	0x00012ea0
        /*0c0c*/ 	.word	0x0000003b
        /*0c10*/ 	.word	0x00070070
        /*0c14*/ 	.short	0x010a
        /*0c16*/ 	.byte	0xff
	.zero		1


	//   ....[61]....
        /*0c18*/ 	.word	0x00012f40
        /*0c1c*/ 	.word	0x00000000
        /*0c20*/ 	.word	0x00000000
        /*0c24*/ 	.short	0x0101
        /*0c26*/ 	.byte	0xff
	.zero		1


	//   ....[62]....
        /*0c28*/ 	.word	0x00012fa0
        /*0c2c*/ 	.word	0x0000003b
        /*0c30*/ 	.word	0x00070090
        /*0c34*/ 	.short	0x010a
        /*0c36*/ 	.byte	0xff
	.zero		1


	//   ....[63]....
        /*0c38*/ 	.word	0x00013020
        /*0c3c*/ 	.word	0x0000003b
        /*0c40*/ 	.word	0x000700c0
        /*0c44*/ 	.short	0x010a
        /*0c46*/ 	.byte	0xff
	.zero		1


	//   ....[64]....
        /*0c48*/ 	.word	0x00016a70
        /*0c4c*/ 	.word	0x00000000
        /*0c50*/ 	.word	0x00000000
        /*0c54*/ 	.short	0x0101
        /*0c56*/ 	.byte	0xff
	.zero		1


	//   ....[65]....
        /*0c58*/ 	.word	0x00016aa0
        /*0c5c*/ 	.word	0x0000003b
        /*0c60*/ 	.word	0x000700b0
        /*0c64*/ 	.short	0x0101
        /*0c66*/ 	.byte	0xff
	.zero		1


	//   ....[66]....
        /*0c68*/ 	.word	0x00016b20
        /*0c6c*/ 	.word	0x0000003b
        /*0c70*/ 	.word	0x00070080
        /*0c74*/ 	.short	0x010a
        /*0c76*/ 	.byte	0xff
	.zero		1


	//   ....[67]....
        /*0c78*/ 	.word	0x00016bb0
        /*0c7c*/ 	.word	0x0000001f
        /*0c80*/ 	.word	0x00000000
        /*0c84*/ 	.short	0x0101
        /*0c86*/ 	.byte	0xff
	.zero		1


	//   ....[68]....
        /*0c88*/ 	.word	0x00016c00
        /*0c8c*/ 	.word	0x0000003b
        /*0c90*/ 	.word	0x00070098
        /*0c94*/ 	.short	0x010a
        /*0c96*/ 	.byte	0xff
	.zero		1


	//   ....[69]....
        /*0c98*/ 	.word	0x00016c80
        /*0c9c*/ 	.word	0x0000003b
        /*0ca0*/ 	.word	0x000700c8
        /*0ca4*/ 	.short	0x010a
        /*0ca6*/ 	.byte	0xff
	.zero		1


	//   ....[70]....
        /*0ca8*/ 	.word	0x0001a5e0
        /*0cac*/ 	.word	0x00000003
        /*0cb0*/ 	.word	0x00000000
        /*0cb4*/ 	.short	0x0101
        /*0cb6*/ 	.byte	0xff
	.zero		1


	//   ....[71]....
        /*0cb8*/ 	.word	0x0001a610
        /*0cbc*/ 	.word	0x0000003b
        /*0cc0*/ 	.word	0x000700b8
        /*0cc4*/ 	.short	0x0101
        /*0cc6*/ 	.byte	0xff
	.zero		1


	//   ....[72]....
        /*0cc8*/ 	.word	0x0001aa90
        /*0ccc*/ 	.word	0x000000ff
        /*0cd0*/ 	.word	0x00000000
        /*0cd4*/ 	.short	0x010a
        /*0cd6*/ 	.byte	0x06
	.zero		1


	//   ....[73]....
        /*0cd8*/ 	.word	0x0001ad00
        /*0cdc*/ 	.word	0x000000ff
        /*0ce0*/ 	.word	0x00000000
        /*0ce4*/ 	.short	0x010a
        /*0ce6*/ 	.byte	0x05
	.zero		1


	//   ....[74]....
        /*0ce8*/ 	.word	0x0001b920
        /*0cec*/ 	.word	0x000000ff
        /*0cf0*/ 	.word	0x00000000
        /*0cf4*/ 	.short	0x0101
        /*0cf6*/ 	.byte	0x04
	.zero		1


	//   ....[75]....
        /*0cf8*/ 	.word	0x0001b990
        /*0cfc*/ 	.word	0x000000ff
        /*0d00*/ 	.word	0x00000000
        /*0d04*/ 	.short	0x010a
        /*0d06*/ 	.byte	0x2e
	.zero		1


	//   ....[76]....
        /*0d08*/ 	.word	0x0001bc40
        /*0d0c*/ 	.word	0x000000ff
        /*0d10*/ 	.word	0x00000000
        /*0d14*/ 	.short	0x0101
        /*0d16*/ 	.byte	0x2d
	.zero		1


	//   ....[77]....
        /*0d18*/ 	.word	0x0001e6f0
        /*0d1c*/ 	.word	0x000000ff
        /*0d20*/ 	.word	0x00000000
        /*0d24*/ 	.short	0x0101
        /*0d26*/ 	.byte	0x05
	.zero		1


	//   ....[78]....
        /*0d28*/ 	.word	0x0001e870
        /*0d2c*/ 	.word	0x000000ff
        /*0d30*/ 	.word	0x00000000
        /*0d34*/ 	.short	0x010a
        /*0d36*/ 	.byte	0x06
	.zero		1


	//   ....[79]....
        /*0d38*/ 	.word	0x0001eed0
        /*0d3c*/ 	.word	0x000000ff
        /*0d40*/ 	.word	0x00000000
        /*0d44*/ 	.short	0x010a
        /*0d46*/ 	.byte	0x06
	.zero		1


	//   ....[80]....
        /*0d48*/ 	.word	0x0001f290
        /*0d4c*/ 	.word	0x000000ff
        /*0d50*/ 	.word	0x00000000
        /*0d54*/ 	.short	0x010a
        /*0d56*/ 	.byte	0x04
	.zero		1


	//   ....[81]....
        /*0d58*/ 	.word	0x000227e0
        /*0d5c*/ 	.word	0x000000ff
        /*0d60*/ 	.word	0x00000000
        /*0d64*/ 	.short	0x0101
        /*0d66*/ 	.byte	0x04
	.zero		1


	//   ....[82]....
        /*0d68*/ 	.word	0x00022840
        /*0d6c*/ 	.word	0x000000ff
        /*0d70*/ 	.word	0x00000000
        /*0d74*/ 	.short	0x010a
        /*0d76*/ 	.byte	0x2e
	.zero		1


	//   ....[83]....
        /*0d78*/ 	.word	0x00022da0
        /*0d7c*/ 	.word	0x000000ff
        /*0d80*/ 	.word	0x00000000
        /*0d84*/ 	.short	0x0101
        /*0d86*/ 	.byte	0x2d
	.zero		1


	//   ....[84]....
        /*0d88*/ 	.word	0x00025650
        /*0d8c*/ 	.word	0x000000ff
        /*0d90*/ 	.word	0x00000000
        /*0d94*/ 	.short	0x0101
        /*0d96*/ 	.byte	0x05
	.zero		1


	//   ....[85]....
        /*0d98*/ 	.word	0x00025810
        /*0d9c*/ 	.word	0x000000ff
        /*0da0*/ 	.word	0x00000000
        /*0da4*/ 	.short	0x010a
        /*0da6*/ 	.byte	0x06
	.zero		1


	//   ....[86]....
        /*0da8*/ 	.word	0x00025e80
        /*0dac*/ 	.word	0x000000ff
        /*0db0*/ 	.word	0x00000000
        /*0db4*/ 	.short	0x010a
        /*0db6*/ 	.byte	0x06
	.zero		1


	//   ....[87]....
        /*0db8*/ 	.word	0x00026120
        /*0dbc*/ 	.word	0x000000ff
        /*0dc0*/ 	.word	0x00000000
        /*0dc4*/ 	.short	0x0101
        /*0dc6*/ 	.byte	0x04
	.zero		1


	//   ....[88]....
        /*0dc8*/ 	.word	0x000261b0
        /*0dcc*/ 	.word	0x000000ff
        /*0dd0*/ 	.word	0x00000000
        /*0dd4*/ 	.short	0x010a
        /*0dd6*/ 	.byte	0x04
	.zero		1


	//   ....[89]....
        /*0dd8*/ 	.word	0x00026260
        /*0ddc*/ 	.word	0x000000ff
        /*0de0*/ 	.word	0x00000000
        /*0de4*/ 	.short	0x0101
        /*0de6*/ 	.byte	0x04
	.zero		1


	//   ....[90]....
        /*0de8*/ 	.word	0x00026960
        /*0dec*/ 	.word	0x000000ff
        /*0df0*/ 	.word	0x00070010
        /*0df4*/ 	.short	0x010a
        /*0df6*/ 	.byte	0x08
	.zero		1


	//   ....[91]....
        /*0df8*/ 	.word	0x00026c90
        /*0dfc*/ 	.word	0x000000ff
        /*0e00*/ 	.word	0x00070038
        /*0e04*/ 	.short	0x010a
        /*0e06*/ 	.byte	0x29
	.zero		1


	//   ....[92]....
        /*0e08*/ 	.word	0x00026fc0
        /*0e0c*/ 	.word	0x000000ff
        /*0e10*/ 	.word	0x00070018
        /*0e14*/ 	.short	0x010a
        /*0e16*/ 	.byte	0x08
	.zero		1


	//   ....[93]....
        /*0e18*/ 	.word	0x00027320
        /*0e1c*/ 	.word	0x000000ff
        /*0e20*/ 	.word	0x00070038
        /*0e24*/ 	.short	0x010a
        /*0e26*/ 	.byte	0x29
	.zero		1


	//   ....[94]....
        /*0e28*/ 	.word	0x00027720
        /*0e2c*/ 	.word	0x000000ff
        /*0e30*/ 	.word	0x00070038
        /*0e34*/ 	.short	0x010a
        /*0e36*/ 	.byte	0x29
	.zero		1


	//   ....[95]....
        /*0e38*/ 	.word	0x00027aa0
        /*0e3c*/ 	.word	0x000000ff
        /*0e40*/ 	.word	0x00070038
        /*0e44*/ 	.short	0x010a
        /*0e46*/ 	.byte	0x29
	.zero		1


	//   ....[96]....
        /*0e48*/ 	.word	0x00027e00
        /*0e4c*/ 	.word	0x000000ff
        /*0e50*/ 	.word	0x00070038
        /*0e54*/ 	.short	0x010a
        /*0e56*/ 	.byte	0x29
	.zero		1


	//   ....[97]....
        /*0e58*/ 	.word	0x00028150
        /*0e5c*/ 	.word	0x000000ff
        /*0e60*/ 	.word	0x00070038
        /*0e64*/ 	.short	0x010a
        /*0e66*/ 	.byte	0x29
	.zero		1


	//   ....[98]....
        /*0e68*/ 	.word	0x00028520
        /*0e6c*/ 	.word	0x000000ff
        /*0e70*/ 	.word	0x00070038
        /*0e74*/ 	.short	0x010a
        /*0e76*/ 	.byte	0x29
	.zero		1


	//   ....[99]....
        /*0e78*/ 	.word	0x00028860
        /*0e7c*/ 	.word	0x000000ff
        /*0e80*/ 	.word	0x00070038
        /*0e84*/ 	.short	0x010a
        /*0e86*/ 	.byte	0x21
	.zero		1


	//   ....[100]....
        /*0e88*/ 	.word	0x000290c0
        /*0e8c*/ 	.word	0x000000ff
        /*0e90*/ 	.word	0x000700b0
        /*0e94*/ 	.short	0x010a
        /*0e96*/ 	.byte	0x17
	.zero		1


	//   ....[101]....
        /*0e98*/ 	.word	0x0002a880
        /*0e9c*/ 	.word	0x000000ff
        /*0ea0*/ 	.word	0x000700b8
        /*0ea4*/ 	.short	0x010a
        /*0ea6*/ 	.byte	0x17
	.zero		1


	//   ....[102]....
        /*0ea8*/ 	.word	0x0002bc10
        /*0eac*/ 	.word	0x000000ff
        /*0eb0*/ 	.word	0x00000000
        /*0eb4*/ 	.short	0x0101
        /*0eb6*/ 	.byte	0x08
	.zero		1


	//   ....[103]....
        /*0eb8*/ 	.word	0x0002bc90
        /*0ebc*/ 	.word	0x000000ff
        /*0ec0*/ 	.word	0x00000000
        /*0ec4*/ 	.short	0x0101
        /*0ec6*/ 	.byte	0x17
	.zero		1


	//   ....[104]....
        /*0ec8*/ 	.word	0x0002bfd0
        /*0ecc*/ 	.word	0x00000009
        /*0ed0*/ 	.word	0x00070000
        /*0ed4*/ 	.short	0x010a
        /*0ed6*/ 	.byte	0xff
	.zero		1


	//   ....[105]....
        /*0ed8*/ 	.word	0x0002c030
        /*0edc*/ 	.word	0x00000002
        /*0ee0*/ 	.word	0x00070020
        /*0ee4*/ 	.short	0x010a
        /*0ee6*/ 	.byte	0xff
	.zero		1


	//   ....[106]....
        /*0ee8*/ 	.word	0x0002c090
        /*0eec*/ 	.word	0x0000000a
        /*0ef0*/ 	.word	0x00070058
        /*0ef4*/ 	.short	0x010a
        /*0ef6*/ 	.byte	0xff
	.zero		1


	//   ....[107]....
        /*0ef8*/ 	.word	0x0002c0f0
        /*0efc*/ 	.word	0x0000000b
        /*0f00*/ 	.word	0x00070008
        /*0f04*/ 	.short	0x010a
        /*0f06*/ 	.byte	0xff
	.zero		1


	//   ....[108]....
        /*0f08*/ 	.word	0x0002c150
        /*0f0c*/ 	.word	0x0000000b
        /*0f10*/ 	.word	0x00070068
        /*0f14*/ 	.short	0x010a
        /*0f16*/ 	.byte	0xff
	.zero		1


	//   ....[109]....
        /*0f18*/ 	.word	0x0002c1b0
        /*0f1c*/ 	.word	0x00000000
        /*0f20*/ 	.word	0x00070020
        /*0f24*/ 	.short	0x010a
        /*0f26*/ 	.byte	0xff
	.zero		1


	//   ....[110]....
        /*0f28*/ 	.word	0x0002c210
        /*0f2c*/ 	.word	0x00000000
        /*0f30*/ 	.word	0x000700a0
        /*0f34*/ 	.short	0x010a
        /*0f36*/ 	.byte	0xff
	.zero		1


	//   ....[111]....
        /*0f38*/ 	.word	0x0002c280
        /*0f3c*/ 	.word	0x0000000a
        /*0f40*/ 	.word	0x00070058
        /*0f44*/ 	.short	0x010a
        /*0f46*/ 	.byte	0xff
	.zero		1


	//   ....[112]....
        /*0f48*/ 	.word	0x0002c2e0
        /*0f4c*/ 	.word	0x00000000
        /*0f50*/ 	.word	0x00070020
        /*0f54*/ 	.short	0x010a
        /*0f56*/ 	.byte	0xff
	.zero		1


	//   ....[113]....
        /*0f58*/ 	.word	0x0002c340
        /*0f5c*/ 	.word	0x00000000
        /*0f60*/ 	.word	0x000700a8
        /*0f64*/ 	.short	0x010a
        /*0f66*/ 	.byte	0xff
	.zero		1


	//   ....[114]....
        /*0f68*/ 	.word	0x0002c3a0
        /*0f6c*/ 	.word	0x00000002
        /*0f70*/ 	.word	0x00070068
        /*0f74*/ 	.short	0x010a
        /*0f76*/ 	.byte	0xff
	.zero		1


	//   ....[115]....
        /*0f78*/ 	.word	0x0002c400
        /*0f7c*/ 	.word	0x00000000
        /*0f80*/ 	.word	0x00070020
        /*0f84*/ 	.short	0x010a
        /*0f86*/ 	.byte	0xff
	.zero		1


	//   ....[116]....
        /*0f88*/ 	.word	0x0002c460
        /*0f8c*/ 	.word	0x00000000
        /*0f90*/ 	.word	0x000700a0
        /*0f94*/ 	.short	0x010a
        /*0f96*/ 	.byte	0xff
	.zero		1


	//   ....[117]....
        /*0f98*/ 	.word	0x0002c4d0
        /*0f9c*/ 	.word	0x0000000a
        /*0fa0*/ 	.word	0x00070058
        /*0fa4*/ 	.short	0x010a
        /*0fa6*/ 	.byte	0xff
	.zero		1


	//   ....[118]....
        /*0fa8*/ 	.word	0x0002c530
        /*0fac*/ 	.word	0x00000002
        /*0fb0*/ 	.word	0x000700a8
        /*0fb4*/ 	.short	0x010a
        /*0fb6*/ 	.byte	0xff
	.zero		1


	//   ....[119]....
        /*0fb8*/ 	.word	0x0002c590
        /*0fbc*/ 	.word	0x00000000
        /*0fc0*/ 	.word	0x00070068
        /*0fc4*/ 	.short	0x010a
        /*0fc6*/ 	.byte	0xff
	.zero		1


	//   ....[120]....
        /*0fc8*/ 	.word	0x0002c5e0
        /*0fcc*/ 	.word	0x00000010
        /*0fd0*/ 	.word	0x000700c0
        /*0fd4*/ 	.short	0x010a
        /*0fd6*/ 	.byte	0xff
	.zero		1


	//   ....[121]....
        /*0fd8*/ 	.word	0x0002c630
        /*0fdc*/ 	.word	0x00000000
        /*0fe0*/ 	.word	0x000700c8
        /*0fe4*/ 	.short	0x010a
        /*0fe6*/ 	.byte	0xff
	.zero		1


	//   ....[122]....
        /*0fe8*/ 	.word	0x0002c680
        /*0fec*/ 	.word	0x0000003b
        /*0ff0*/ 	.word	0x00070070
        /*0ff4*/ 	.short	0x010a
        /*0ff6*/ 	.byte	0xff
	.zero		1


	//   ....[123]....
        /*0ff8*/ 	.word	0x0002c6d0
        /*0ffc*/ 	.word	0x0000003b
        /*1000*/ 	.word	0x00070080
        /*1004*/ 	.short	0x010a
        /*1006*/ 	.byte	0xff
	.zero		1


	//   ....[124]....
        /*1008*/ 	.word	0x0002c720
        /*100c*/ 	.word	0x0000003b
        /*1010*/ 	.word	0x00070070
        /*1014*/ 	.short	0x010a
        /*1016*/ 	.byte	0xff
	.zero		1


	//   ....[125]....
        /*1018*/ 	.word	0x0002c770
        /*101c*/ 	.word	0x0000003b
        /*1020*/ 	.word	0x00070090
        /*1024*/ 	.short	0x010a
        /*1026*/ 	.byte	0xff
	.zero		1


	//   ....[126]....
        /*1028*/ 	.word	0x0002c7c0
        /*102c*/ 	.word	0x0000003b
        /*1030*/ 	.word	0x00070080
        /*1034*/ 	.short	0x010a
        /*1036*/ 	.byte	0xff
	.zero		1


	//   ....[127]....
        /*1038*/ 	.word	0x0002c810
        /*103c*/ 	.word	0x0000003b
        /*1040*/ 	.word	0x00070098
        /*1044*/ 	.short	0x010a
        /*1046*/ 	.byte	0xff
	.zero		1


	//   ....[128]....
        /*1048*/ 	.word	0x0002c860
        /*104c*/ 	.word	0x0000003b
        /*1050*/ 	.word	0x00070070
        /*1054*/ 	.short	0x010a
        /*1056*/ 	.byte	0xff
	.zero		1


	//   ....[129]....
        /*1058*/ 	.word	0x0002c8b0
        /*105c*/ 	.word	0x0000003b
        /*1060*/ 	.word	0x00070090
        /*1064*/ 	.short	0x010a
        /*1066*/ 	.byte	0xff
	.zero		1


	//   ....[130]....
        /*1068*/ 	.word	0x0002c900
        /*106c*/ 	.word	0x0000003b
        /*1070*/ 	.word	0x000700c0
        /*1074*/ 	.short	0x010a
        /*1076*/ 	.byte	0xff
	.zero		1


	//   ....[131]....
        /*1078*/ 	.word	0x0002c950
        /*107c*/ 	.word	0x0000003b
        /*1080*/ 	.word	0x00070080
        /*1084*/ 	.short	0x010a
        /*1086*/ 	.byte	0xff
	.zero		1


	//   ....[132]....
        /*1088*/ 	.word	0x0002c9a0
        /*108c*/ 	.word	0x0000003b
        /*1090*/ 	.word	0x00070098
        /*1094*/ 	.short	0x010a
        /*1096*/ 	.byte	0xff
	.zero		1


	//   ....[133]....
        /*1098*/ 	.word	0x0002c9f0
        /*109c*/ 	.word	0x0000003b
        /*10a0*/ 	.word	0x000700c8
        /*10a4*/ 	.short	0x010a
        /*10a6*/ 	.byte	0xff
	.zero		1


	//   ....[134]....
        /*10a8*/ 	.word	0x0002ca50
        /*10ac*/ 	.word	0x00000000
        /*10b0*/ 	.word	0x00000000
        /*10b4*/ 	.short	0x010a
        /*10b6*/ 	.byte	0xff
	.zero		1


	//   ....[135]....
        /*10b8*/ 	.word	0x0002cab0
        /*10bc*/ 	.word	0x00000000
        /*10c0*/ 	.word	0x00000000
        /*10c4*/ 	.short	0x010a
        /*10c6*/ 	.byte	0xff
	.zero		1


	//   ....[136]....
        /*10c8*/ 	.word	0x0002cb10
        /*10cc*/ 	.word	0x00000004
        /*10d0*/ 	.word	0x00000000
        /*10d4*/ 	.short	0x010a
        /*10d6*/ 	.byte	0xff
	.zero		1


	//   ....[137]....
        /*10d8*/ 	.word	0x0002cb70
        /*10dc*/ 	.word	0x00000005
        /*10e0*/ 	.word	0x00000000
        /*10e4*/ 	.short	0x010a
        /*10e6*/ 	.byte	0xff
	.zero		1


	//   ....[138]....
        /*10e8*/ 	.word	0x0002cbd0
        /*10ec*/ 	.word	0x00000003
        /*10f0*/ 	.word	0x00000000
        /*10f4*/ 	.short	0x010a
        /*10f6*/ 	.byte	0xff
	.zero		1


	//   ....[139]....
        /*10f8*/ 	.word	0x0002cc30
        /*10fc*/ 	.word	0x00000000
        /*1100*/ 	.word	0x00000000
        /*1104*/ 	.short	0x010a
        /*1106*/ 	.byte	0xff
	.zero		1


	//   ....[140]....
        /*1108*/ 	.word	0x0002cc90
        /*110c*/ 	.word	0x00000004
        /*1110*/ 	.word	0x00000000
        /*1114*/ 	.short	0x010a
        /*1116*/ 	.byte	0xff
	.zero		1


	//   ....[141]....
        /*1118*/ 	.word	0x0002ccf0
        /*111c*/ 	.word	0x00000003
        /*1120*/ 	.word	0x00000000
        /*1124*/ 	.short	0x010a
        /*1126*/ 	.byte	0xff
	.zero		1


	//   ....[142]....
        /*1128*/ 	.word	0x0002cd50
        /*112c*/ 	.word	0x00000003
        /*1130*/ 	.word	0x00000000
        /*1134*/ 	.short	0x010a
        /*1136*/ 	.byte	0xff
	.zero		1


	//   ....[143]....
        /*1138*/ 	.word	0x0002cdb0
        /*113c*/ 	.word	0x00000000
        /*1140*/ 	.word	0x00000000
        /*1144*/ 	.short	0x010a
        /*1146*/ 	.byte	0xff
	.zero		1


	//   ....[144]....
        /*1148*/ 	.word	0x0002ce10
        /*114c*/ 	.word	0x00000000
        /*1150*/ 	.word	0x00070010
        /*1154*/ 	.short	0x010a
        /*1156*/ 	.byte	0xff
	.zero		1


	//   ....[145]....
        /*1158*/ 	.word	0x0002ce70
        /*115c*/ 	.word	0x00000000
        /*1160*/ 	.word	0x00070038
        /*1164*/ 	.short	0x010a
        /*1166*/ 	.byte	0xff
	.zero		1


	//   ....[146]....
        /*1168*/ 	.word	0x0002ced0
        /*116c*/ 	.word	0x00000000
        /*1170*/ 	.word	0x00070018
        /*1174*/ 	.short	0x010a
        /*1176*/ 	.byte	0xff
	.zero		1


	//   ....[147]....
        /*1178*/ 	.word	0x0002cf30
        /*117c*/ 	.word	0x00000000
        /*1180*/ 	.word	0x00070038
        /*1184*/ 	.short	0x010a
        /*1186*/ 	.byte	0xff
	.zero		1


	//   ....[148]....
        /*1188*/ 	.word	0x0002cf90
        /*118c*/ 	.word	0x00000000
        /*1190*/ 	.word	0x00070038
        /*1194*/ 	.short	0x010a
        /*1196*/ 	.byte	0xff
	.zero		1


	//   ....[149]....
        /*1198*/ 	.word	0x0002cff0
        /*119c*/ 	.word	0x00000000
        /*11a0*/ 	.word	0x00070038
        /*11a4*/ 	.short	0x010a
        /*11a6*/ 	.byte	0xff
	.zero		1


	//   ....[150]....
        /*11a8*/ 	.word	0x0002d050
        /*11ac*/ 	.word	0x00000000
        /*11b0*/ 	.word	0x00070038
        /*11b4*/ 	.short	0x010a
        /*11b6*/ 	.byte	0xff
	.zero		1


	//   ....[151]....
        /*11b8*/ 	.word	0x0002d0b0
        /*11bc*/ 	.word	0x00000000
        /*11c0*/ 	.word	0x00070038
        /*11c4*/ 	.short	0x010a
        /*11c6*/ 	.byte	0xff
	.zero		1


	//   ....[152]....
        /*11c8*/ 	.word	0x0002d110
        /*11cc*/ 	.word	0x00000000
        /*11d0*/ 	.word	0x00070038
        /*11d4*/ 	.short	0x010a
        /*11d6*/ 	.byte	0xff
	.zero		1


	//   ....[153]....
        /*11d8*/ 	.word	0x0002d170
        /*11dc*/ 	.word	0x00000000
        /*11e0*/ 	.word	0x00070038
        /*11e4*/ 	.short	0x010a
        /*11e6*/ 	.byte	0xff
	.zero		1


	//   ....[154]....
        /*11e8*/ 	.word	0x0002d1d0
        /*11ec*/ 	.word	0x00000003
        /*11f0*/ 	.word	0x000700b0
        /*11f4*/ 	.short	0x010a
        /*11f6*/ 	.byte	0xff
	.zero		1


	//   ....[155]....
        /*11f8*/ 	.word	0x0002d230
        /*11fc*/ 	.word	0x00000003
        /*1200*/ 	.word	0x000700b8
        /*1204*/ 	.short	0x010a
        /*1206*/ 	.byte	0xff
	.zero		1


	//----- nvinfo : EIATTR_NUM_MBARRIERS
	.align		4
.L_66:
        /*1208*/ 	.byte	0x03, 0x38
        /*120a*/ 	.short	0x001c


	//----- nvinfo : EIATTR_EXIT_INSTR_OFFSETS
	.align		4
        /*120c*/ 	.byte	0x04, 0x1c
        /*120e*/ 	.short	(.L_68 - .L_67)


	//   ....[0]....
.L_67:
        /*1210*/ 	.word	0x000017e0


	//   ....[1]....
        /*1214*/ 	.word	0x000068d0


	//   ....[2]....
        /*1218*/ 	.word	0x00006930


	//   ....[3]....
        /*121c*/ 	.word	0x0001a6b0


	//   ....[4]....
        /*1220*/ 	.word	0x0001a720


	//   ....[5]....
        /*1224*/ 	.word	0x00026300


	//   ....[6]....
        /*1228*/ 	.word	0x00026390


	//   ....[7]....
        /*122c*/ 	.word	0x000263e0


	//   ....[8]....
        /*1230*/ 	.word	0x00028bb0


	//   ....[9]....
        /*1234*/ 	.word	0x00028c00


	//   ....[10]....
        /*1238*/ 	.word	0x0002bcf0


	//   ....[11]....
        /*123c*/ 	.word	0x0002bfb0


	//----- nvinfo : EIATTR_INDIRECT_BRANCH_TARGETS
	.align		4
.L_68:
        /*1240*/ 	.byte	0x04, 0x34
        /*1242*/ 	.short	(.L_70 - .L_69)


	//   ....[0]....
.L_69:
        /*1244*/ 	.word	.L_x_520@srel
        /*1248*/ 	.short	0x0
        /*124a*/ 	.short	0x0
        /*124c*/ 	.word	0x3
        /*1250*/ 	.word	.L_x_521@srel
        /*1254*/ 	.word	.L_x_522@srel
        /*1258*/ 	.word	.L_x_523@srel


	//----- nvinfo : EIATTR_MAX_THREADS
	.align		4
.L_70:
        /*125c*/ 	.byte	0x04, 0x05
        /*125e*/ 	.short	(.L_72 - .L_71)
.L_71:
        /*1260*/ 	.word	0x00000200
        /*1264*/ 	.word	0x00000001
        /*1268*/ 	.word	0x00000001


	//----- nvinfo : EIATTR_CRS_STACK_SIZE
	.align		4
.L_72:
        /*126c*/ 	.byte	0x04, 0x1e
        /*126e*/ 	.short	(.L_74 - .L_73)
.L_73:
        /*1270*/ 	.word	0x00000000


	//----- nvinfo : EIATTR_CBANK_PARAM_SIZE
	.align		4
.L_74:
        /*1274*/ 	.byte	0x03, 0x19
        /*1276*/ 	.short	0x0600


	//----- nvinfo : EIATTR_PARAM_CBANK
	.align		4
        /*1278*/ 	.byte	0x04, 0x0a
        /*127a*/ 	.short	(.L_76 - .L_75)
	.align		4
.L_75:
        /*127c*/ 	.word	index@(.nv.constant0._ZN7cutlass13device_kernelINS_4fmha6kernel36Sm100FmhaFwdKernelTmaWarpspecializedIN4cute5tupleIJiiiNS5_IJNS5_IJiiEEEiEEEEEENS1_10collective38Sm100FmhaFwdMainloopTmaWarpspecializedINS_10bfloat16_tEffNS5_IJNS4_1CILi256EEENSC_ILi128EEESD_EEENS5_IJiNSC_ILi1EEES7_EEENS5_IJiSG_NS5_IJNS5_IJNSC_ILi0EEEiEEEiEEEEEESL_NS9_10CausalMaskILb1EEENS5_IJNSC_ILi2EEESG_SG_EEENSC_ILb0EEEEENS9_38Sm100FmhaFwdEpilogueTmaWarpspecializedINS_6half_tEfNS5_IJSE_SD_SE_EEESH_NS5_IJSG_S7_EEESQ_EENS2_23PersistentTileSchedulerENS2_41Sm100FmhaCtxKernelWarpspecializedScheduleEEEEEvNT_6ParamsE)
        /*1280*/ 	.short	0x0380
        /*1282*/ 	.short	0x0600


	//----- nvinfo : EIATTR_SW_WAR
	.align		4
.L_76:
        /*1284*/ 	.byte	0x04, 0x36
        /*1286*/ 	.short	(.L_78 - .L_77)
.L_77:
        /*1288*/ 	.word	0x00000008
.L_78:


//--------------------- .nv.callgraph             --------------------------
	.section	.nv.callgraph,"",@"SHT_CUDA_CALLGRAPH"
	.align	4
	.sectionentsize	8
	.align		4
        /*0000*/ 	.word	0x00000000
	.align		4
        /*0004*/ 	.word	0xffffffff
	.align		4
        /*0008*/ 	.word	index@(_ZN7cutlass13device_kernelINS_4fmha6kernel36Sm100FmhaFwdKernelTmaWarpspecializedIN4cute5tupleIJiiiNS5_IJNS5_IJiiEEEiEEEEEENS1_10collective38Sm100FmhaFwdMainloopTmaWarpspecializedINS_10bfloat16_tEffNS5_IJNS4_1CILi256EEENSC_ILi128EEESD_EEENS5_IJiNSC_ILi1EEES7_EEENS5_IJiSG_NS5_IJNS5_IJNSC_ILi0EEEiEEEiEEEEEESL_NS9_10CausalMaskILb1EEENS5_IJNSC_ILi2EEESG_SG_EEENSC_ILb0EEEEENS9_38Sm100FmhaFwdEpilogueTmaWarpspecializedINS_6half_tEfNS5_IJSE_SD_SE_EEESH_NS5_IJSG_S7_EEESQ_EENS2_23PersistentTileSchedulerENS2_41Sm100FmhaCtxKernelWarpspecializedScheduleEEEEEvNT_6ParamsE)
	.align		4
        /*000c*/ 	.word	index@(__assertfail)
	.align		4
        /*0010*/ 	.word	index@(_ZN7cutlass13device_kernelINS_4fmha6kernel36Sm100FmhaFwdKernelTmaWarpspecializedIN4cute5tupleIJiiiNS5_IJNS5_IJiiEEEiEEEEEENS1_10collective38Sm100FmhaFwdMainloopTmaWarpspecializedINS_10bfloat16_tEffNS5_IJNS4_1CILi256EEENSC_ILi128EEESD_EEENS5_IJiNSC_ILi1EEES7_EEENS5_IJiSG_NS5_IJNS5_IJNSC_ILi0EEEiEEEiEEEEEESL_NS9_10CausalMaskILb1EEENS5_IJNSC_ILi2EEESG_SG_EEENSC_ILb0EEEEENS9_38Sm100FmhaFwdEpilogueTmaWarpspecializedINS_6half_tEfNS5_IJSE_SD_SE_EEESH_NS5_IJSG_S7_EEESQ_EENS2_23PersistentTileSchedulerENS2_41Sm100FmhaCtxKernelWarpspecializedScheduleEEEEEvNT_6ParamsE)
	.align		4
        /*0014*/ 	.word	index@(vprintf)
	.align		4
        /*0018*/ 	.word	0x00000000
	.align		4
        /*001c*/ 	.word	0xfffffffe
	.align		4
        /*0020*/ 	.word	0x00000000
	.align		4
        /*0024*/ 	.word	0xfffffffd
	.align		4
        /*0028*/ 	.word	0x00000000
	.align		4
        /*002c*/ 	.word	0xfffffffc


//--------------------- .nv.constant4             --------------------------
	.section	.nv.constant4,"a",@progbits
	.align	8
	.align		8
.nv.constant4:
        /*0000*/ 	.dword	vprintf
	.align		8
        /*0008*/ 	.dword	__assertfail
	.align		8
        /*0010*/ 	.dword	__unnamed_1
	.align		8
        /*0018*/ 	.dword	__unnamed_2
	.align		8
        /*0020*/ 	.dword	__unnamed_3
	.align		8
        /*0028*/ 	.dword	__unnamed_4
	.align		8
        /*0030*/ 	.dword	__unnamed_5
	.align		8
        /*0038*/ 	.dword	__unnamed_6
	.align		8
        /*0040*/ 	.dword	__unnamed_7
	.align		8
        /*0048*/ 	.dword	_ZN39_INTERNAL_358daa81_4_k_cu_87441b9d_35124cuda3std3__45__cpo5beginE
	.align		8
        /*0050*/ 	.dword	_ZN39_INTERNAL_358daa81_4_k_cu_87441b9d_35124cuda3std3__45__cpo3endE
	.align		8
        /*0058*/ 	.dword	_ZN39_INTERNAL_358daa81_4_k_cu_87441b9d_35124cuda3std3__45__cpo6cbeginE
	.align		8
        /*0060*/ 	.dword	_ZN39_INTERNAL_358daa81_4_k_cu_87441b9d_35124cuda3std3__45__cpo4cendE
	.align		8
        /*0068*/ 	.dword	_ZN39_INTERNAL_358daa81_4_k_cu_87441b9d_35124cuda3std3__441_GLOBAL__N__358daa81_4_k_cu_87441b9d_35126ignoreE
	.align		8
        /*0070*/ 	.dword	_ZN39_INTERNAL_358daa81_4_k_cu_87441b9d_35124cuda3std3__419piecewise_constructE
	.align		8
        /*0078*/ 	.dword	_ZN39_INTERNAL_358daa81_4_k_cu_87441b9d_35124cuda3std3__48in_placeE
	.align		8
        /*0080*/ 	.dword	_ZN39_INTERNAL_358daa81_4_k_cu_87441b9d_35124cuda3std6ranges3__45__cpo4swapE
	.align		8
        /*0088*/ 	.dword	_ZN39_INTERNAL_358daa81_4_k_cu_87441b9d_35124cuda3std6ranges3__45__cpo9iter_moveE
	.align		8
        /*0090*/ 	.dword	_ZN39_INTERNAL_358daa81_4_k_cu_87441b9d_35124cute7productE
	.align		8
        /*0098*/ 	.dword	_ZN39_INTERNAL_358daa81_4_k_cu_87441b9d_35124cute1_E
	.align		8
        /*00a0*/ 	.dword	$str$22
	.align		8
        /*00a8*/ 	.dword	$str$23
	.align		8
        /*00b0*/ 	.dword	$str$26
	.align		8
        /*00b8*/ 	.dword	$str$27
	.align		8
        /*00c0*/ 	.dword	$str$28
	.align		8
        /*00c8*/ 	.dword	$str$29
	.align		8
        /*00d0*/ 	.dword	$str$30
	.align		8
        /*00d8*/ 	.dword	$str$31
	.align		8
        /*00e0*/ 	.dword	$str$32
	.align		8
        /*00e8*/ 	.dword	$str$33
	.align		8
        /*00f0*/ 	.dword	$str$34
	.align		8
        /*00f8*/ 	.dword	$str$35
	.align		8
        /*0100*/ 	.dword	$str$36
	.align		8
        /*0108*/ 	.dword	$str$37


//--------------------- .nv.constant2._ZN7cutlass13device_kernelINS_4fmha6kernel36Sm100FmhaFwdKernelTmaWarpspecializedIN4cute5tupleIJiiiNS5_IJNS5_IJiiEEEiEEEEEENS1_10collective38Sm100FmhaFwdMainloopTmaWarpspecializedINS_10bfloat16_tEffNS5_IJNS4_1CILi256EEENSC_ILi128EEESD_EEENS5_IJiNSC_ILi1EEES7_EEENS5_IJiSG_NS5_IJNS5_IJNSC_ILi0EEEiEEEiEEEEEESL_NS9_10CausalMaskILb1EEENS5_IJNSC_ILi2EEESG_SG_EEENSC_ILb0EEEEENS9_38Sm100FmhaFwdEpilogueTmaWarpspecializedINS_6half_tEfNS5_IJSE_SD_SE_EEESH_NS5_IJSG_S7_EEESQ_EENS2_23PersistentTileSchedulerENS2_41Sm100FmhaCtxKernelWarpspecializedScheduleEEEEEvNT_6ParamsE --------------------------
	.section	.nv.constant2._ZN7cutlass13device_kernelINS_4fmha6kernel36Sm100FmhaFwdKernelTmaWarpspecializedIN4cute5tupleIJiiiNS5_IJNS5_IJiiEEEiEEEEEENS1_10collective38Sm100FmhaFwdMainloopTmaWarpspecializedINS_10bfloat16_tEffNS5_IJNS4_1CILi256EEENSC_ILi128EEESD_EEENS5_IJiNSC_ILi1EEES7_EEENS5_IJiSG_NS5_IJNS5_IJNSC_ILi0EEEiEEEiEEEEEESL_NS9_10CausalMaskILb1EEENS5_IJNSC_ILi2EEESG_SG_EEENSC_ILb0EEEEENS9_38Sm100FmhaFwdEpilogueTmaWarpspecializedINS_6half_tEfNS5_IJSE_SD_SE_EEESH_NS5_IJSG_S7_EEESQ_EENS2_23PersistentTileSchedulerENS2_41Sm100FmhaCtxKernelWarpspecializedScheduleEEEEEvNT_6ParamsE,"a",@progbits
	.sectionflags	@""
	.align	4
.nv.constant2._ZN7cutlass13device_kernelINS_4fmha6kernel36Sm100FmhaFwdKernelTmaWarpspecializedIN4cute5tupleIJiiiNS5_IJNS5_IJiiEEEiEEEEEENS1_10collective38Sm100FmhaFwdMainloopTmaWarpspecializedINS_10bfloat16_tEffNS5_IJNS4_1CILi256EEENSC_ILi128EEESD_EEENS5_IJiNSC_ILi1EEES7_EEENS5_IJiSG_NS5_IJNS5_IJNSC_ILi0EEEiEEEiEEEEEESL_NS9_10CausalMaskILb1EEENS5_IJNSC_ILi2EEESG_SG_EEENSC_ILb0EEEEENS9_38Sm100FmhaFwdEpilogueTmaWarpspecializedINS_6half_tEfNS5_IJSE_SD_SE_EEESH_NS5_IJSG_S7_EEESQ_EENS2_23PersistentTileSchedulerENS2_41Sm100FmhaCtxKernelWarpspecializedScheduleEEEEEvNT_6ParamsE:
        /*0000*/ 	.byte	0xa0, 0x63, 0x02, 0x00, 0xc0, 0x8b, 0x02, 0x00, 0x70, 0x63, 0x02, 0x00


//--------------------- .text._ZN7cutlass13device_kernelINS_4fmha6kernel36Sm100FmhaFwdKernelTmaWarpspecializedIN4cute5tupleIJiiiNS5_IJNS5_IJiiEEEiEEEEEENS1_10collective38Sm100FmhaFwdMainloopTmaWarpspecializedINS_10bfloat16_tEffNS5_IJNS4_1CILi256EEENSC_ILi128EEESD_EEENS5_IJiNSC_ILi1EEES7_EEENS5_IJiSG_NS5_IJNS5_IJNSC_ILi0EEEiEEEiEEEEEESL_NS9_10CausalMaskILb1EEENS5_IJNSC_ILi2EEESG_SG_EEENSC_ILb0EEEEENS9_38Sm100FmhaFwdEpilogueTmaWarpspecializedINS_6half_tEfNS5_IJSE_SD_SE_EEESH_NS5_IJSG_S7_EEESQ_EENS2_23PersistentTileSchedulerENS2_41Sm100FmhaCtxKernelWarpspecializedScheduleEEEEEvNT_6ParamsE --------------------------
	.section	.text._ZN7cutlass13device_kernelINS_4fmha6kernel36Sm100FmhaFwdKernelTmaWarpspecializedIN4cute5tupleIJiiiNS5_IJNS5_IJiiEEEiEEEEEENS1_10collective38Sm100FmhaFwdMainloopTmaWarpspecializedINS_10bfloat16_tEffNS5_IJNS4_1CILi256EEENSC_ILi128EEESD_EEENS5_IJiNSC_ILi1EEES7_EEENS5_IJiSG_NS5_IJNS5_IJNSC_ILi0EEEiEEEiEEEEEESL_NS9_10CausalMaskILb1EEENS5_IJNSC_ILi2EEESG_SG_EEENSC_ILb0EEEEENS9_38Sm100FmhaFwdEpilogueTmaWarpspecializedINS_6half_tEfNS5_IJSE_SD_SE_EEESH_NS5_IJSG_S7_EEESQ_EENS2_23PersistentTileSchedulerENS2_41Sm100FmhaCtxKernelWarpspecializedScheduleEEEEEvNT_6ParamsE,"ax",@progbits
	.align	128
.text._ZN7cutlass13device_kernelINS_4fmha6kernel36Sm100FmhaFwdKernelTmaWarpspecializedIN4cute5tupleIJiiiNS5_IJNS5_IJiiEEEiEEEEEENS1_10collective38Sm100FmhaFwdMainloopTmaWarpspecializedINS_10bfloat16_tEffNS5_IJNS4_1CILi256EEENSC_ILi128EEESD_EEENS5_IJiNSC_ILi1EEES7_EEENS5_IJiSG_NS5_IJNS5_IJNSC_ILi0EEEiEEEiEEEEEESL_NS9_10CausalMaskILb1EEENS5_IJNSC_ILi2EEESG_SG_EEENSC_ILb0EEEEENS9_38Sm100FmhaFwdEpilogueTmaWarpspecializedINS_6half_tEfNS5_IJSE_SD_SE_EEESH_NS5_IJSG_S7_EEESQ_EENS2_23PersistentTileSchedulerENS2_41Sm100FmhaCtxKernelWarpspecializedScheduleEEEEEvNT_6ParamsE:
        .type           _ZN7cutlass13device_kernelINS_4fmha6kernel36Sm100FmhaFwdKernelTmaWarpspecializedIN4cute5tupleIJiiiNS5_IJNS5_IJiiEEEiEEEEEENS1_10collective38Sm100FmhaFwdMainloopTmaWarpspecializedINS_10bfloat16_tEffNS5_IJNS4_1CILi256EEENSC_ILi128EEESD_EEENS5_IJiNSC_ILi1EEES7_EEENS5_IJiSG_NS5_IJNS5_IJNSC_ILi0EEEiEEEiEEEEEESL_NS9_10CausalMaskILb1EEENS5_IJNSC_ILi2EEESG_SG_EEENSC_ILb0EEEEENS9_38Sm100FmhaFwdEpilogueTmaWarpspecializedINS_6half_tEfNS5_IJSE_SD_SE_EEESH_NS5_IJSG_S7_EEESQ_EENS2_23PersistentTileSchedulerENS2_41Sm100FmhaCtxKernelWarpspecializedScheduleEEEEEvNT_6ParamsE,@function
        .size           _ZN7cutlass13device_kernelINS_4fmha6kernel36Sm100FmhaFwdKernelTmaWarpspecializedIN4cute5tupleIJiiiNS5_IJNS5_IJiiEEEiEEEEEENS1_10collective38Sm100FmhaFwdMainloopTmaWarpspecializedINS_10bfloat16_tEffNS5_IJNS4_1CILi256EEENSC_ILi128EEESD_EEENS5_IJiNSC_ILi1EEES7_EEENS5_IJiSG_NS5_IJNS5_IJNSC_ILi0EEEiEEEiEEEEEESL_NS9_10CausalMaskILb1EEENS5_IJNSC_ILi2EEESG_SG_EEENSC_ILb0EEEEENS9_38Sm100FmhaFwdEpilogueTmaWarpspecializedINS_6half_tEfNS5_IJSE_SD_SE_EEESH_NS5_IJSG_S7_EEESQ_EENS2_23PersistentTileSchedulerENS2_41Sm100FmhaCtxKernelWarpspecializedScheduleEEEEEvNT_6ParamsE,(.L_x_524 - _ZN7cutlass13device_kernelINS_4fmha6kernel36Sm100FmhaFwdKernelTmaWarpspecializedIN4cute5tupleIJiiiNS5_IJNS5_IJiiEEEiEEEEEENS1_10collective38Sm100FmhaFwdMainloopTmaWarpspecializedINS_10bfloat16_tEffNS5_IJNS4_1CILi256EEENSC_ILi128EEESD_EEENS5_IJiNSC_ILi1EEES7_EEENS5_IJiSG_NS5_IJNS5_IJNSC_ILi0EEEiEEEiEEEEEESL_NS9_10CausalMaskILb1EEENS5_IJNSC_ILi2EEESG_SG_EEENSC_ILb0EEEEENS9_38Sm100FmhaFwdEpilogueTmaWarpspecializedINS_6half_tEfNS5_IJSE_SD_SE_EEESH_NS5_IJSG_S7_EEESQ_EENS2_23PersistentTileSchedulerENS2_41Sm100FmhaCtxKernelWarpspecializedScheduleEEEEEvNT_6ParamsE)
        .other          _ZN7cutlass13device_kernelINS_4fmha6kernel36Sm100FmhaFwdKernelTmaWarpspecializedIN4cute5tupleIJiiiNS5_IJNS5_IJiiEEEiEEEEEENS1_10collective38Sm100FmhaFwdMainloopTmaWarpspecializedINS_10bfloat16_tEffNS5_IJNS4_1CILi256EEENSC_ILi128EEESD_EEENS5_IJiNSC_ILi1EEES7_EEENS5_IJiSG_NS5_IJNS5_IJNSC_ILi0EEEiEEEiEEEEEESL_NS9_10CausalMaskILb1EEENS5_IJNSC_ILi2EEESG_SG_EEENSC_ILb0EEEEENS9_38Sm100FmhaFwdEpilogueTmaWarpspecializedINS_6half_tEfNS5_IJSE_SD_SE_EEESH_NS5_IJSG_S7_EEESQ_EENS2_23PersistentTileSchedulerENS2_41Sm100FmhaCtxKernelWarpspecializedScheduleEEEEEvNT_6ParamsE,@"STO_CUDA_ENTRY STV_DEFAULT"
_ZN7cutlass13device_kernelINS_4fmha6kernel36Sm100FmhaFwdKernelTmaWarpspecializedIN4cute5tupleIJiiiNS5_IJNS5_IJiiEEEiEEEEEENS1_10collective38Sm100FmhaFwdMainloopTmaWarpspecializedINS_10bfloat16_tEffNS5_IJNS4_1CILi256EEENSC_ILi128EEESD_EEENS5_IJiNSC_ILi1EEES7_EEENS5_IJiSG_NS5_IJNS5_IJNSC_ILi0EEEiEEEiEEEEEESL_NS9_10CausalMaskILb1EEENS5_IJNSC_ILi2EEESG_SG_EEENSC_ILb0EEEEENS9_38Sm100FmhaFwdEpilogueTmaWarpspecializedINS_6half_tEfNS5_IJSE_SD_SE_EEESH_NS5_IJSG_S7_EEESQ_EENS2_23PersistentTileSchedulerENS2_41Sm100FmhaCtxKernelWarpspecializedScheduleEEEEEvNT_6ParamsE:
[----:B------:R-:W1:Y:S02]  /*0000*/  LDC R1, c[0x0][0x37c] ;  /* 0x0000df00ff017b82 */ /* 0x000e640000000800 */
[----:B-1----:R-:W-:-:S04]  /*0010*/  IADD3 R1, PT, PT, R1, -0xd8, RZ ;  /* 0xffffff2801017810 */ /* 0x002fc80007ffe0ff */
[----:B------:R-:W-:Y:S01]  /*0020*/  R2UR UR37, R1 ;  /* 0x00000000012572ca */ /* 0x000fe200000e0000 */
[----:B------:R-:W1:Y:S01]  /*0030*/  S2R R0, SR_TID.X ;  /* 0x0000000000007919 */ /* 0x000e620000002100 */
[----:B------:R-:W2:Y:S01]  /*0040*/  LDCU UR4, c[0x0][0x2f8] ;  /* 0x00005f00ff0477ac */ /* 0x000ea20008000800 */
[----:B------:R-:W3:Y:S01]  /*0050*/  LDCU UR36, c[0x0][0x2fc] ;  /* 0x00005f80ff2477ac */ /* 0x000ee20008000800 */
[----:B------:R-:W-:Y:S02]  /*0060*/  UPLOP3.LUT UP3, UPT, UPT, UPT, UPT, 0x40, 0x4 ;  /* 0x000000000004789c */ /* 0x000fe40003f6e870 */
[----:B------:R-:W-:Y:S02]  /*0070*/  UPLOP3.LUT UP1, UPT, UPT, UPT, UPT, 0x80, 0x8 ;  /* 0x000000000008789c */ /* 0x000fe40003f2f070 */
[----:B------:R-:W-:Y:S02]  /*0080*/  UPLOP3.LUT UP0, UPT, UPT, UPT, UPT, 0x40, 0x4 ;  /* 0x000000000004789c */ /* 0x000fe40003f0e870 */
[----:B------:R-:W-:-:S02]  /*0090*/  UPLOP3.LUT UP6, UPT, UPT, UPT, UPT, 0x40, 0x4 ;  /* 0x000000000004789c */ /* 0x000fc40003fce870 */
[----:B------:R-:W-:Y:S02]  /*00a0*/  UPLOP3.LUT UP5, UPT, UPT, UPT, UPT, 0x40, 0x4 ;  /* 0x000000000004789c */ /* 0x000fe40003fae870 */
[----:B--2---:R-:W-:Y:S02]  /*00b0*/  UIADD3 UR37, UP2, UPT, UR37, UR4, URZ ;  /* 0x0000000425257290 */ /* 0x004fe4000ff5e0ff */
[----:B------:R-:W-:Y:S02]  /*00c0*/  UP2UR UR41, UPR, URZ, 0x8 ;  /* 0x00000008ff297883 */ /* 0x000fe40008000000 */
[----:B---3--:R-:W-:Y:S02]  /*00d0*/  UIADD3.X UR36, UPT, UPT, URZ, UR36, URZ, UP2, !UPT ;  /* 0x00000024ff247290 */ /* 0x008fe400097fe4ff */
[----:B------:R-:W-:Y:S02]  /*00e0*/  UPLOP3.LUT UP2, UPT, UPT, UPT, UPT, 0x80, 0x8 ;  /* 0x000000000008789c */ /* 0x000fe40003f4f070 */
[----:B------:R-:W-:-:S02]  /*00f0*/  UPLOP3.LUT UP4, UPT, UPT, UPT, UPT, 0x40, 0x4 ;  /* 0x000000000004789c */ /* 0x000fc40003f8e870 */
[----:B------:R-:W-:Y:S01]  /*0100*/  UP2UR UR55, UPR, URZ, 0x4 ;  /* 0x00000004ff377883 */ /* 0x000fe20008000000 */
[----:B-1----:R-:W-:-:S05]  /*0110*/  SHF.R.U32.HI R4, RZ, 0x5, R0 ;  /* 0x00000005ff047819 */ /* 0x002fca0000011600 */
[----:B------:R-:W1:Y:S02]  /*0120*/  SHFL.IDX PT, R2, R4, RZ, 0x1f ;  /* 0x00001fff04027589 */ /* 0x000e6400000e0000 */
[----:B-1----:R-:W-:-:S04]  /*0130*/  SHF.R.S32.HI R3, RZ, 0x1f, R2 ;  /* 0x0000001fff037819 */ /* 0x002fc80000011402 */
[----:B------:R-:W-:-:S04]  /*0140*/  LEA.HI R3, R3, R2, RZ, 0x2 ;  /* 0x0000000203037211 */ /* 0x000fc800078f10ff */
[----:B------:R-:W-:-:S04]  /*0150*/  SHF.R.S32.HI R3, RZ, 0x2, R3 ;  /* 0x00000002ff037819 */ /* 0x000fc80000011403 */
[----:B------:R-:W-:-:S13]  /*0160*/  ISETP.NE.AND P0, PT, R3, RZ, PT ;  /* 0x000000ff0300720c */ /* 0x000fda0003f05270 */
[----:B------:R-:W-:Y:S05]  /*0170*/  @!P0 BRA `(.L_x_0) ;  /* 0x0000000400248947 */ /* 0x000fea0003800000 */
[----:B------:R-:W-:-:S13]  /*0180*/  ISETP.NE.AND P0, PT, R3, 0x2, PT ;  /* 0x000000020300780c */ /* 0x000fda0003f05270 */
[----:B------:R-:W-:Y:S05]  /*0190*/  @!P0 BRA `(.L_x_1) ;  /* 0x0000000000f48947 */ /* 0x000fea0003800000 */
[----:B------:R-:W-:-:S13]  /*01a0*/  ISETP.NE.AND P0, PT, R3, 0x1, PT ;  /* 0x000000010300780c */ /* 0x000fda0003f05270 */
[----:B------:R-:W-:Y:S05]  /*01b0*/  @P0 BRA `(.L_x_2) ;  /* 0x00000000002c0947 */ /* 0x000fea0003800000 */
[----:B------:R-:W-:Y:S01]  /*01c0*/  HFMA2 R3, -RZ, RZ, 0, 5.9604644775390625e-08 ;  /* 0x00000001ff037431 */ /* 0x000fe200000001ff */
[----:B------:R-:W-:Y:S02]  /*01d0*/  UPLOP3.LUT UP3, UPT, UPT, UPT, UPT, 0x40, 0x4 ;  /* 0x000000000004789c */ /* 0x000fe40003f6e870 */
[----:B------:R-:W-:Y:S02]  /*01e0*/  UPLOP3.LUT UP2, UPT, UPT, UPT, UPT, 0x40, 0x4 ;  /* 0x000000000004789c */ /* 0x000fe40003f4e870 */
[----:B------:R-:W-:Y:S02]  /*01f0*/  UPLOP3.LUT UP1, UPT, UPT, UPT, UPT, 0x80, 0x8 ;  /* 0x000000000008789c */ /* 0x000fe40003f2f070 */
[----:B------:R-:W-:Y:S02]  /*0200*/  UPLOP3.LUT UP0, UPT, UPT, UPT, UPT, 0x40, 0x4 ;  /* 0x000000000004789c */ /* 0x000fe40003f0e870 */
[----:B------:R-:W-:Y:S02]  /*0210*/  UPLOP3.LUT UP6, UPT, UPT, UPT, UPT, 0x40, 0x4 ;  /* 0x000000000004789c */ /* 0x000fe40003fce870 */
[----:B------:R-:W-:-:S02]  /*0220*/  UPLOP3.LUT UP5, UPT, UPT, UPT, UPT, 0x40, 0x4 ;  /* 0x000000000004789c */ /* 0x000fc40003fae870 */
[----:B------:R-:W-:Y:S02]  /*0230*/  UPLOP3.LUT UP4, UPT, UPT, UPT, UPT, 0x80, 0x8 ;  /* 0x000000000008789c */ /* 0x000fe40003f8f070 */
[----:B------:R-:W-:Y:S02]  /*0240*/  UP2UR UR41, UPR, URZ, 0x8 ;  /* 0x00000008ff297883 */ /* 0x000fe40008000000 */
[----:B------:R-:W-:Y:S01]  /*0250*/  UP2UR UR55, UPR, URZ, 0x4 ;  /* 0x00000004ff377883 */ /* 0x000fe20008000000 */
[----:B------:R-:W-:Y:S11]  /*0260*/  BRA `(.L_x_0) ;  /* 0x0000000000e87947 */ /* 0x000ff60003800000 */
.L_x_2:
[----:B------:R-:W-:Y:S01]  /*0270*/  ISETP.NE.AND P0, PT, R2, 0xc, PT ;  /* 0x0000000c0200780c */ /* 0x000fe20003f05270 */
[----:B------:R-:W-:Y:S01]  /*0280*/  UPLOP3.LUT UP2, UPT, UPT, UPT, UPT, 0x40, 0x4 ;  /* 0x000000000004789c */ /* 0x000fe20003f4e870 */
[----:B------:R-:W-:Y:S01]  /*0290*/  HFMA2 R3, -RZ, RZ, 0, 1.78813934326171875e-07 ;  /* 0x00000003ff037431 */ /* 0x000fe200000001ff */
[----:B------:R-:W-:Y:S02]  /*02a0*/  UPLOP3.LUT UP1, UPT, UPT, UPT, UPT, 0x80, 0x8 ;  /* 0x000000000008789c */ /* 0x000fe40003f2f070 */
[----:B------:R-:W-:Y:S02]  /*02b0*/  UP2UR UR41, UPR, URZ, 0x4 ;  /* 0x00000004ff297883 */ /* 0x000fe40008000000 */
[----:B------:R-:W-:Y:S02]  /*02c0*/  UPLOP3.LUT UP2, UPT, UPT, UPT, UPT, 0x40, 0x4 ;  /* 0x000000000004789c */ /* 0x000fe40003f4e870 */
[----:B------:R-:W-:Y:S02]  /*02d0*/  UPLOP3.LUT UP0, UPT, UPT, UPT, UPT, 0x40, 0x4 ;  /* 0x000000000004789c */ /* 0x000fe40003f0e870 */
[----:B------:R-:W-:-:S02]  /*02e0*/  UPLOP3.LUT UP6, UPT, UPT, UPT, UPT, 0x40, 0x4 ;  /* 0x000000000004789c */ /* 0x000fc40003fce870 */
[----:B------:R-:W-:Y:S02]  /*02f0*/  UPLOP3.LUT UP5, UPT, UPT, UPT, UPT, 0x80, 0x8 ;  /* 0x000000000008789c */ /* 0x000fe40003faf070 */
[----:B------:R-:W-:Y:S02]  /*0300*/  UPLOP3.LUT UP4, UPT, UPT, UPT, UPT, 0x40, 0x4 ;  /* 0x000000000004789c */ /* 0x000fe40003f8e870 */
[----:B------:R-:W-:Y:S01]  /*0310*/  UP2UR UR55, UPR, URZ, 0x4 ;  /* 0x00000004ff377883 */ /* 0x000fe20008000000 */
[----:B------:R-:W-:Y:S11]  /*0320*/  @!P0 BRA `(.L_x_0) ;  /* 0x0000000000b88947 */ /* 0x000ff60003800000 */
[----:B------:R-:W-:-:S13]  /*0330*/  ISETP.NE.AND P0, PT, R2, 0xe, PT ;  /* 0x0000000e0200780c */ /* 0x000fda0003f05270 */
[----:B------:R-:W-:Y:S05]  /*0340*/  @!P0 BRA `(.L_x_3) ;  /* 0x00000000005c8947 */ /* 0x000fea0003800000 */
[----:B------:R-:W-:-:S13]  /*0350*/  ISETP.NE.AND P0, PT, R2, 0xd, PT ;  /* 0x0000000d0200780c */ /* 0x000fda0003f05270 */
[----:B------:R-:W-:Y:S05]  /*0360*/  @P0 BRA `(.L_x_4) ;  /* 0x00000000002c0947 */ /* 0x000fea0003800000 */
[----:B------:R-:W-:Y:S01]  /*0370*/  HFMA2 R3, -RZ, RZ, 0, 2.384185791015625e-07 ;  /* 0x00000004ff037431 */ /* 0x000fe200000001ff */
        /* <DEDUP_REMOVED lines=10> */
.L_x_4:
[----:B------:R-:W-:Y:S01]  /*0420*/  HFMA2 R3, -RZ, RZ, 0, 3.5762786865234375e-07 ;  /* 0x00000006ff037431 */ /* 0x000fe200000001ff */
[----:B------:R-:W-:Y:S02]  /*0430*/  UPLOP3.LUT UP3, UPT, UPT, UPT, UPT, 0x40, 0x4 ;  /* 0x000000000004789c */ /* 0x000fe40003f6e870 */
[----:B------:R-:W-:Y:S02]  /*0440*/  UPLOP3.LUT UP2, UPT, UPT, UPT, UPT, 0x40, 0x4 ;  /* 0x000000000004789c */ /* 0x000fe40003f4e870 */
[----:B------:R-:W-:Y:S02]  /*0450*/  UPLOP3.LUT UP0, UPT, UPT, UPT, UPT, 0x40, 0x4 ;  /* 0x000000000004789c */ /* 0x000fe40003f0e870 */
[----:B------:R-:W-:Y:S02]  /*0460*/  UPLOP3.LUT UP6, UPT, UPT, UPT, UPT, 0x40, 0x4 ;  /* 0x000000000004789c */ /* 0x000fe40003fce870 */
[----:B------:R-:W-:Y:S02]  /*0470*/  UPLOP3.LUT UP5, UPT, UPT, UPT, UPT, 0x40, 0x4 ;  /* 0x000000000004789c */ /* 0x000fe40003fae870 */
[----:B------:R-:W-:-:S02]  /*0480*/  UPLOP3.LUT UP4, UPT, UPT, UPT, UPT, 0x40, 0x4 ;  /* 0x000000000004789c */ /* 0x000fc40003f8e870 */
[----:B------:R-:W-:Y:S02]  /*0490*/  UP2UR UR41, UPR, URZ, 0x8 ;  /* 0x00000008ff297883 */ /* 0x000fe40008000000 */
[----:B------:R-:W-:Y:S01]  /*04a0*/  UP2UR UR55, UPR, URZ, 0x4 ;  /* 0x00000004ff377883 */ /* 0x000fe20008000000 */
[----:B------:R-:W-:Y:S11]  /*04b0*/  BRA `(.L_x_0) ;  /* 0x0000000000547947 */ /* 0x000ff60003800000 */
.L_x_3:
[----:B------:R-:W-:Y:S01]  /*04c0*/  HFMA2 R3, -RZ, RZ, 0, 2.98023223876953125e-07 ;  /* 0x00000005ff037431 */ /* 0x000fe200000001ff */
        /* <DEDUP_REMOVED lines=10> */
.L_x_1:
[----:B------:R-:W-:Y:S01]  /*0570*/  HFMA2 R3, -RZ, RZ, 0, 1.1920928955078125e-07 ;  /* 0x00000002ff037431 */ /* 0x000fe200000001ff */
        /* <DEDUP_REMOVED lines=8> */
[----:B------:R-:W-:-:S12]  /*0600*/  UP2UR UR55, UPR, URZ, 0x4 ;  /* 0x00000004ff377883 */ /* 0x000fd80008000000 */
.L_x_0:
[----:B------:R-:W-:Y:S01]  /*0610*/  ELECT P0, URZ, PT ;  /* 0x0000000000ff782f */ /* 0x000fe20003800000 */
[----:B------:R-:W-:Y:S03]  /*0620*/  BSSY.RECONVERGENT B0, `(.L_x_5) ;  /* 0x000000f000007945 */ /* 0x000fe60003800200 */
[----:B------:R-:W-:Y:S02]  /*0630*/  PLOP3.LUT P2, PT, P0, PT, UP0, 0x5d, 0xd5 ;  /* 0x0000000000d5781c */ /* 0x000fe4000074eb0d */
[----:B------:R-:W-:-:S11]  /*0640*/  PLOP3.LUT P1, PT, P0, PT, UP6, 0x5d, 0xd5 ;  /* 0x0000000000d5781c */ /* 0x000fd6000072eb6d */
[----:B------:R-:W-:Y:S05]  /*0650*/  @P2 BRA `(.L_x_6) ;  /* 0x00000000002c2947 */ /* 0x000fea0003800000 */
[----:B------:R-:W1:Y:S02]  /*0660*/  LDCU.64 UR4, c[0x0][0x348] ;  /* 0x00006900ff0477ac */ /* 0x000e640008000a00 */
[----:B-1----:R-:W-:-:S04]  /*0670*/  UIADD3 UR8, UP0, UPT, UR4, 0x80, URZ ;  /* 0x0000008004087890 */ /* 0x002fc8000ff1e0ff */
[----:B------:R-:W-:Y:S02]  /*0680*/  UIADD3.X UR9, UPT, UPT, URZ, UR5, URZ, UP0, !UPT ;  /* 0x00000005ff097290 */ /* 0x000fe400087fe4ff */
[----:B------:R-:W-:-:S04]  /*0690*/  UIADD3 UR6, UP0, UPT, UR4, 0x180, URZ ;  /* 0x0000018004067890 */ /* 0x000fc8000ff1e0ff */
[----:B------:R-:W-:Y:S02]  /*06a0*/  UIADD3.X UR7, UPT, UPT, URZ, UR5, URZ, UP0, !UPT ;  /* 0x00000005ff077290 */ /* 0x000fe400087fe4ff */
[----:B------:R-:W-:Y:S01]  /*06b0*/  UIADD3 UR4, UP0, UPT, UR4, 0x280, URZ ;  /* 0x0000028004047890 */ /* 0x000fe2000ff1e0ff */
[----:B------:R1:W-:Y:S03]  /*06c0*/  UTMACCTL.PF [UR8] ;  /* 0x00000000080079b9 */ /* 0x0003e60008040000 */
[----:B------:R-:W-:-:S03]  /*06d0*/  UIADD3.X UR5, UPT, UPT, URZ, UR5, URZ, UP0, !UPT ;  /* 0x00000005ff057290 */ /* 0x000fc600087fe4ff */
[----:B------:R1:W-:Y:S06]  /*06e0*/  UTMACCTL.PF [UR6] ;  /* 0x00000000060079b9 */ /* 0x0003ec0008040000 */
[----:B------:R1:W-:Y:S02]  /*06f0*/  UTMACCTL.PF [UR4] ;  /* 0x00000000040079b9 */ /* 0x0003e40008040000 */
[----:B-1----:R-:W-:Y:S01]  /*0700*/  NOP ;  /* 0x0000000000007918 */ /* 0x002fe20000000000 */
.L_x_6:
[----:B------:R-:W-:Y:S05]  /*0710*/  BSYNC.RECONVERGENT B0 ;  /* 0x0000000000007941 */ /* 0x000fea0003800200 */
.L_x_5:
[----:B------:R-:W-:Y:S04]  /*0720*/  BSSY.RECONVERGENT B0, `(.L_x_7) ;  /* 0x000001b000007945 */ /* 0x000fe80003800200 */
[----:B------:R-:W-:Y:S05]  /*0730*/  @P1 BRA `(.L_x_8) ;  /* 0x0000000000241947 */ /* 0x000fea0003800000 */
[----:B------:R-:W1:Y:S01]  /*0740*/  LDCU.64 UR4, c[0x0][0x348] ;  /* 0x00006900ff0477ac */ /* 0x000e620008000a00 */
[----:B------:R-:W-:Y:S02]  /*0750*/  PLOP3.LUT P6, PT, PT, PT, PT, 0x80, 0x8 ;  /* 0x000000000008781c */ /* 0x000fe40003fcf070 */
[----:B------:R-:W-:Y:S02]  /*0760*/  PLOP3.LUT P5, PT, PT, PT, PT, 0x8, 0x80 ;  /* 0x000000000080781c */ /* 0x000fe40003fae170 */
[----:B------:R-:W-:Y:S02]  /*0770*/  PLOP3.LUT P4, PT, PT, PT, PT, 0x80, 0x8 ;  /* 0x000000000008781c */ /* 0x000fe40003f8f070 */
[----:B------:R-:W-:Y:S01]  /*0780*/  PLOP3.LUT P3, PT, PT, PT, PT, 0x80, 0x8 ;  /* 0x000000000008781c */ /* 0x000fe20003f6f070 */
[----:B-1----:R-:W-:-:S04]  /*0790*/  UIADD3 UR4, UP0, UPT, UR4, 0x400, URZ ;  /* 0x0000040004047890 */ /* 0x002fc8000ff1e0ff */
[----:B------:R-:W-:-:S09]  /*07a0*/  UIADD3.X UR5, UPT, UPT, URZ, UR5, URZ, UP0, !UPT ;  /* 0x00000005ff057290 */ /* 0x000fd200087fe4ff */
[----:B------:R1:W-:Y:S02]  /*07b0*/  UTMACCTL.PF [UR4] ;  /* 0x00000000040079b9 */ /* 0x0003e40008040000 */
[----:B-1----:R-:W-:Y:S05]  /*07c0*/  BRA `(.L_x_9) ;  /* 0x0000000000407947 */ /* 0x002fea0003800000 */
.L_x_8:
[----:B------:R-:W-:-:S13]  /*07d0*/  ISETP.NE.AND P1, PT, R3, 0x3, PT ;  /* 0x000000030300780c */ /* 0x000fda0003f25270 */
[----:B------:R-:W-:Y:S05]  /*07e0*/  @!P1 BRA `(.L_x_10) ;  /* 0x0000000000289947 */ /* 0x000fea0003800000 */
[----:B------:R-:W-:Y:S02]  /*07f0*/  ISETP.NE.AND P1, PT, R3, 0x4, PT ;  /* 0x000000040300780c */ /* 0x000fe40003f25270 */
[----:B------:R-:W-:Y:S02]  /*0800*/  PLOP3.LUT P4, PT, PT, PT, PT, 0x80, 0x8 ;  /* 0x000000000008781c */ /* 0x000fe40003f8f070 */
[----:B------:R-:W-:Y:S02]  /*0810*/  PLOP3.LUT P5, PT, PT, PT, PT, 0x8, 0x80 ;  /* 0x000000000080781c */ /* 0x000fe40003fae170 */
[----:B------:R-:W-:Y:S02]  /*0820*/  PLOP3.LUT P6, PT, PT, PT, PT, 0x80, 0x8 ;  /* 0x000000000008781c */ /* 0x000fe40003fcf070 */
[----:B------:R-:W-:-:S05]  /*0830*/  PLOP3.LUT P3, PT, PT, PT, PT, 0x80, 0x8 ;  /* 0x000000000008781c */ /* 0x000fca0003f6f070 */
[----:B------:R-:W-:Y:S08]  /*0840*/  @P1 BRA `(.L_x_9) ;  /* 0x0000000000201947 */ /* 0x000ff00003800000 */
[----:B------:R-:W-:Y:S02]  /*0850*/  PLOP3.LUT P5, PT, PT, PT, PT, 0x8, 0x80 ;  /* 0x000000000080781c */ /* 0x000fe40003fae170 */
[----:B------:R-:W-:Y:S02]  /*0860*/  PLOP3.LUT P6, PT, PT, PT, PT, 0x8, 0x80 ;  /* 0x000000000080781c */ /* 0x000fe40003fce170 */
[----:B------:R-:W-:Y:S01]  /*0870*/  PLOP3.LUT P3, PT, PT, PT, PT, 0x8, 0x80 ;  /* 0x000000000080781c */ /* 0x000fe20003f6e170 */
[----:B------:R-:W-:-:S12]  /*0880*/  BRA `(.L_x_9) ;  /* 0x0000000000107947 */ /* 0x000fd80003800000 */
.L_x_10:
[----:B------:R-:W-:Y:S02]  /*0890*/  PLOP3.LUT P6, PT, PT, PT, PT, 0x8, 0x80 ;  /* 0x000000000080781c */ /* 0x000fe40003fce170 */
[----:B------:R-:W-:Y:S02]  /*08a0*/  PLOP3.LUT P5, PT, PT, PT, PT, 0x80, 0x8 ;  /* 0x000000000008781c */ /* 0x000fe40003faf070 */
[----:B------:R-:W-:Y:S02]  /*08b0*/  PLOP3.LUT P4, PT, PT, PT, PT, 0x8, 0x80 ;  /* 0x000000000080781c */ /* 0x000fe40003f8e170 */
[----:B------:R-:W-:-:S13]  /*08c0*/  PLOP3.LUT P3, PT, PT, PT, PT, 0x80, 0x8 ;  /* 0x000000000008781c */ /* 0x000fda0003f6f070 */
.L_x_9:
[----:B------:R-:W-:Y:S05]  /*08d0*/  BSYNC.RECONVERGENT B0 ;  /* 0x0000000000007941 */ /* 0x000fea0003800200 */
.L_x_7:
[----:B------:R-:W1:Y:S01]  /*08e0*/  SHFL.IDX PT, R2, R4, RZ, 0x1f ;  /* 0x00001fff04027589 */ /* 0x000e6200000e0000 */
[----:B------:R-:W-:Y:S02]  /*08f0*/  ISETP.NE.AND P1, PT, R3, 0x3, PT ;  /* 0x000000030300780c */ /* 0x000fe40003f25270 */
[----:B------:R-:W-:Y:S02]  /*0900*/  PLOP3.LUT P0, PT, P0, PT, UP1, 0xae, 0xea ;  /* 0x0000000000ea781c */ /* 0x000fe4000070f51e */
[----:B-1----:R-:W-:-:S13]  /*0910*/  ISETP.NE.AND P2, PT, R2, RZ, PT ;  /* 0x000000ff0200720c */ /* 0x002fda0003f45270 */
[----:B------:R-:W-:Y:S05]  /*0920*/  @P2 BRA `(.L_x_11) ;  /* 0x0000000000382947 */ /* 0x000fea0003800000 */
[----:B------:R-:W1:Y:S01]  /*0930*/  S2UR UR5, SR_CgaCtaId ;  /* 0x00000000000579c3 */ /* 0x000e620000008800 */
[----:B------:R-:W-:Y:S01]  /*0940*/  UMOV UR6, 0x400 ;  /* 0x0000040000067882 */ /* 0x000fe20000000000 */
[----:B------:R-:W-:Y:S01]  /*0950*/  UMOV UR4, 0x1 ;  /* 0x0000000100047882 */ /* 0x000fe20000000000 */
[----:B------:R-:W-:Y:S01]  /*0960*/  ELECT P2, URZ, PT ;  /* 0x0000000000ff782f */ /* 0x000fe20003840000 */
[----:B-1----:R-:W-:Y:S02]  /*0970*/  ULEA UR5, UR5, UR6, 0x18 ;  /* 0x0000000605057291 */ /* 0x002fe4000f8ec0ff */
[----:B------:R-:W-:-:S04]  /*0980*/  UIADD3 UR6, UPT, UPT, -UR4, 0x100000, URZ ;  /* 0x0010000004067890 */ /* 0x000fc8000fffe1ff */
[----:B------:R-:W-:Y:S02]  /*0990*/  USHF.L.U32 UR7, UR6, 0xb, URZ ;  /* 0x0000000b06077899 */ /* 0x000fe400080006ff */
[----:B------:R-:W-:Y:S01]  /*09a0*/  USHF.L.U32 UR6, UR6, 0x1, URZ ;  /* 0x0000000106067899 */ /* 0x000fe200080006ff */
[----:B------:R-:W1:Y:S11]  /*09b0*/  FENCE.VIEW.ASYNC.S ;  /* 0x00000000000073c6 */ /* 0x000e760000000000 */
[----:B-1----:R1:W2:Y:S01]  /*09c0*/  SYNCS.EXCH.64 URZ, [UR5+0x70000], UR6 ;  /* 0x0700000605ff75b2 */ /* 0x0022a20008000100 */
[----:B------:R1:W3:Y:S01]  /*09d0*/  SYNCS.EXCH.64 URZ, [UR5+0x70010], UR6 ;  /* 0x0700100605ff75b2 */ /* 0x0002e20008000100 */
[----:B------:R1:W4:Y:S01]  /*09e0*/  SYNCS.EXCH.64 URZ, [UR5+0x70008], UR6 ;  /* 0x0700080605ff75b2 */ /* 0x0003220008000100 */
[----:B------:R1:W1:Y:S01]  /*09f0*/  SYNCS.EXCH.64 URZ, [UR5+0x70018], UR6 ;  /* 0x0700180605ff75b2 */ /* 0x0002620008000100 */
[----:B------:R-:W-:Y:S01]  /*0a00*/  NOP ;  /* 0x0000000000007918 */ /* 0x000fe20000000000 */
.L_x_11:
[----:B------:R-:W-:Y:S01]  /*0a10*/  NOP ;  /* 0x0000000000007918 */ /* 0x000fe20000000000 */
[----:B------:R-:W-:Y:S05]  /*0a20*/  @!P1 BRA `(.L_x_12) ;  /* 0x0000000000289947 */ /* 0x000fea0003800000 */
[----:B------:R-:W-:Y:S01]  /*0a30*/  ISETP.NE.AND P1, PT, R3, 0x4, PT ;  /* 0x000000040300780c */ /* 0x000fe20003f25270 */
[----:B------:R-:W-:Y:S02]  /*0a40*/  UPLOP3.LUT UP3, UPT, UPT, UPT, UPT, 0x80, 0x8 ;  /* 0x000000000008789c */ /* 0x000fe40003f6f070 */
[----:B------:R-:W-:Y:S02]  /*0a50*/  UPLOP3.LUT UP2, UPT, UPT, UPT, UPT, 0x40, 0x4 ;  /* 0x000000000004789c */ /* 0x000fe40003f4e870 */
[----:B------:R-:W-:Y:S02]  /*0a60*/  UPLOP3.LUT UP1, UPT, UPT, UPT, UPT, 0x80, 0x8 ;  /* 0x000000000008789c */ /* 0x000fe40003f2f070 */
[----:B------:R-:W-:-:S06]  /*0a70*/  UPLOP3.LUT UP0, UPT, UPT, UPT, UPT, 0x80, 0x8 ;  /* 0x000000000008789c */ /* 0x000fcc0003f0f070 */
[----:B------:R-:W-:Y:S05]  /*0a80*/  @P1 BRA `(.L_x_13) ;  /* 0x0000000000201947 */ /* 0x000fea0003800000 */
[----:B------:R-:W-:Y:S02]  /*0a90*/  UPLOP3.LUT UP2, UPT, UPT, UPT, UPT, 0x40, 0x4 ;  /* 0x000000000004789c */ /* 0x000fe40003f4e870 */
[----:B------:R-:W-:Y:S02]  /*0aa0*/  UPLOP3.LUT UP3, UPT, UPT, UPT, UPT, 0x40, 0x4 ;  /* 0x000000000004789c */ /* 0x000fe40003f6e870 */
[----:B------:R-:W-:Y:S01]  /*0ab0*/  UPLOP3.LUT UP0, UPT, UPT, UPT, UPT, 0x40, 0x4 ;  /* 0x000000000004789c */ /* 0x000fe20003f0e870 */
[----:B------:R-:W-:Y:S05]  /*0ac0*/  BRA `(.L_x_13) ;  /* 0x0000000000107947 */ /* 0x000fea0003800000 */
.L_x_12:
[----:B------:R-:W-:Y:S02]  /*0ad0*/  UPLOP3.LUT UP3, UPT, UPT, UPT, UPT, 0x40, 0x4 ;  /* 0x000000000004789c */ /* 0x000fe40003f6e870 */
[----:B------:R-:W-:Y:S02]  /*0ae0*/  UPLOP3.LUT UP2, UPT, UPT, UPT, UPT, 0x80, 0x8 ;  /* 0x000000000008789c */ /* 0x000fe40003f4f070 */
[----:B------:R-:W-:Y:S02]  /*0af0*/  UPLOP3.LUT UP1, UPT, UPT, UPT, UPT, 0x40, 0x4 ;  /* 0x000000000004789c */ /* 0x000fe40003f2e870 */
[----:B------:R-:W-:Y:S02]  /*0b00*/  UPLOP3.LUT UP0, UPT, UPT, UPT, UPT, 0x80, 0x8 ;  /* 0x000000000008789c */ /* 0x000fe40003f0f070 */
.L_x_13:
[----:B------:R-:W5:Y:S02]  /*0b10*/  SHFL.IDX PT, R2, R4, RZ, 0x1f ;  /* 0x00001fff04027589 */ /* 0x000f6400000e0000 */
[----:B-----5:R-:W-:-:S13]  /*0b20*/  ISETP.NE.AND P1, PT, R2, RZ, PT ;  /* 0x000000ff0200720c */ /* 0x020fda0003f25270 */
[----:B------:R-:W-:Y:S05]  /*0b30*/  @P1 BRA `(.L_x_14) ;  /* 0x0000000000401947 */ /* 0x000fea0003800000 */
[----:B-1----:R-:W1:Y:S01]  /*0b40*/  S2UR UR5, SR_CgaCtaId ;  /* 0x00000000000579c3 */ /* 0x002e620000008800 */
        /* <DEDUP_REMOVED lines=8> */
[----:B-1----:R1:W1:Y:S01]  /*0bd0*/  SYNCS.EXCH.64 URZ, [UR5+0x70020], UR6 ;  /* 0x0700200605ff75b2 */ /* 0x0022620008000100 */
[----:B------:R1:W1:Y:S01]  /*0be0*/  SYNCS.EXCH.64 URZ, [UR5+0x70038], UR6 ;  /* 0x0700380605ff75b2 */ /* 0x0002620008000100 */
[----:B------:R1:W1:Y:S01]  /*0bf0*/  SYNCS.EXCH.64 URZ, [UR5+0x70028], UR6 ;  /* 0x0700280605ff75b2 */ /* 0x0002620008000100 */
[----:B------:R1:W1:Y:S01]  /*0c00*/  SYNCS.EXCH.64 URZ, [UR5+0x70040], UR6 ;  /* 0x0700400605ff75b2 */ /* 0x0002620008000100 */
[----:B------:R1:W1:Y:S01]  /*0c10*/  SYNCS.EXCH.64 URZ, [UR5+0x70030], UR6 ;  /* 0x0700300605ff75b2 */ /* 0x0002620008000100 */
[----:B------:R1:W1:Y:S01]  /*0c20*/  SYNCS.EXCH.64 URZ, [UR5+0x70048], UR6 ;  /* 0x0700480605ff75b2 */ /* 0x0002620008000100 */
[----:B------:R-:W-:Y:S01]  /*0c30*/  NOP ;  /* 0x0000000000007918 */ /* 0x000fe20000000000 */
.L_x_14:
[----:B------:R-:W5:Y:S01]  /*0c40*/  SHFL.IDX PT, R2, R4, RZ, 0x1f ;  /* 0x00001fff04027589 */ /* 0x000f6200000e0000 */
[----:B------:R-:W-:Y:S01]  /*0c50*/  NOP ;  /* 0x0000000000007918 */ /* 0x000fe20000000000 */
[----:B-----5:R-:W-:-:S13]  /*0c60*/  ISETP.NE.AND P1, PT, R2, RZ, PT ;  /* 0x000000ff0200720c */ /* 0x020fda0003f25270 */
[----:B------:R-:W-:Y:S05]  /*0c70*/  @P1 BRA `(.L_x_15) ;  /* 0x0000000000401947 */ /* 0x000fea0003800000 */
[----:B-1----:R-:W1:Y:S01]  /*0c80*/  S2UR UR6, SR_CgaCtaId ;  /* 0x00000000000679c3 */ /* 0x002e620000008800 */
[----:B------:R-:W-:Y:S01]  /*0c90*/  UMOV UR7, 0x400 ;  /* 0x0000040000077882 */ /* 0x000fe20000000000 */
[----:B------:R-:W-:Y:S01]  /*0ca0*/  UMOV UR5, 0x1 ;  /* 0x0000000100057882 */ /* 0x000fe20000000000 */
[----:B------:R-:W-:Y:S01]  /*0cb0*/  UMOV UR4, 0x80 ;  /* 0x0000008000047882 */ /* 0x000fe20000000000 */
[----:B------:R-:W-:-:S04]  /*0cc0*/  UIADD3 UR8, UPT, UPT, -UR5, 0x100000, URZ ;  /* 0x0010000005087890 */ /* 0x000fc8000fffe1ff */
[----:B------:R-:W-:Y:S02]  /*0cd0*/  USHF.L.U32 UR9, UR8, 0xb, URZ ;  /* 0x0000000b08097899 */ /* 0x000fe400080006ff */
[----:B------:R-:W-:Y:S02]  /*0ce0*/  USHF.L.U32 UR8, UR8, 0x1, URZ ;  /* 0x0000000108087899 */ /* 0x000fe400080006ff */
[----:B------:R-:W-:-:S04]  /*0cf0*/  UIADD3 UR4, UPT, UPT, -UR4, 0x100000, URZ ;  /* 0x0010000004047890 */ /* 0x000fc8000fffe1ff */
[----:B------:R-:W-:Y:S02]  /*0d00*/  USHF.L.U32 UR5, UR4, 0xb, URZ ;  /* 0x0000000b04057899 */ /* 0x000fe400080006ff */
[----:B------:R-:W-:Y:S01]  /*0d10*/  USHF.L.U32 UR4, UR4, 0x1, URZ ;  /* 0x0000000104047899 */ /* 0x000fe200080006ff */
[----:B------:R-:W-:Y:S01]  /*0d20*/  ELECT P1, URZ, PT ;  /* 0x0000000000ff782f */ /* 0x000fe20003820000 */
[----:B-1----:R-:W-:Y:S01]  /*0d30*/  ULEA UR6, UR6, UR7, 0x18 ;  /* 0x0000000706067291 */ /* 0x002fe2000f8ec0ff */
[----:B------:R-:W1:Y:S11]  /*0d40*/  FENCE.VIEW.ASYNC.S ;  /* 0x00000000000073c6 */ /* 0x000e760000000000 */
[----:B-1----:R1:W1:Y:S01]  /*0d50*/  SYNCS.EXCH.64 URZ, [UR6+0x70050], UR8 ;  /* 0x0700500806ff75b2 */ /* 0x0022620008000100 */
[----:B------:R1:W1:Y:S01]  /*0d60*/  SYNCS.EXCH.64 URZ, [UR6+0x70058], UR4 ;  /* 0x0700580406ff75b2 */ /* 0x0002620008000100 */
[----:B------:R-:W-:Y:S01]  /*0d70*/  NOP ;  /* 0x0000000000007918 */ /* 0x000fe20000000000 */
.L_x_15:
[----:B------:R-:W5:Y:S01]  /*0d80*/  SHFL.IDX PT, R2, R4, RZ, 0x1f ;  /* 0x00001fff04027589 */ /* 0x000f6200000e0000 */
[----:B-1----:R-:W-:Y:S01]  /*0d90*/  UP2UR UR5, UPR, URZ, 0x1 ;  /* 0x00000001ff057883 */ /* 0x002fe20008000000 */
[----:B------:R-:W-:Y:S01]  /*0da0*/  ISETP.NE.AND P2, PT, R3, 0x2, PT ;  /* 0x000000020300780c */ /* 0x000fe20003f45270 */
[----:B------:R-:W-:Y:S01]  /*0db0*/  UISETP.NE.AND UP0, UPT, UR55, URZ, UPT ;  /* 0x000000ff3700728c */ /* 0x000fe2000bf05270 */
[----:B------:R-:W-:-:S03]  /*0dc0*/  NOP ;  /* 0x0000000000007918 */ /* 0x000fc60000000000 */
[----:B------:R-:W-:Y:S02]  /*0dd0*/  USEL UR4, URZ, 0x2, !UP0 ;  /* 0x00000002ff047887 */ /* 0x000fe4000c000000 */
[----:B------:R-:W-:Y:S02]  /*0de0*/  UISETP.NE.AND UP0, UPT, UR5, URZ, UPT ;  /* 0x000000ff0500728c */ /* 0x000fe4000bf05270 */
[----:B------:R-:W-:Y:S02]  /*0df0*/  USEL UR5, URZ, 0x2, !UP4 ;  /* 0x00000002ff057887 */ /* 0x000fe4000e000000 */
[----:B------:R-:W-:Y:S02]  /*0e00*/  USEL UR4, UR4, 0x1, !UP5 ;  /* 0x0000000104047887 */ /* 0x000fe4000e800000 */
[----:B------:R-:W-:Y:S01]  /*0e10*/  USEL UR5, UR5, 0x1, !UP5 ;  /* 0x0000000105057887 */ /* 0x000fe2000e800000 */
[----:B-----5:R-:W-:-:S13]  /*0e20*/  ISETP.NE.AND P1, PT, R2, RZ, PT ;  /* 0x000000ff0200720c */ /* 0x020fda0003f25270 */
[----:B------:R-:W-:Y:S05]  /*0e30*/  @P1 BRA `(.L_x_16) ;  /* 0x0000000000401947 */ /* 0x000fea0003800000 */
[----:B------:R-:W1:Y:S01]  /*0e40*/  S2UR UR8, SR_CgaCtaId ;  /* 0x00000000000879c3 */ /* 0x000e620000008800 */
        /* <DEDUP_REMOVED lines=15> */
.L_x_16:
[----:B------:R-:W-:Y:S01]  /*0f40*/  NOP ;  /* 0x0000000000007918 */ /* 0x000fe20000000000 */
[----:B------:R-:W-:Y:S05]  /*0f50*/  @!P2 BRA `(.L_x_17) ;  /* 0x000000000024a947 */ /* 0x000fea0003800000 */
[----:B------:R-:W-:Y:S01]  /*0f60*/  ISETP.NE.AND P1, PT, R3, RZ, PT ;  /* 0x000000ff0300720c */ /* 0x000fe20003f25270 */
[----:B-1----:R-:W-:Y:S02]  /*0f70*/  UP2UR UR6, UPR, URZ, 0x1 ;  /* 0x00000001ff067883 */ /* 0x002fe40008000000 */
[----:B------:R-:W-:Y:S01]  /*0f80*/  UPLOP3.LUT UP0, UPT, UPT, UPT, UPT, 0x80, 0x8 ;  /* 0x000000000008789c */ /* 0x000fe20003f0f070 */
[----:B------:R-:W-:-:S03]  /*0f90*/  UMOV UR7, URZ ;  /* 0x000000ff00077c82 */ /* 0x000fc60008000000 */
[----:B------:R-:W-:Y:S02]  /*0fa0*/  UP2UR UR40, UPR, URZ, 0x1 ;  /* 0x00000001ff287883 */ /* 0x000fe40008000000 */
[----:B------:R-:W-:-:S04]  /*0fb0*/  UISETP.NE.AND UP0, UPT, UR6, URZ, UPT ;  /* 0x000000ff0600728c */ /* 0x000fc8000bf05270 */
[----:B------:R-:W-:Y:S07]  /*0fc0*/  @P1 BRA `(.L_x_18) ;  /* 0x00000000001c1947 */ /* 0x000fee0003800000 */
[----:B------:R-:W-:Y:S01]  /*0fd0*/  UMOV UR7, 0x1 ;  /* 0x0000000100077882 */ /* 0x000fe20000000000 */
[----:B------:R-:W-:Y:S05]  /*0fe0*/  BRA `(.L_x_18) ;  /* 0x0000000000147947 */ /* 0x000fea0003800000 */
.L_x_17:
[----:B-1----:R-:W-:Y:S02]  /*0ff0*/  UP2UR UR6, UPR, URZ, 0x1 ;  /* 0x00000001ff067883 */ /* 0x002fe40008000000 */
[----:B------:R-:W-:Y:S01]  /*1000*/  UPLOP3.LUT UP0, UPT, UPT, UPT, UPT, 0x40, 0x4 ;  /* 0x000000000004789c */ /* 0x000fe20003f0e870 */
[----:B------:R-:W-:-:S03]  /*1010*/  UMOV UR7, 0x2 ;  /* 0x0000000200077882 */ /* 0x000fc60000000000 */
[----:B------:R-:W-:Y:S02]  /*1020*/  UP2UR UR40, UPR, URZ, 0x1 ;  /* 0x00000001ff287883 */ /* 0x000fe40008000000 */
[----:B------:R-:W-:Y:S02]  /*1030*/  UISETP.NE.AND UP0, UPT, UR6, URZ, UPT ;  /* 0x000000ff0600728c */ /* 0x000fe4000bf05270 */
.L_x_18:
[----:B------:R-:W1:Y:S02]  /*1040*/  SHFL.IDX PT, R2, R4, RZ, 0x1f ;  /* 0x00001fff04027589 */ /* 0x000e6400000e0000 */
[----:B-1----:R-:W-:-:S13]  /*1050*/  ISETP.NE.AND P1, PT, R2, RZ, PT ;  /* 0x000000ff0200720c */ /* 0x002fda0003f25270 */
[----:B------:R-:W-:Y:S05]  /*1060*/  @P1 BRA `(.L_x_19) ;  /* 0x0000000000301947 */ /* 0x000fea0003800000 */
[----:B------:R-:W1:Y:S01]  /*1070*/  S2UR UR8, SR_CgaCtaId ;  /* 0x00000000000879c3 */ /* 0x000e620000008800 */
[----:B------:R-:W-:Y:S01]  /*1080*/  UMOV UR9, 0x400 ;  /* 0x0000040000097882 */ /* 0x000fe20000000000 */
[----:B------:R-:W-:Y:S01]  /*1090*/  UMOV UR6, 0x80 ;  /* 0x0000008000067882 */ /* 0x000fe20000000000 */
[----:B------:R-:W-:Y:S01]  /*10a0*/  ELECT P1, URZ, PT ;  /* 0x0000000000ff782f */ /* 0x000fe20003820000 */
[----:B------:R-:W-:-:S04]  /*10b0*/  UIADD3 UR10, UPT, UPT, -UR6, 0x100000, URZ ;  /* 0x00100000060a7890 */ /* 0x000fc8000fffe1ff */
[----:B------:R-:W-:Y:S02]  /*10c0*/  USHF.L.U32 UR11, UR10, 0xb, URZ ;  /* 0x0000000b0a0b7899 */ /* 0x000fe400080006ff */
[----:B------:R-:W-:Y:S02]  /*10d0*/  USHF.L.U32 UR10, UR10, 0x1, URZ ;  /* 0x000000010a0a7899 */ /* 0x000fe400080006ff */
[----:B-1----:R-:W-:Y:S01]  /*10e0*/  ULEA UR8, UR8, UR9, 0x18 ;  /* 0x0000000908087291 */ /* 0x002fe2000f8ec0ff */
[----:B------:R-:W1:Y:S11]  /*10f0*/  FENCE.VIEW.ASYNC.S ;  /* 0x00000000000073c6 */ /* 0x000e760000000000 */
[----:B-1----:R1:W1:Y:S01]  /*1100*/  SYNCS.EXCH.64 URZ, [UR8+0x70070], UR10 ;  /* 0x0700700a08ff75b2 */ /* 0x0022620008000100 */
[----:B------:R1:W1:Y:S01]  /*1110*/  SYNCS.EXCH.64 URZ, [UR8+0x70078], UR10 ;  /* 0x0700780a08ff75b2 */ /* 0x0002620008000100 */
[----:B------:R-:W-:Y:S01]  /*1120*/  NOP ;  /* 0x0000000000007918 */ /* 0x000fe20000000000 */
.L_x_19:
[----:B------:R-:W-:Y:S01]  /*1130*/  NOP ;  /* 0x0000000000007918 */ /* 0x000fe20000000000 */
[----:B------:R-:W-:Y:S05]  /*1140*/  @!P2 BRA `(.L_x_20) ;  /* 0x000000000024a947 */ /* 0x000fea0003800000 */
[----:B------:R-:W-:Y:S01]  /*1150*/  ISETP.NE.AND P1, PT, R3, 0x1, PT ;  /* 0x000000010300780c */ /* 0x000fe20003f25270 */
        /* <DEDUP_REMOVED lines=8> */
.L_x_20:
[----:B-1----:R-:W-:Y:S02]  /*11e0*/  UP2UR UR8, UPR, URZ, 0x1 ;  /* 0x00000001ff087883 */ /* 0x002fe40008000000 */
[----:B------:R-:W-:Y:S01]  /*11f0*/  UPLOP3.LUT UP0, UPT, UPT, UPT, UPT, 0x40, 0x4 ;  /* 0x000000000004789c */ /* 0x000fe20003f0e870 */
[----:B------:R-:W-:-:S03]  /*1200*/  UMOV UR6, 0x2 ;  /* 0x0000000200067882 */ /* 0x000fc60000000000 */
[----:B------:R-:W-:Y:S02]  /*1210*/  UP2UR UR38, UPR, URZ, 0x1 ;  /* 0x00000001ff267883 */ /* 0x000fe40008000000 */
[----:B------:R-:W-:-:S11]  /*1220*/  UISETP.NE.AND UP0, UPT, UR8, URZ, UPT ;  /* 0x000000ff0800728c */ /* 0x000fd6000bf05270 */
.L_x_21:
[----:B------:R-:W1:Y:S01]  /*1230*/  SHFL.IDX PT, R2, R4, RZ, 0x1f ;  /* 0x00001fff04027589 */ /* 0x000e6200000e0000 */
[----:B------:R-:W-:Y:S02]  /*1240*/  USEL UR8, URZ, 0x1, !UP4 ;  /* 0x00000001ff087887 */ /* 0x000fe4000e000000 */
[----:B------:R-:W-:Y:S01]  /*1250*/  USEL UR13, URZ, 0x1, UP4 ;  /* 0x00000001ff0d7887 */ /* 0x000fe2000a000000 */
        /* <DEDUP_REMOVED lines=14> */
.L_x_22:
[----:B------:R-:W5:Y:S01]  /*1340*/  SHFL.IDX PT, R2, R4, RZ, 0x1f ;  /* 0x00001fff04027589 */ /* 0x000f6200000e0000 */
[----:B------:R-:W-:Y:S01]  /*1350*/  NOP ;  /* 0x0000000000007918 */ /* 0x000fe20000000000 */
[----:B-----5:R-:W-:-:S13]  /*1360*/  ISETP.NE.AND P1, PT, R2, RZ, PT ;  /* 0x000000ff0200720c */ /* 0x020fda0003f25270 */
[----:B------:R-:W-:Y:S05]  /*1370*/  @P1 BRA `(.L_x_23) ;  /* 0x0000000000481947 */ /* 0x000fea0003800000 */
[----:B------:R-:W5:Y:S01]  /*1380*/  S2UR UR11, SR_CgaCtaId ;  /* 0x00000000000b79c3 */ /* 0x000f620000008800 */
[----:B------:R-:W-:Y:S01]  /*1390*/  UMOV UR12, 0x400 ;  /* 0x00000400000c7882 */ /* 0x000fe20000000000 */
[----:B-1----:R-:W-:Y:S01]  /*13a0*/  UMOV UR10, 0x1 ;  /* 0x00000001000a7882 */ /* 0x002fe20000000000 */
        /* <DEDUP_REMOVED lines=8> */
[----:B-----5:R-:W-:Y:S01]  /*1430*/  ULEA UR11, UR11, UR12, 0x18 ;  /* 0x0000000c0b0b7291 */ /* 0x020fe2000f8ec0ff */
[----:B------:R-:W1:Y:S11]  /*1440*/  FENCE.VIEW.ASYNC.S ;  /* 0x00000000000073c6 */ /* 0x000e760000000000 */
[----:B-1----:R1:W1:Y:S01]  /*1450*/  SYNCS.EXCH.64 URZ, [UR11+0x70090], UR14 ;  /* 0x0700900e0bff75b2 */ /* 0x0022620008000100 */
[----:B------:R1:W1:Y:S01]  /*1460*/  SYNCS.EXCH.64 URZ, [UR11+0x700a0], UR16 ;  /* 0x0700a0100bff75b2 */ /* 0x0002620008000100 */
[----:B------:R1:W1:Y:S01]  /*1470*/  SYNCS.EXCH.64 URZ, [UR11+0x70098], UR14 ;  /* 0x0700980e0bff75b2 */ /* 0x0002620008000100 */
[----:B------:R1:W1:Y:S01]  /*1480*/  SYNCS.EXCH.64 URZ, [UR11+0x700a8], UR16 ;  /* 0x0700a8100bff75b2 */ /* 0x0002620008000100 */
[----:B------:R-:W-:Y:S01]  /*1490*/  NOP ;  /* 0x0000000000007918 */ /* 0x000fe20000000000 */
.L_x_23:
        /* <DEDUP_REMOVED lines=19> */
[----:B------:R1:W1:Y:S01]  /*15d0*/  SYNCS.EXCH.64 URZ, [UR11+0x700b8], UR14 ;  /* 0x0700b80e0bff75b2 */ /* 0x0002620008000100 */
[----:B------:R1:W1:Y:S01]  /*15e0*/  SYNCS.EXCH.64 URZ, [UR11+0x700c8], UR16 ;  /* 0x0700c8100bff75b2 */ /* 0x0002620008000100 */
[----:B------:R-:W-:Y:S01]  /*15f0*/  NOP ;  /* 0x0000000000007918 */ /* 0x000fe20000000000 */
.L_x_24:
[----:B------:R-:W5:Y:S01]  /*1600*/  SHFL.IDX PT, R4, R4, RZ, 0x1f ;  /* 0x00001fff04047589 */ /* 0x000f6200000e0000 */
[----:B------:R-:W1:Y:S01]  /*1610*/  S2UR UR9, SR_CTAID.X ;  /* 0x00000000000979c3 */ /* 0x000e620000002500 */
[----:B------:R-:W-:Y:S01]  /*1620*/  NOP ;  /* 0x0000000000007918 */ /* 0x000fe20000000000 */
[----:B-----5:R-:W-:-:S13]  /*1630*/  ISETP.NE.AND P1, PT, R4, RZ, PT ;  /* 0x000000ff0400720c */ /* 0x020fda0003f25270 */
[----:B-1----:R-:W-:Y:S05]  /*1640*/  @P1 BRA `(.L_x_25) ;  /* 0x0000000000301947 */ /* 0x002fea0003800000 */
        /* <DEDUP_REMOVED lines=12> */
.L_x_25:
[----:B------:R-:W-:Y:S01]  /*1710*/  ISETP.GT.AND P1, PT, R3, 0x3, PT ;  /* 0x000000030300780c */ /* 0x000fe20003f24270 */
[----:B------:R-:W-:Y:S01]  /*1720*/  NOP ;  /* 0x0000000000007918 */ /* 0x000fe20000000000 */
[----:B------:R-:W-:Y:S01]  /*1730*/  MOV R2, UR13 ;  /* 0x0000000d00027c02 */ /* 0x000fe20008000f00 */
[----:B------:R-:W-:Y:S01]  /*1740*/  UMOV UR39, UR9 ;  /* 0x0000000900277c82 */ /* 0x000fe20008000000 */
[----:B-1234-:R-:W-:Y:S09]  /*1750*/  BAR.SYNC.DEFER_BLOCKING 0x0 ;  /* 0x0000000000007b1d */ /* 0x01eff20000010000 */
[----:B------:R-:W-:Y:S05]  /*1760*/  @P1 BRA `(.L_x_26) ;  /* 0x0000024800e81947 */ /* 0x000fea0003800000 */
[----:B------:R-:W-:-:S13]  /*1770*/  ISETP.GE.U32.AND P0, PT, R3, 0x2, PT ;  /* 0x000000020300780c */ /* 0x000fda0003f06070 */
[----:B------:R-:W-:Y:S05]  /*1780*/  @!P0 BRA `(.L_x_27) ;  /* 0x0000018c00cc8947 */ /* 0x000fea0003800000 */
[----:B------:R-:W-:Y:S05]  /*1790*/  @!P2 BRA `(.L_x_28) ;  /* 0x000000500050a947 */ /* 0x000fea0003800000 */
[----:B------:R-:W-:-:S08]  /*17a0*/  NOP ;  /* 0x0000000000007918 */ /* 0x000fd00000000000 */
[----:B------:R-:W1:-:S00]  /*17b0*/  USETMAXREG.DEALLOC.CTAPOOL 0x20 ;  /* 0x00000020000079c8 */ /* 0x000e4000080e0500 */
[----:B-1----:R-:W1:Y:S02]  /*17c0*/  LDC R0, c[0x0][0x900] ;  /* 0x00024000ff007b82 */ /* 0x002e640000000800 */
[----:B-1----:R-:W-:-:S13]  /*17d0*/  ISETP.LE.AND P0, PT, R0, UR39, PT ;  /* 0x0000002700007c0c */ /* 0x002fda000bf03270 */
[----:B------:R-:W-:Y:S05]  /*17e0*/  @P0 EXIT ;  /* 0x000000000000094d */ /* 0x000fea0003800000 */
[----:B------:R-:W-:Y:S02]  /*17f0*/  HFMA2 R6, -RZ, RZ, 0, 5.9604644775390625e-08 ;  /* 0x00000001ff067431 */ /* 0x000fe400000001ff */
[----:B------:R-:W-:Y:S01]  /*1800*/  IMAD.MOV.U32 R8, RZ, RZ, 0x1 ;  /* 0x00000001ff087424 */ /* 0x000fe200078e00ff */
[----:B------:R-:W-:Y:S01]  /*1810*/  PRMT R7, RZ, 0x7610, R7 ;  /* 0x00007610ff077816 */ /* 0x000fe20000000007 */
[----:B------:R-:W-:Y:S01]  /*1820*/  IMAD.MOV.U32 R5, RZ, RZ, 0x1 ;  /* 0x00000001ff057424 */ /* 0x000fe200078e00ff */
[----:B------:R-:W-:Y:S01]  /*1830*/  MOV R3, RZ ;  /* 0x000000ff00037202 */ /* 0x000fe20000000f00 */
[----:B------:R-:W-:Y:S01]  /*1840*/  IMAD.MOV.U32 R4, RZ, RZ, RZ ;  /* 0x000000ffff047224 */ /* 0x000fe200078e00ff */
[----:B------:R-:W-:Y:S02]  /*1850*/  ULOP3.LUT UR24, UR4, 0x1, URZ, 0xc0, !UPT ;  /* 0x0000000104187892 */ /* 0x000fe4000f8ec0ff */
[----:B------:R-:W-:Y:S01]  /*1860*/  ULOP3.LUT UR23, UR5, 0x1, URZ, 0xc0, !UPT ;  /* 0x0000000105177892 */ /* 0x000fe2000f8ec0ff */
[----:B------:R-:W-:Y:S01]  /*1870*/  UMOV UR29, UR9 ;  /* 0x00000009001d7c82 */ /* 0x000fe20008000000 */
[----:B------:R-:W-:-:S10]  /*1880*/  UMOV UR6, URZ ;  /* 0x000000ff00067c82 */ /* 0x000fd40008000000 */
.L_x_89:
[----:B------:R-:W1:Y:S01]  /*1890*/  LDCU.64 UR4, c[0x0][0x908] ;  /* 0x00012100ff0477ac */ /* 0x000e620008000a00 */
[----:B--2---:R-:W2:Y:S01]  /*18a0*/  LDCU UR7, c[0x0][0x904] ;  /* 0x00012080ff0777ac */ /* 0x004ea20008000800 */
[----:B-1----:R-:W-:Y:S01]  /*18b0*/  UIMAD.WIDE.U32 UR8, UR29, UR4, URZ ;  /* 0x000000041d0872a5 */ /* 0x002fe2000f8e00ff */
[----:B------:R-:W1:Y:S01]  /*18c0*/  LDCU UR4, c[0x0][0x380] ;  /* 0x00007000ff0477ac */ /* 0x000e620008000800 */
[----:B--2---:R-:W-:-:S05]  /*18d0*/  UISETP.NE.AND UP0, UPT, UR7, 0x1, UPT ;  /* 0x000000010700788c */ /* 0x004fca000bf05270 */
[----:B------:R-:W-:Y:S02]  /*18e0*/  UMOV UR8, UR9 ;  /* 0x0000000900087c82 */ /* 0x000fe40008000000 */
[----:B------:R-:W-:-:S04]  /*18f0*/  USHF.R.U32.HI UR5, URZ, UR5, UR8 ;  /* 0x00000005ff057299 */ /* 0x000fc80008011608 */
[----:B------:R-:W-:-:S04]  /*1900*/  USEL UR5, UR29, UR5, !UP0 ;  /* 0x000000051d057287 */ /* 0x000fc8000c000000 */
[----:B------:R-:W-:-:S04]  /*1910*/  UIADD3 UR5, UPT, UPT, -UR5, URZ, URZ ;  /* 0x000000ff05057290 */ /* 0x000fc8000fffe1ff */
[----:B------:R-:W-:-:S04]  /*1920*/  UIMAD UR7, UR7, UR5, UR29 ;  /* 0x00000005070772a4 */ /* 0x000fc8000f8e021d */
[----:B------:R-:W-:-:S04]  /*1930*/  USHF.L.U32 UR7, UR7, 0x8, URZ ;  /* 0x0000000807077899 */ /* 0x000fc800080006ff */
[----:B-1----:R-:W-:-:S09]  /*1940*/  UISETP.GE.AND UP0, UPT, UR7, UR4, UPT ;  /* 0x000000040700728c */ /* 0x002fd2000bf06270 */
[----:B------:R-:W-:Y:S05]  /*1950*/  BRA.U UP0, `(.L_x_29) ;  /* 0x0000004d00c87547 */ /* 0x000fea000b800000 */
[----:B------:R-:W-:-:S13]  /*1960*/  LOP3.LUT P0, RZ, R7, 0xff, RZ, 0xc0, !PT ;  /* 0x000000ff07ff7812 */ /* 0x000fda000780c0ff */
[----:B------:R-:W-:Y:S05]  /*1970*/  @P0 BRA `(.L_x_30) ;  /* 0x0000000000940947 */ /* 0x000fea0003800000 */
[----:B------:R-:W1:Y:S01]  /*1980*/  S2UR UR5, SR_CgaCtaId ;  /* 0x00000000000579c3 */ /* 0x000e620000008800 */
[----:B------:R-:W-:Y:S01]  /*1990*/  UMOV UR8, 0x40 ;  /* 0x0000004000087882 */ /* 0x000fe20000000000 */
[----:B------:R-:W-:Y:S01]  /*19a0*/  NOP ;  /* 0x0000000000007918 */ /* 0x000fe20000000000 */
[----:B------:R-:W-:Y:S01]  /*19b0*/  UMOV UR4, 0x400 ;  /* 0x0000040000047882 */ /* 0x000fe20000000000 */
[----:B-1----:R-:W-:Y:S02]  /*19c0*/  ULEA UR8, UR5, UR8, 0x18 ;  /* 0x0000000805087291 */ /* 0x002fe4000f8ec0ff */
[----:B------:R-:W-:-:S07]  /*19d0*/  ULEA UR5, UR5, UR4, 0x18 ;  /* 0x0000000405057291 */ /* 0x000fce000f8ec0ff */
[----:B------:R-:W1:Y:S02]  /*19e0*/  LDS.U8 R0, [UR8+0x1c] ;  /* 0x00001c08ff007984 */ /* 0x000e640008000000 */
[----:B-1----:R-:W-:-:S13]  /*19f0*/  ISETP.NE.AND P0, PT, R0, RZ, PT ;  /* 0x000000ff0000720c */ /* 0x002fda0003f05270 */
[----:B------:R-:W-:Y:S05]  /*1a00*/  @P0 BRA `(.L_x_31) ;  /* 0x0000000000580947 */ /* 0x000fea0003800000 */
[----:B------:R-:W-:-:S13]  /*1a10*/  ELECT P0, URZ, PT ;  /* 0x0000000000ff782f */ /* 0x000fda0003800000 */
[----:B------:R-:W-:Y:S05]  /*1a20*/  @!P0 BRA `(.L_x_32) ;  /* 0x0000000000608947 */ /* 0x000fea0003800000 */
[----:B------:R-:W-:Y:S01]  /*1a30*/  UMOV UR4, 0x10 ;  /* 0x0000001000047882 */ /* 0x000fe20000000000 */
[----:B------:R-:W-:Y:S01]  /*1a40*/  HFMA2 R0, -RZ, RZ, 0, 5.9604644775390625e-08 ;  /* 0x00000001ff007431 */ /* 0x000fe200000001ff */
[----:B------:R-:W-:-:S03]  /*1a50*/  MOV R2, 0xffff ;  /* 0x0000ffff00027802 */ /* 0x000fc60000000f00 */
[----:B------:R-:W-:Y:S04]  /*1a60*/  DEPBAR.LE SB1, 0x36 ;  /* 0x00009d800000791a */ /* 0x000fe80000000000 */
[----:B------:R-:W1:Y:S02]  /*1a70*/  UTCATOMSWS.FIND_AND_SET.ALIGN UP0, UR4, UR4 ;  /* 0x00000004000475e3 */ /* 0x000e640008000800 */
[----:B-1----:R-:W-:Y:S01]  /*1a80*/  MOV R7, UR4 ;  /* 0x0000000400077c02 */ /* 0x002fe20008000f00 */
[----:B------:R-:W-:Y:S06]  /*1a90*/  BRA.U UP0, `(.L_x_33) ;  /* 0x0000000100187547 */ /* 0x000fec000b800000 */
.L_x_34:
[----:B------:R-:W-:Y:S05]  /*1aa0*/  NANOSLEEP 0x64 ;  /* 0x000000640000795d */ /* 0x000fea0003800000 */
[----:B------:R-:W-:-:S05]  /*1ab0*/  UMOV UR4, 0x10 ;  /* 0x0000001000047882 */ /* 0x000fca0000000000 */
[----:B------:R-:W-:Y:S04]  /*1ac0*/  DEPBAR.LE SB1, 0x36 ;  /* 0x00009d800000791a */ /* 0x000fe80000000000 */
[----:B------:R-:W1:Y:S02]  /*1ad0*/  UTCATOMSWS.FIND_AND_SET.ALIGN UP0, UR4, UR4 ;  /* 0x00000004000475e3 */ /* 0x000e640008000800 */
[----:B-1----:R-:W-:Y:S01]  /*1ae0*/  MOV R7, UR4 ;  /* 0x0000000400077c02 */ /* 0x002fe20008000f00 */
[----:B------:R-:W-:Y:S05]  /*1af0*/  BRA.U !UP0, `(.L_x_34) ;  /* 0xfffffffd08e87547 */ /* 0x000fea000b83ffff */
.L_x_33:
[-C--:B------:R-:W-:Y:S02]  /*1b00*/  SHF.L.U32 R2, R2, R7.reuse, RZ ;  /* 0x0000000702027219 */ /* 0x080fe400000006ff */
[----:B------:R-:W-:Y:S01]  /*1b10*/  SHF.L.U32 R0, R0, R7, RZ ;  /* 0x0000000700007219 */ /* 0x000fe200000006ff */
[----:B------:R-:W-:Y:S02]  /*1b20*/  IMAD.SHL.U32 R7, R7, 0x20, RZ ;  /* 0x0000002007077824 */ /* 0x000fe400078e00ff */
[----:B------:R1:W-:Y:S04]  /*1b30*/  ATOMS.OR RZ, [UR8+0x14], R2 ;  /* 0x00001402ffff798c */ /* 0x0003e8000b000008 */
[----:B------:R1:W-:Y:S04]  /*1b40*/  ATOMS.OR RZ, [UR8+0x18], R0 ;  /* 0x00001800ffff798c */ /* 0x0003e8000b000008 */
[----:B------:R1:W-:Y:S01]  /*1b50*/  STS [UR5+0x700e0], R7 ;  /* 0x0700e007ff007988 */ /* 0x0003e20008000805 */
[----:B------:R-:W-:Y:S05]  /*1b60*/  BRA `(.L_x_32) ;  /* 0x0000000000107947 */ /* 0x000fea0003800000 */
.L_x_31:
[----:B------:R-:W-:Y:S02]  /*1b70*/  MOV R0, 0xffffffff ;  /* 0xffffffff00007802 */ /* 0x000fe40000000f00 */
[----:B------:R-:W-:-:S03]  /*1b80*/  MOV R10, 0x1bb0 ;  /* 0x00001bb0000a7802 */ /* 0x000fc60000000f00 */
[----:B------:R1:W-:Y:S04]  /*1b90*/  STS [UR5+0x700e0], R0 ;  /* 0x0700e000ff007988 */ /* 0x0003e80008000805 */
[----:B-1----:R-:W-:Y:S05]  /*1ba0*/  CALL.REL.NOINC `($__internal_1_$__cuda_sm10x_tcgen05_guardrail_trap_phase_invalid_during_alloc) ;  /* 0x000002b400c07944 */ /* 0x002fea0003c00000 */
.L_x_32:
[----:B------:R-:W-:Y:S05]  /*1bb0*/  WARPSYNC.ALL ;  /* 0x0000000000007948 */ /* 0x000fea0003800000 */
[----:B------:R-:W-:Y:S01]  /*1bc0*/  NOP ;  /* 0x0000000000007918 */ /* 0x000fe20000000000 */
.L_x_30:
[----:B------:R-:W2:Y:S01]  /*1bd0*/  LDCU UR8, c[0x0][0x384] ;  /* 0x00007080ff0877ac */ /* 0x000ea20008000800 */
[----:B-1----:R-:W-:Y:S01]  /*1be0*/  HFMA2 R7, -RZ, RZ, 0, 5.9604644775390625e-08 ;  /* 0x00000001ff077431 */ /* 0x002fe200000001ff */
[----:B--2---:R-:W-:-:S09]  /*1bf0*/  UISETP.NE.AND UP0, UPT, UR8, URZ, UPT ;  /* 0x000000ff0800728c */ /* 0x004fd2000bf05270 */
[----:B------:R-:W-:Y:S05]  /*1c00*/  BRA.U !UP0, `(.L_x_29) ;  /* 0x0000004d081c7547 */ /* 0x000fea000b800000 */
[----:B------:R-:W-:Y:S01]  /*1c10*/  UIADD3 UR7, UPT, UPT, UR7, 0x100, URZ ;  /* 0x0000010007077890 */ /* 0x000fe2000fffe0ff */
[----:B------:R-:W-:Y:S01]  /*1c20*/  BSSY.RECONVERGENT B0, `(.L_x_35) ;  /* 0x000000d000007945 */ /* 0x000fe20003800200 */
[----:B------:R-:W-:Y:S02]  /*1c30*/  UIADD3 UR8, UPT, UPT, UR8, 0x7f, URZ ;  /* 0x0000007f08087890 */ /* 0x000fe4000fffe0ff */
[----:B------:R-:W-:Y:S02]  /*1c40*/  USHF.R.S32.HI UR4, URZ, 0x1f, UR7 ;  /* 0x0000001fff047899 */ /* 0x000fe40008011407 */
[----:B------:R-:W-:Y:S02]  /*1c50*/  USHF.R.S32.HI UR5, URZ, 0x1f, UR8 ;  /* 0x0000001fff057899 */ /* 0x000fe40008011408 */
[----:B------:R-:W-:Y:S02]  /*1c60*/  ULEA.HI UR4, UR4, UR7, URZ, 0x7 ;  /* 0x0000000704047291 */ /* 0x000fe4000f8f38ff */
[----:B------:R-:W-:-:S02]  /*1c70*/  ULEA.HI UR5, UR5, UR8, URZ, 0x7 ;  /* 0x0000000805057291 */ /* 0x000fc4000f8f38ff */
[----:B------:R-:W-:Y:S02]  /*1c80*/  UIADD3 UR4, UPT, UPT, UR4, 0x7f, URZ ;  /* 0x0000007f04047890 */ /* 0x000fe4000fffe0ff */
[----:B------:R-:W-:Y:S02]  /*1c90*/  USHF.R.S32.HI UR5, URZ, 0x7, UR5 ;  /* 0x00000007ff057899 */ /* 0x000fe40008011405 */
[----:B------:R-:W-:-:S04]  /*1ca0*/  USHF.R.S32.HI UR4, URZ, 0x7, UR4 ;  /* 0x00000007ff047899 */ /* 0x000fc80008011404 */
[----:B------:R-:W-:-:S04]  /*1cb0*/  UISETP.LT.AND UP0, UPT, UR5, UR4, UPT ;  /* 0x000000040500728c */ /* 0x000fc8000bf01270 */
[----:B------:R-:W-:Y:S01]  /*1cc0*/  USEL UR28, UR5, UR4, UP0 ;  /* 0x00000004051c7287 */ /* 0x000fe20008000000 */
[----:B------:R-:W-:Y:S11]  /*1cd0*/  @!P4 BRA `(.L_x_36) ;  /* 0x000000000004c947 */ /* 0x000ff60003800000 */
[----:B------:R-:W-:Y:S05]  /*1ce0*/  BPT.TRAP 0x1 ;  /* 0x000000040000795c */ /* 0x000fea0000300000 */
.L_x_36:
[----:B------:R-:W-:Y:S05]  /*1cf0*/  BSYNC.RECONVERGENT B0 ;  /* 0x0000000000007941 */ /* 0x000fea0003800200 */
.L_x_35:
[----:B------:R-:W1:Y:S01]  /*1d00*/  S2UR UR22, SR_CgaCtaId ;  /* 0x00000000001679c3 */ /* 0x000e620000008800 */
[----:B------:R-:W-:Y:S01]  /*1d10*/  UMOV UR4, 0x400 ;  /* 0x0000040000047882 */ /* 0x000fe20000000000 */
[----:B------:R-:W-:Y:S01]  /*1d20*/  SHF.L.U32 R0, R4, 0x1f, RZ ;  /* 0x0000001f04007819 */ /* 0x000fe200000006ff */
[----:B-1----:R-:W-:-:S09]  /*1d30*/  ULEA UR22, UR22, UR4, 0x18 ;  /* 0x0000000416167291 */ /* 0x002fd2000f8ec0ff */
[----:B------:R-:W1:Y:S02]  /*1d40*/  SYNCS.PHASECHK.TRANS64.TRYWAIT P0, [UR22+0x70000], R0 ;  /* 0x07000000ff0075a7 */ /* 0x000e640008001116 */
[----:B-1----:R-:W-:Y:S05]  /*1d50*/  @!P0 BRA `(.L_x_37) ;  /* 0x000002a000988947 */ /* 0x002fea0003800000 */
.L_x_419:
[----:B------:R-:W-:Y:S05]  /*1d60*/  BRA.U !UP1, `(.L_x_38) ;  /* 0x0000000109047547 */ /* 0x000fea000b800000 */
[----:B------:R-:W-:Y:S05]  /*1d70*/  BPT.TRAP 0x1 ;  /* 0x000000040000795c */ /* 0x000fea0000300000 */
.L_x_38:
[----:B------:R-:W-:Y:S01]  /*1d80*/  ULEA UR20, UR6, UR22, 0x3 ;  /* 0x0000001606147291 */ /* 0x000fe2000f8e18ff */
[----:B-1----:R-:W-:Y:S01]  /*1d90*/  SHF.L.U32 R9, R3, 0x1f, RZ ;  /* 0x0000001f03097819 */ /* 0x002fe200000006ff */
[----:B------:R-:W-:-:S07]  /*1da0*/  UISETP.NE.AND UP4, UPT, UR24, URZ, UPT ;  /* 0x000000ff1800728c */ /* 0x000fce000bf85270 */
[----:B------:R-:W1:Y:S02]  /*1db0*/  SYNCS.PHASECHK.TRANS64.TRYWAIT P0, [UR20+0x70020], R9 ;  /* 0x07002009ff0075a7 */ /* 0x000e640008001114 */
[----:B-1----:R-:W-:Y:S05]  /*1dc0*/  @!P0 BRA `(.L_x_39) ;  /* 0x000002a000948947 */ /* 0x002fea0003800000 */
.L_x_421:
[----:B------:R-:W-:-:S04]  /*1dd0*/  UIADD3 UR27, UPT, UPT, UR6, 0x1, URZ ;  /* 0x00000001061b7890 */ /* 0x000fc8000fffe0ff */
[----:B------:R-:W-:-:S04]  /*1de0*/  UISETP.NE.AND UP0, UPT, UR27, 0x3, UPT ;  /* 0x000000031b00788c */ /* 0x000fc8000bf05270 */
[----:B------:R-:W-:Y:S02]  /*1df0*/  USEL UR4, URZ, 0x1, UP0 ;  /* 0x00000001ff047887 */ /* 0x000fe40008000000 */
[----:B------:R-:W-:-:S04]  /*1e00*/  USEL UR27, UR27, URZ, UP0 ;  /* 0x000000ff1b1b7287 */ /* 0x000fc80008000000 */
[----:B-1----:R-:W-:Y:S01]  /*1e10*/  LOP3.LUT R9, R3, UR4, RZ, 0x3c, !PT ;  /* 0x0000000403097c12 */ /* 0x002fe2000f8e3cff */
[----:B------:R-:W-:Y:S07]  /*1e20*/  BRA.U UP4, `(.L_x_40) ;  /* 0x0000000104047547 */ /* 0x000fee000b800000 */
[----:B------:R-:W-:Y:S05]  /*1e30*/  BPT.TRAP 0x1 ;  /* 0x000000040000795c */ /* 0x000fea0000300000 */
.L_x_40:
[----:B------:R-:W-:Y:S01]  /*1e40*/  SHF.L.U32 R11, R5, 0x1f, RZ ;  /* 0x0000001f050b7819 */ /* 0x000fe200000006ff */
[----:B------:R-:W-:Y:S01]  /*1e50*/  USHF.R.U32.HI UR21, URZ, 0x4, UR22 ;  /* 0x00000004ff157899 */ /* 0x000fe20008011616 */
[----:B------:R-:W-:Y:S01]  /*1e60*/  IMAD.MOV.U32 R12, RZ, RZ, RZ ;  /* 0x000000ffff0c7224 */ /* 0x000fe200078e00ff */
[----:B------:R-:W-:Y:S01]  /*1e70*/  CS2R R2, SRZ ;  /* 0x0000000000027805 */ /* 0x000fe2000001ff00 */
[----:B------:R-:W1:Y:S01]  /*1e80*/  SYNCS.PHASECHK.TRANS64.TRYWAIT P0, [UR22+0x70058], R11 ;  /* 0x0700580bff0075a7 */ /* 0x000e620008001116 */
[----:B------:R-:W-:-:S04]  /*1e90*/  ULOP3.LUT UR21, UR21, 0x3fff, URZ, 0xc0, !UPT ;  /* 0x00003fff15157892 */ /* 0x000fc8000f8ec0ff */
[----:B------:R-:W-:Y:S01]  /*1ea0*/  ULOP3.LUT UR21, UR21, 0x10000, URZ, 0xfc, !UPT ;  /* 0x0001000015157892 */ /* 0x000fe2000f8efcff */
[----:B-1----:R-:W-:Y:S11]  /*1eb0*/  @!P0 BRA `(.L_x_41) ;  /* 0x000002a000708947 */ /* 0x002ff60003800000 */
.L_x_423:
[----:B------:R-:W-:Y:S01]  /*1ec0*/  R2UR UR18, R3 ;  /* 0x00000000031272ca */ /* 0x000fe200000e0000 */
[----:B------:R-:W-:Y:S01]  /*1ed0*/  UIADD3 UR26, UPT, UPT, UR22, 0x20000, URZ ;  /* 0x00020000161a7890 */ /* 0x000fe2000fffe0ff */
[----:B------:R-:W-:Y:S02]  /*1ee0*/  R2UR UR17, R2 ;  /* 0x00000000021172ca */ /* 0x000fe400000e0000 */
[----:B------:R-:W-:Y:S02]  /*1ef0*/  CS2R R2, SRZ ;  /* 0x0000000000027805 */ /* 0x000fe4000001ff00 */
[----:B------:R-:W-:Y:S02]  /*1f00*/  R2UR UR19, R12 ;  /* 0x000000000c1372ca */ /* 0x000fe400000e0000 */
[----:B------:R-:W-:Y:S01]  /*1f10*/  CS2R R12, SRZ ;  /* 0x00000000000c7805 */ /* 0x000fe2000001ff00 */
[----:B------:R-:W-:Y:S01]  /*1f20*/  USHF.R.U32.HI UR26, URZ, 0x4, UR26 ;  /* 0x00000004ff1a7899 */ /* 0x000fe2000801161a */
[----:B-1----:R-:W-:Y:S01]  /*1f30*/  MOV.SPILL R10, UR28 ;  /* 0x0000001c000a7c02 */ /* 0x002fe20009000f00 */
[----:B------:R-:W-:Y:S01]  /*1f40*/  UIADD3 UR64, UPT, UPT, UR21, 0x2, URZ ;  /* 0x0000000215407890 */ /* 0x000fe2000fffe0ff */
[----:B------:R-:W-:Y:S01]  /*1f50*/  R2UR UR10, R3 ;  /* 0x00000000030a72ca */ /* 0x000fe200000e0000 */
[----:B------:R-:W-:Y:S01]  /*1f60*/  ULOP3.LUT UR26, UR26, 0x3fff, URZ, 0xc0, !UPT ;  /* 0x00003fff1a1a7892 */ /* 0x000fe2000f8ec0ff */
[----:B------:R-:W-:Y:S01]  /*1f70*/  R2UR UR16, R13 ;  /* 0x000000000d1072ca */ /* 0x000fe200000e0000 */
[----:B------:R-:W-:Y:S01]  /*1f80*/  UMOV UR68, 0x0 ;  /* 0x0000000000447882 */ /* 0x000fe20000000000 */
[----:B------:R-:W-:Y:S01]  /*1f90*/  R2UR UR15, R12 ;  /* 0x000000000c0f72ca */ /* 0x000fe200000e0000 */
[----:B------:R-:W-:Y:S01]  /*1fa0*/  ULOP3.LUT UR25, UR26, 0x10000, URZ, 0xfc, !UPT ;  /* 0x000100001a197892 */ /* 0x000fe2000f8efcff */
[C---:B------:R-:W-:Y:S01]  /*1fb0*/  R2UR UR14, R3.reuse ;  /* 0x00000000030e72ca */ /* 0x040fe200000e0000 */
[----:B------:R-:W-:Y:S01]  /*1fc0*/  UMOV UR69, 0x8200490 ;  /* 0x0820049000457882 */ /* 0x000fe20000000000 */
[C---:B------:R-:W-:Y:S01]  /*1fd0*/  R2UR UR11, R2.reuse ;  /* 0x00000000020b72ca */ /* 0x040fe200000e0000 */
[----:B------:R-:W-:Y:S01]  /*1fe0*/  UMOV UR46, 0x0 ;  /* 0x00000000002e7882 */ /* 0x000fe20000000000 */
[----:B------:R-:W-:Y:S01]  /*1ff0*/  MOV.SPILL R21, UR17 ;  /* 0x0000001100157c02 */ /* 0x000fe20009000f00 */
[----:B------:R-:W-:Y:S01]  /*2000*/  UMOV UR47, 0x8200490 ;  /* 0x08200490002f7882 */ /* 0x000fe20000000000 */
[----:B------:R-:W-:Y:S01]  /*2010*/  UMOV UR65, 0x40004040 ;  /* 0x4000404000417882 */ /* 0x000fe20000000000 */
[----:B------:R-:W-:Y:S01]  /*2020*/  MOV.SPILL R14, UR10 ;  /* 0x0000000a000e7c02 */ /* 0x000fe20009000f00 */
[----:B------:R-:W-:Y:S01]  /*2030*/  ULEA UR10, UR6, UR25, 0xc ;  /* 0x00000019060a7291 */ /* 0x000fe2000f8e60ff */
[----:B------:R-:W-:Y:S01]  /*2040*/  MOV.SPILL R20, UR16 ;  /* 0x0000001000147c02 */ /* 0x000fe20009000f00 */
[----:B------:R-:W-:Y:S01]  /*2050*/  UMOV UR17, 0x40004040 ;  /* 0x4000404000117882 */ /* 0x000fe20000000000 */
[----:B------:R-:W-:Y:S01]  /*2060*/  MOV.SPILL R19, UR15 ;  /* 0x0000000f00137c02 */ /* 0x000fe20009000f00 */
[----:B------:R-:W-:Y:S01]  /*2070*/  UIADD3 UR16, UPT, UPT, UR10, 0x2, URZ ;  /* 0x000000020a107890 */ /* 0x000fe2000fffe0ff */
[----:B------:R-:W-:Y:S01]  /*2080*/  MOV.SPILL R18, UR14 ;  /* 0x0000000e00127c02 */ /* 0x000fe20009000f00 */
[----:B------:R-:W-:Y:S01]  /*2090*/  UMOV UR14, UR21 ;  /* 0x00000015000e7c82 */ /* 0x000fe20008000000 */
[----:B------:R-:W-:Y:S01]  /*20a0*/  MOV.SPILL R22, UR15 ;  /* 0x0000000f00167c02 */ /* 0x000fe20009000f00 */
[----:B------:R-:W-:Y:S01]  /*20b0*/  UMOV UR15, 0x40004040 ;  /* 0x40004040000f7882 */ /* 0x000fe20000000000 */
[----:B------:R-:W-:Y:S01]  /*20c0*/  MOV.SPILL R15, UR11 ;  /* 0x0000000b000f7c02 */ /* 0x000fe20009000f00 */
[----:B------:R-:W-:Y:S01]  /*20d0*/  UMOV UR11, 0x40004040 ;  /* 0x40004040000b7882 */ /* 0x000fe20000000000 */
[C---:B------:R-:W-:Y:S01]  /*20e0*/  R2UR UR12, R3.reuse ;  /* 0x00000000030c72ca */ /* 0x040fe200000e0000 */
[----:B------:R1:W-:Y:S01]  /*20f0*/  UTCHMMA gdesc[UR14], gdesc[UR10], tmem[UR19], tmem[UR68], idesc[UR69], !UPT ;  /* 0x00ff440a0e0075ea */ /* 0x0003e2000f800013 */
[C---:B------:R-:W-:Y:S01]  /*2100*/  R2UR UR8, R3.reuse ;  /* 0x00000000030872ca */ /* 0x040fe200000e0000 */
[----:B------:R2:W-:Y:S01]  /*2110*/  UTCHMMA gdesc[UR64], gdesc[UR16], tmem[UR18], tmem[UR46], idesc[UR47], UPT ;  /* 0x00ff2e10400075ea */ /* 0x0005e2000b800012 */
[----:B------:R-:W-:Y:S01]  /*2120*/  R2UR UR5, R3 ;  /* 0x00000000030572ca */ /* 0x000fe200000e0000 */
[----:B------:R-:W-:Y:S01]  /*2130*/  IMAD.U32 R3, RZ, RZ, UR17 ;  /* 0x00000011ff037e24 */ /* 0x000fe2000f8e00ff */
[C---:B------:R-:W-:Y:S01]  /*2140*/  R2UR UR13, R2.reuse ;  /* 0x00000000020d72ca */ /* 0x040fe200000e0000 */
[----:B------:R-:W-:Y:S01]  /*2150*/  UIADD3 UR62, UPT, UPT, UR21, 0x4, URZ ;  /* 0x00000004153e7890 */ /* 0x000fe2000fffe0ff */
[C---:B------:R-:W-:Y:S01]  /*2160*/  R2UR UR9, R2.reuse ;  /* 0x00000000020972ca */ /* 0x040fe200000e0000 */
[----:B------:R-:W-:Y:S01]  /*2170*/  UIADD3 UR60, UPT, UPT, UR21, 0x6, URZ ;  /* 0x00000006153c7890 */ /* 0x000fe2000fffe0ff */
[C---:B------:R-:W-:Y:S01]  /*2180*/  R2UR UR7, R2.reuse ;  /* 0x00000000020772ca */ /* 0x040fe200000e0000 */
[----:B------:R-:W-:Y:S01]  /*2190*/  UMOV UR44, 0x0 ;  /* 0x00000000002c7882 */ /* 0x000fe20000000000 */
[C---:B------:R-:W-:Y:S01]  /*21a0*/  R2UR UR4, R2.reuse ;  /* 0x00000000020472ca */ /* 0x040fe200000e0000 */
[----:B------:R-:W-:Y:S01]  /*21b0*/  UMOV UR45, 0x8200490 ;  /* 0x08200490002d7882 */ /* 0x000fe20000000000 */
[----:B------:R-:W-:Y:S01]  /*21c0*/  R2UR UR6, R2 ;  /* 0x00000000020672ca */ /* 0x000fe200000e0000 */
[----:B------:R-:W-:Y:S01]  /*21d0*/  IMAD.U32 R2, RZ, RZ, UR16 ;  /* 0x00000010ff027e24 */ /* 0x000fe2000f8e00ff */
[----:B------:R-:W-:Y:S01]  /*21e0*/  UMOV UR63, 0x40004040 ;  /* 0x40004040003f7882 */ /* 0x000fe20000000000 */
[----:B------:R-:W-:Y:S01]  /*21f0*/  UMOV UR42, 0x0 ;  /* 0x00000000002a7882 */ /* 0x000fe20000000000 */
[----:B------:R-:W-:Y:S01]  /*2200*/  UMOV UR43, 0x8200490 ;  /* 0x08200490002b7882 */ /* 0x000fe20000000000 */
[----:B------:R-:W-:Y:S01]  /*2210*/  UMOV UR61, 0x40004040 ;  /* 0x40004040003d7882 */ /* 0x000fe20000000000 */
[----:B------:R-:W-:Y:S01]  /*2220*/  UIADD3 UR58, UPT, UPT, UR21, 0x400, URZ ;  /* 0x00000400153a7890 */ /* 0x000fe2000fffe0ff */
[----:B------:R-:W-:Y:S01]  /*2230*/  IMAD.U32 R25, RZ, RZ, UR11 ;  /* 0x0000000bff197e24 */ /* 0x000fe2000f8e00ff */
[----:B------:R-:W-:Y:S01]  /*2240*/  UIADD3 UR56, UPT, UPT, UR21, 0x402, URZ ;  /* 0x0000040215387890 */ /* 0x000fe2000fffe0ff */
[----:B------:R-:W-:Y:S01]  /*2250*/  IMAD.U32 R24, RZ, RZ, UR10 ;  /* 0x0000000aff187e24 */ /* 0x000fe2000f8e00ff */
[----:B------:R-:W-:Y:S01]  /*2260*/  UIADD3 UR54, UPT, UPT, UR21, 0x404, URZ ;  /* 0x0000040415367890 */ /* 0x000fe2000fffe0ff */
[----:B------:R-:W-:Y:S01]  /*2270*/  MOV.SPILL R12, UR22 ;  /* 0x00000016000c7c02 */ /* 0x000fe20009000f00 */
[----:B-1----:R-:W-:Y:S01]  /*2280*/  UIADD3 UR14, UPT, UPT, UR10, 0x4, URZ ;  /* 0x000000040a0e7890 */ /* 0x002fe2000fffe0ff */
[----:B------:R-:W-:Y:S01]  /*2290*/  R2UR.FILL UR15, R22 ;  /* 0x00000000160f72ca */ /* 0x000fe200004e0000 */
[----:B--2---:R-:W-:Y:S01]  /*22a0*/  UIADD3 UR18, UPT, UPT, UR10, 0x6, URZ ;  /* 0x000000060a127890 */ /* 0x004fe2000fffe0ff */
[----:B------:R-:W-:Y:S01]  /*22b0*/  R2UR.FILL UR17, R21 ;  /* 0x00000000151172ca */ /* 0x000fe200004e0000 */
[----:B------:R-:W-:Y:S01]  /*22c0*/  UMOV UR19, 0x40004040 ;  /* 0x4000404000137882 */ /* 0x000fe20000000000 */
[----:B------:R-:W-:Y:S01]  /*22d0*/  R2UR.FILL UR16, R20 ;  /* 0x00000000141072ca */ /* 0x000fe200004e0000 */
[----:B------:R-:W-:Y:S01]  /*22e0*/  IMAD.U32 R20, RZ, RZ, UR14 ;  /* 0x0000000eff147e24 */ /* 0x000fe2000f8e00ff */
[----:B------:R-:W-:Y:S01]  /*22f0*/  UIADD3 UR64, UPT, UPT, UR10, 0x400, URZ ;  /* 0x000004000a407890 */ /* 0x000fe2000fffe0ff */
[----:B------:R-:W-:Y:S01]  /*2300*/  R2UR.FILL UR11, R15 ;  /* 0x000000000f0b72ca */ /* 0x000fe200004e0000 */
[----:B------:R-:W-:Y:S01]  /*2310*/  UMOV UR32, 0x0 ;  /* 0x0000000000207882 */ /* 0x000fe20000000000 */
[----:B------:R-:W-:Y:S01]  /*2320*/  UMOV UR40, 0x0 ;  /* 0x0000000000287882 */ /* 0x000fe20000000000 */
[----:B------:R-:W-:Y:S01]  /*2330*/  MOV.SPILL R16, UR32 ;  /* 0x0000002000107c02 */ /* 0x000fe20009000f00 */
[----:B------:R-:W-:Y:S01]  /*2340*/  UMOV UR15, 0x40004040 ;  /* 0x40004040000f7882 */ /* 0x000fe20000000000 */
[----:B------:R-:W-:Y:S01]  /*2350*/  UIADD3 UR32, UPT, UPT, UR21, 0xc04, URZ ;  /* 0x00000c0415207890 */ /* 0x000fe2000fffe0ff */
[----:B------:R-:W-:Y:S01]  /*2360*/  IMAD.U32 R21, RZ, RZ, UR15 ;  /* 0x0000000fff157e24 */ /* 0x000fe2000f8e00ff */
[----:B------:R-:W-:Y:S01]  /*2370*/  UMOV UR41, 0x8200490 ;  /* 0x0820049000297882 */ /* 0x000fe20000000000 */
[----:B------:R1:W-:Y:S01]  /*2380*/  UTCHMMA gdesc[UR62], gdesc[UR14], tmem[UR17], tmem[UR44], idesc[UR45], UPT ;  /* 0x00ff2c0e3e0075ea */ /* 0x0003e2000b800011 */
[----:B------:R-:W-:Y:S01]  /*2390*/  UMOV UR33, 0x8200490 ;  /* 0x0820049000217882 */ /* 0x000fe20000000000 */
[----:B------:R2:W-:Y:S01]  /*23a0*/  UTCHMMA gdesc[UR60], gdesc[UR18], tmem[UR16], tmem[UR42], idesc[UR43], UPT ;  /* 0x00ff2a123c0075ea */ /* 0x0005e2000b800010 */
[----:B------:R-:W-:Y:S01]  /*23b0*/  UMOV UR59, 0x40004040 ;  /* 0x40004040003b7882 */ /* 0x000fe20000000000 */
[----:B------:R-:W-:Y:S01]  /*23c0*/  UMOV UR38, 0x0 ;  /* 0x0000000000267882 */ /* 0x000fe20000000000 */
[----:B------:R-:W-:Y:S01]  /*23d0*/  UMOV UR39, 0x8200490 ;  /* 0x0820049000277882 */ /* 0x000fe20000000000 */
[----:B------:R-:W-:Y:S01]  /*23e0*/  UMOV UR57, 0x40004040 ;  /* 0x4000404000397882 */ /* 0x000fe20000000000 */
[----:B------:R-:W-:Y:S01]  /*23f0*/  UMOV UR36, 0x0 ;  /* 0x0000000000247882 */ /* 0x000fe20000000000 */
[----:B------:R-:W-:Y:S01]  /*2400*/  UMOV UR37, 0x8200490 ;  /* 0x0820049000257882 */ /* 0x000fe20000000000 */
[----:B------:R-:W-:Y:S01]  /*2410*/  MOV.SPILL R17, UR33 ;  /* 0x0000002100117c02 */ /* 0x000fe20009000f00 */
[----:B------:R-:W-:Y:S01]  /*2420*/  UMOV UR55, 0x40004040 ;  /* 0x4000404000377882 */ /* 0x000fe20000000000 */
[----:B------:R-:W-:Y:S01]  /*2430*/  UMOV UR33, 0x40004040 ;  /* 0x4000404000217882 */ /* 0x000fe20000000000 */
[----:B------:R-:W-:Y:S01]  /*2440*/  UIADD3 UR52, UPT, UPT, UR21, 0x406, URZ ;  /* 0x0000040615347890 */ /* 0x000fe2000fffe0ff */
[----:B------:R-:W-:Y:S01]  /*2450*/  MOV.SPILL R13, UR23 ;  /* 0x00000017000d7c02 */ /* 0x000fe20009000f00 */
[----:B------:R-:W-:Y:S01]  /*2460*/  UIADD3 UR50, UPT, UPT, UR21, 0x800, URZ ;  /* 0x0000080015327890 */ /* 0x000fe2000fffe0ff */
[----:B------:R-:W-:Y:S01]  /*2470*/  MOV.SPILL R11, UR29 ;  /* 0x0000001d000b7c02 */ /* 0x000fe20009000f00 */
[----:B------:R-:W-:-:S02]  /*2480*/  UIADD3 UR48, UPT, UPT, UR21, 0x802, URZ ;  /* 0x0000080215307890 */ /* 0x000fc4000fffe0ff */
[----:B------:R-:W-:Y:S02]  /*2490*/  UIADD3 UR22, UPT, UPT, UR21, 0x806, URZ ;  /* 0x0000080615167890 */ /* 0x000fe4000fffe0ff */
[----:B------:R-:W-:Y:S02]  /*24a0*/  UIADD3 UR70, UPT, UPT, UR21, 0x804, URZ ;  /* 0x0000080415467890 */ /* 0x000fe4000fffe0ff */
[----:B------:R-:W-:Y:S01]  /*24b0*/  UIADD3 UR76, UPT, UPT, UR21, 0xc00, URZ ;  /* 0x00000c00154c7890 */ /* 0x000fe2000fffe0ff */
[----:B------:R-:W-:Y:S01]  /*24c0*/  UMOV UR34, 0x0 ;  /* 0x0000000000227882 */ /* 0x000fe20000000000 */
[----:B-1----:R-:W-:Y:S01]  /*24d0*/  R2UR.FILL UR15, R19 ;  /* 0x00000000130f72ca */ /* 0x002fe200004e0000 */
[----:B------:R-:W-:Y:S01]  /*24e0*/  UIADD3 UR44, UPT, UPT, UR10, 0x406, URZ ;  /* 0x000004060a2c7890 */ /* 0x000fe2000fffe0ff */
[----:B------:R-:W-:Y:S01]  /*24f0*/  R2UR.FILL UR14, R18 ;  /* 0x00000000120e72ca */ /* 0x000fe200004e0000 */
[----:B--2---:R-:W-:Y:S02]  /*2500*/  UIADD3 UR60, UPT, UPT, UR10, 0x402, URZ ;  /* 0x000004020a3c7890 */ /* 0x004fe4000fffe0ff */
[----:B------:R-:W-:Y:S01]  /*2510*/  UIADD3 UR42, UPT, UPT, UR10, 0x404, URZ ;  /* 0x000004040a2a7890 */ /* 0x000fe2000fffe0ff */
[----:B------:R-:W-:Y:S01]  /*2520*/  UMOV UR43, 0x40004040 ;  /* 0x40004040002b7882 */ /* 0x000fe20000000000 */
[----:B------:R-:W-:-:S02]  /*2530*/  UIADD3 UR62, UPT, UPT, UR10, 0x802, URZ ;  /* 0x000008020a3e7890 */ /* 0x000fc4000fffe0ff */
[----:B------:R-:W-:Y:S01]  /*2540*/  UIADD3 UR16, UPT, UPT, UR10, 0x804, URZ ;  /* 0x000008040a107890 */ /* 0x000fe2000fffe0ff */
[----:B------:R-:W-:-:S03]  /*2550*/  UMOV UR35, 0x8200490 ;  /* 0x0820049000237882 */ /* 0x000fc60000000000 */
[----:B------:R1:W-:Y:S01]  /*2560*/  UTCHMMA gdesc[UR58], gdesc[UR64], tmem[UR15], tmem[UR40], idesc[UR41], UPT ;  /* 0x00ff28403a0075ea */ /* 0x0003e2000b80000f */
[----:B------:R-:W-:Y:S01]  /*2570*/  UIADD3 UR28, UPT, UPT, UR21, 0xc02, URZ ;  /* 0x00000c02151c7890 */ /* 0x000fe2000fffe0ff */
[----:B------:R2:W-:Y:S01]  /*2580*/  UTCHMMA gdesc[UR56], gdesc[UR60], tmem[UR14], tmem[UR38], idesc[UR39], UPT ;  /* 0x00ff263c380075ea */ /* 0x0005e2000b80000e */
[----:B------:R3:W-:Y:S01]  /*2590*/  UTCHMMA gdesc[UR54], gdesc[UR42], tmem[UR13], tmem[UR36], idesc[UR37], UPT ;  /* 0x00ff242a360075ea */ /* 0x0007e2000b80000d */
[----:B------:R-:W-:Y:S01]  /*25a0*/  UMOV UR53, 0x40004040 ;  /* 0x4000404000357882 */ /* 0x000fe20000000000 */
[----:B------:R-:W-:Y:S01]  /*25b0*/  UMOV UR45, 0x40004040 ;  /* 0x40004040002d7882 */ /* 0x000fe20000000000 */
[----:B------:R-:W-:Y:S01]  /*25c0*/  UMOV UR23, 0x40004040 ;  /* 0x4000404000177882 */ /* 0x000fe20000000000 */
[----:B------:R-:W-:Y:S01]  /*25d0*/  UIADD3 UR68, UPT, UPT, UR21, 0xc06, URZ ;  /* 0x00000c0615447890 */ /* 0x000fe2000fffe0ff */
[----:B------:R4:W-:Y:S01]  /*25e0*/  UTCHMMA gdesc[UR52], gdesc[UR44], tmem[UR12], tmem[UR34], idesc[UR35], UPT ;  /* 0x00ff222c340075ea */ /* 0x0009e2000b80000c */
[----:B------:R-:W-:Y:S01]  /*25f0*/  UMOV UR51, 0x40004040 ;  /* 0x4000404000337882 */ /* 0x000fe20000000000 */
        /* <DEDUP_REMOVED lines=14> */
[----:B-1----:R-:W-:-:S02]  /*26e0*/  UIADD3 UR40, UPT, UPT, UR10, 0x800, URZ ;  /* 0x000008000a287890 */ /* 0x002fc4000fffe0ff */
[----:B--2---:R-:W-:Y:S01]  /*26f0*/  UIADD3 UR56, UPT, UPT, UR10, 0x806, URZ ;  /* 0x000008060a387890 */ /* 0x004fe2000fffe0ff */
[----:B---3--:R-:W-:Y:S01]  /*2700*/  UMOV UR54, UR32 ;  /* 0x0000002000367c82 */ /* 0x008fe20008000000 */
[----:B------:R-:W-:Y:S01]  /*2710*/  UMOV UR55, UR33 ;  /* 0x0000002100377c82 */ /* 0x000fe20008000000 */
[----:B------:R-:W-:Y:S01]  /*2720*/  UIADD3 UR38, UPT, UPT, UR10, 0xc00, URZ ;  /* 0x00000c000a267890 */ /* 0x000fe2000fffe0ff */
[----:B------:R-:W-:Y:S01]  /*2730*/  R2UR.FILL UR33, R17 ;  /* 0x00000000112172ca */ /* 0x000fe200004e0000 */
[----:B------:R-:W-:Y:S01]  /*2740*/  UIADD3 UR58, UPT, UPT, UR10, 0xc02, URZ ;  /* 0x00000c020a3a7890 */ /* 0x000fe2000fffe0ff */
[----:B------:R-:W-:Y:S01]  /*2750*/  R2UR.FILL UR32, R16 ;  /* 0x00000000102072ca */ /* 0x000fe200004e0000 */
[----:B------:R-:W-:Y:S02]  /*2760*/  UIADD3 UR36, UPT, UPT, UR10, 0xc04, URZ ;  /* 0x00000c040a247890 */ /* 0x000fe4000fffe0ff */
[----:B------:R-:W-:Y:S01]  /*2770*/  UIADD3 UR14, UPT, UPT, UR10, 0xc06, URZ ;  /* 0x00000c060a0e7890 */ /* 0x000fe2000fffe0ff */
[----:B------:R-:W-:Y:S01]  /*2780*/  R2UR.FILL UR10, R14 ;  /* 0x000000000e0a72ca */ /* 0x000fe200004e0000 */
[----:B------:R-:W-:Y:S01]  /*2790*/  UMOV UR41, 0x40004040 ;  /* 0x4000404000297882 */ /* 0x000fe20000000000 */
[----:B----4-:R-:W-:Y:S01]  /*27a0*/  UMOV UR34, UR22 ;  /* 0x0000001600227c82 */ /* 0x010fe20008000000 */
[----:B------:R-:W-:Y:S01]  /*27b0*/  UMOV UR35, UR23 ;  /* 0x0000001700237c82 */ /* 0x000fe20008000000 */
[----:B------:R-:W-:Y:S01]  /*27c0*/  UMOV UR39, 0x40004040 ;  /* 0x4000404000277882 */ /* 0x000fe20000000000 */
[----:B------:R-:W-:Y:S01]  /*27d0*/  UMOV UR12, UR28 ;  /* 0x0000001c000c7c82 */ /* 0x000fe20008000000 */
[----:B------:R-:W-:Y:S01]  /*27e0*/  UMOV UR13, UR29 ;  /* 0x0000001d000d7c82 */ /* 0x000fe20008000000 */
[----:B------:R-:W-:Y:S01]  /*27f0*/  UMOV UR52, 0x0 ;  /* 0x0000000000347882 */ /* 0x000fe20000000000 */
[----:B------:R-:W-:Y:S01]  /*2800*/  UMOV UR53, 0x8200490 ;  /* 0x0820049000357882 */ /* 0x000fe20000000000 */
[----:B------:R1:W-:Y:S01]  /*2810*/  UTCHMMA gdesc[UR50], gdesc[UR40], tmem[UR11], tmem[UR32], idesc[UR33], UPT ;  /* 0x00ff2028320075ea */ /* 0x0003e2000b80000b */
[----:B------:R-:W-:Y:S01]  /*2820*/  UMOV UR37, 0x40004040 ;  /* 0x4000404000257882 */ /* 0x000fe20000000000 */
[----:B------:R-:W-:Y:S01]  /*2830*/  UMOV UR15, 0x40004040 ;  /* 0x40004040000f7882 */ /* 0x000fe20000000000 */
[----:B------:R-:W-:Y:S01]  /*2840*/  R2UR.FILL UR23, R13 ;  /* 0x000000000d1772ca */ /* 0x000fe200004e0000 */
[----:B------:R2:W-:Y:S01]  /*2850*/  UTCHMMA gdesc[UR48], gdesc[UR62], tmem[UR10], tmem[UR30], idesc[UR31], UPT ;  /* 0x00ff1e3e300075ea */ /* 0x0005e2000b80000a */
[----:B------:R2:W-:Y:S01]  /*2860*/  UTCHMMA gdesc[UR70], gdesc[UR16], tmem[UR9], tmem[UR66], idesc[UR67], UPT ;  /* 0x00ff4210460075ea */ /* 0x0005e2000b800009 */
[----:B------:R-:W-:-:S02]  /*2870*/  R2UR.FILL UR22, R12 ;  /* 0x000000000c1672ca */ /* 0x000fc400004e0000 */
[----:B------:R-:W-:Y:S02]  /*2880*/  R2UR.FILL UR29, R11 ;  /* 0x000000000b1d72ca */ /* 0x000fe400004e0000 */
[----:B------:R-:W-:Y:S01]  /*2890*/  R2UR.FILL UR28, R10 ;  /* 0x000000000a1c72ca */ /* 0x000fe200004e0000 */
[----:B-1----:R-:W-:Y:S01]  /*28a0*/  UMOV UR32, UR34 ;  /* 0x0000002200207c82 */ /* 0x002fe20008000000 */
[----:B------:R-:W-:Y:S01]  /*28b0*/  UMOV UR33, UR35 ;  /* 0x0000002300217c82 */ /* 0x000fe20008000000 */
[----:B------:R-:W-:Y:S01]  /*28c0*/  UMOV UR34, 0x0 ;  /* 0x0000000000227882 */ /* 0x000fe20000000000 */
[----:B------:R2:W-:Y:S01]  /*28d0*/  UTCHMMA gdesc[UR32], gdesc[UR56], tmem[UR8], tmem[UR74], idesc[UR75], UPT ;  /* 0x00ff4a38200075ea */ /* 0x0005e2000b800008 */
[----:B------:R-:W-:Y:S01]  /*28e0*/  UMOV UR35, 0x8200490 ;  /* 0x0820049000237882 */ /* 0x000fe20000000000 */
[----:B------:R2:W-:Y:S01]  /*28f0*/  UTCHMMA gdesc[UR76], gdesc[UR38], tmem[UR7], tmem[UR72], idesc[UR73], UPT ;  /* 0x00ff48264c0075ea */ /* 0x0005e2000b800007 */
[----:B------:R2:W-:Y:S01]  /*2900*/  UTCHMMA gdesc[UR12], gdesc[UR58], tmem[UR5], tmem[UR52], idesc[UR53], UPT ;  /* 0x00ff343a0c0075ea */ /* 0x0005e2000b800005 */
[----:B------:R2:W-:Y:S01]  /*2910*/  UTCHMMA gdesc[UR54], gdesc[UR36], tmem[UR4], tmem[UR34], idesc[UR35], UPT ;  /* 0x00ff2224360075ea */ /* 0x0005e2000b800004 */
[----:B------:R2:W-:Y:S01]  /*2920*/  UTCHMMA gdesc[UR68], gdesc[UR14], tmem[UR6], tmem[UR46], idesc[UR47], UPT ;  /* 0x00ff2e0e440075ea */ /* 0x0005e2000b800006 */
[----:B------:R-:W-:Y:S05]  /*2930*/  BRA.U UP4, `(.L_x_42) ;  /* 0x0000000104047547 */ /* 0x000fea000b800000 */
[----:B--2---:R-:W-:Y:S05]  /*2940*/  BPT.TRAP 0x1 ;  /* 0x000000040000795c */ /* 0x004fea0000300000 */
.L_x_42:
[----:B--2---:R-:W-:Y:S01]  /*2950*/  UIADD3 UR4, UPT, UPT, UR22, 0x70050, URZ ;  /* 0x0007005016047890 */ /* 0x004fe2000fffe0ff */
[----:B------:R-:W-:Y:S08]  /*2960*/  BSSY.RECONVERGENT B0, `(.L_x_43) ;  /* 0x0000004000007945 */ /* 0x000ff00003800200 */
[----:B------:R1:W-:Y:S01]  /*2970*/  UTCBAR [UR4], URZ ;  /* 0x000000ff040073e9 */ /* 0x0003e200080000ff */
[----:B------:R-:W-:Y:S05]  /*2980*/  @!P4 BRA `(.L_x_44) ;  /* 0x000000000004c947 */ /* 0x000fea0003800000 */
[----:B-1----:R-:W-:Y:S05]  /*2990*/  BPT.TRAP 0x1 ;  /* 0x000000040000795c */ /* 0x002fea0000300000 */
.L_x_44:
[----:B-1----:R-:W-:Y:S05]  /*29a0*/  BSYNC.RECONVERGENT B0 ;  /* 0x0000000000007941 */ /* 0x002fea0003800200 */
.L_x_43:
[----:B------:R-:W1:Y:S01]  /*29b0*/  SYNCS.PHASECHK.TRANS64.TRYWAIT P0, [UR22+0x70008], R0 ;  /* 0x07000800ff0075a7 */ /* 0x000e620008001116 */
[----:B------:R-:W-:Y:S01]  /*29c0*/  UISETP.NE.AND UP3, UPT, UR23, URZ, UPT ;  /* 0x000000ff1700728c */ /* 0x000fe2000bf65270 */
[----:B-1----:R-:W-:Y:S10]  /*29d0*/  @!P0 BRA `(.L_x_45) ;  /* 0x0000029400c08947 */ /* 0x002ff40003800000 */
.L_x_425:
[----:B------:R-:W-:Y:S05]  /*29e0*/  BRA.U UP3, `(.L_x_46) ;  /* 0x0000000103047547 */ /* 0x000fea000b800000 */
[----:B------:R-:W-:Y:S05]  /*29f0*/  BPT.TRAP 0x1 ;  /* 0x000000040000795c */ /* 0x000fea0000300000 */
.L_x_46:
[----:B------:R-:W-:Y:S01]  /*2a00*/  SHF.L.U32 R12, R6, 0x1f, RZ ;  /* 0x0000001f060c7819 */ /* 0x000fe200000006ff */
[----:B-1----:R-:W-:Y:S02]  /*2a10*/  HFMA2 R0, -RZ, RZ, 0, 7.62939453125e-06 ;  /* 0x00000080ff007431 */ /* 0x002fe400000001ff */
[----:B------:R-:W-:Y:S01]  /*2a20*/  IMAD.MOV.U32 R10, RZ, RZ, 0x80 ;  /* 0x00000080ff0a7424 */ /* 0x000fe200078e00ff */
[----:B------:R-:W1:Y:S02]  /*2a30*/  SYNCS.PHASECHK.TRANS64.TRYWAIT P0, [UR22+0x70068], R12 ;  /* 0x0700680cff0075a7 */ /* 0x000e640008001116 */
[----:B-1----:R-:W-:Y:S05]  /*2a40*/  @!P0 BRA `(.L_x_47) ;  /* 0x0000029400bc8947 */ /* 0x002fea0003800000 */
.L_x_427:
[----:B------:R-:W-:Y:S01]  /*2a50*/  R2UR UR30, R0 ;  /* 0x00000000001e72ca */ /* 0x000fe200000e0000 */
[----:B------:R-:W-:Y:S01]  /*2a60*/  IMAD.MOV.U32 R0, RZ, RZ, 0x80 ;  /* 0x00000080ff007424 */ /* 0x000fe200078e00ff */
[----:B------:R-:W-:Y:S01]  /*2a70*/  R2UR UR49, R3 ;  /* 0x00000000033172ca */ /* 0x000fe200000e0000 */
[----:B------:R-:W-:Y:S01]  /*2a80*/  IMAD.MOV.U32 R3, RZ, RZ, 0x80 ;  /* 0x00000080ff037424 */ /* 0x000fe200078e00ff */
[----:B------:R-:W-:Y:S01]  /*2a90*/  R2UR UR48, R2 ;  /* 0x00000000023072ca */ /* 0x000fe200000e0000 */
[----:B------:R-:W-:Y:S01]  /*2aa0*/  IMAD.MOV.U32 R2, RZ, RZ, 0x80 ;  /* 0x00000080ff027424 */ /* 0x000fe200078e00ff */
[----:B------:R-:W-:Y:S01]  /*2ab0*/  R2UR UR12, R0 ;  /* 0x00000000000c72ca */ /* 0x000fe200000e0000 */
[----:B------:R-:W-:Y:S01]  /*2ac0*/  UIADD3 UR34, UPT, UPT, UR21, 0x1000, URZ ;  /* 0x0000100015227890 */ /* 0x000fe2000fffe0ff */
[----:B------:R-:W-:Y:S01]  /*2ad0*/  R2UR UR54, R20 ;  /* 0x00000000143672ca */ /* 0x000fe200000e0000 */
[----:B------:R-:W-:Y:S01]  /*2ae0*/  UIADD3 UR52, UPT, UPT, UR21, 0x1002, URZ ;  /* 0x0000100215347890 */ /* 0x000fe2000fffe0ff */
[----:B------:R-:W-:Y:S01]  /*2af0*/  R2UR UR46, R24 ;  /* 0x00000000182e72ca */ /* 0x000fe200000e0000 */
[----:B------:R-:W-:Y:S01]  /*2b00*/  UIADD3 UR68, UPT, UPT, UR21, 0x1004, URZ ;  /* 0x0000100415447890 */ /* 0x000fe2000fffe0ff */
[----:B------:R-:W-:Y:S01]  /*2b10*/  R2UR UR47, R25 ;  /* 0x00000000192f72ca */ /* 0x000fe200000e0000 */
[----:B------:R-:W-:Y:S01]  /*2b20*/  UIADD3 UR74, UPT, UPT, UR21, 0x1006, URZ ;  /* 0x00001006154a7890 */ /* 0x000fe2000fffe0ff */
[----:B------:R-:W-:Y:S01]  /*2b30*/  R2UR UR31, R10 ;  /* 0x000000000a1f72ca */ /* 0x000fe200000e0000 */
[----:B------:R-:W-:Y:S01]  /*2b40*/  IMAD.MOV.U32 R10, RZ, RZ, 0x80 ;  /* 0x00000080ff0a7424 */ /* 0x000fe200078e00ff */
[----:B------:R-:W-:Y:S01]  /*2b50*/  R2UR UR55, R21 ;  /* 0x00000000153772ca */ /* 0x000fe200000e0000 */
[----:B------:R-:W-:Y:S01]  /*2b60*/  UMOV UR72, UR18 ;  /* 0x0000001200487c82 */ /* 0x000fe20008000000 */
[C---:B------:R-:W-:Y:S01]  /*2b70*/  R2UR UR25, R3.reuse ;  /* 0x00000000031972ca */ /* 0x040fe200000e0000 */
[----:B------:R-:W-:Y:S01]  /*2b80*/  UIADD3 UR18, UPT, UPT, UR21, 0x1400, URZ ;  /* 0x0000140015127890 */ /* 0x000fe2000fffe0ff */
[----:B------:R-:W-:Y:S01]  /*2b90*/  R2UR UR19, R2 ;  /* 0x00000000021372ca */ /* 0x000fe200000e0000 */
[----:B------:R-:W-:Y:S01]  /*2ba0*/  UMOV UR32, 0x0 ;  /* 0x0000000000207882 */ /* 0x000fe20000000000 */
[----:B------:R-:W-:Y:S01]  /*2bb0*/  R2UR UR8, R0 ;  /* 0x00000000000872ca */ /* 0x000fe200000e0000 */
[----:B------:R-:W-:Y:S01]  /*2bc0*/  UMOV UR33, 0x8200490 ;  /* 0x0820049000217882 */ /* 0x000fe20000000000 */
[C---:B------:R-:W-:Y:S01]  /*2bd0*/  R2UR UR13, R2.reuse ;  /* 0x00000000020d72ca */ /* 0x040fe200000e0000 */
[----:B------:R-:W-:Y:S01]  /*2be0*/  UMOV UR47, 0x40004040 ;  /* 0x40004040002f7882 */ /* 0x000fe20000000000 */
[C---:B------:R-:W-:Y:S01]  /*2bf0*/  R2UR UR10, R3.reuse ;  /* 0x00000000030a72ca */ /* 0x040fe200000e0000 */
[----:B------:R-:W-:Y:S01]  /*2c00*/  UMOV UR50, UR48 ;  /* 0x0000003000327c82 */ /* 0x000fe20008000000 */
[----:B------:R-:W-:Y:S01]  /*2c10*/  R2UR UR9, R2 ;  /* 0x00000000020972ca */ /* 0x000fe200000e0000 */
[----:B------:R-:W-:Y:S01]  /*2c20*/  UMOV UR35, 0x40004040 ;  /* 0x4000404000237882 */ /* 0x000fe20000000000 */
[C---:B------:R-:W-:Y:S01]  /*2c30*/  R2UR UR17, R10.reuse ;  /* 0x000000000a1172ca */ /* 0x040fe200000e0000 */
[----:B------:R-:W-:Y:S01]  /*2c40*/  UMOV UR51, 0x40004040 ;  /* 0x4000404000337882 */ /* 0x000fe20000000000 */
[C---:B------:R-:W-:Y:S01]  /*2c50*/  R2UR UR15, R3.reuse ;  /* 0x00000000030f72ca */ /* 0x040fe200000e0000 */
[----:B------:R-:W-:Y:S01]  /*2c60*/  UMOV UR48, 0x0 ;  /* 0x0000000000307882 */ /* 0x000fe20000000000 */
[C---:B------:R-:W-:Y:S01]  /*2c70*/  R2UR UR11, R10.reuse ;  /* 0x000000000a0b72ca */ /* 0x040fe200000e0000 */
[----:B------:R-:W-:Y:S01]  /*2c80*/  UMOV UR49, 0x8200490 ;  /* 0x0820049000317882 */ /* 0x000fe20000000000 */
[----:B------:R-:W-:Y:S01]  /*2c90*/  MOV.SPILL R19, UR12 ;  /* 0x0000000c00137c02 */ /* 0x000fe20009000f00 */
[----:B------:R-:W-:Y:S01]  /*2ca0*/  UIADD3 UR12, UPT, UPT, UR21, 0x1402, URZ ;  /* 0x00001402150c7890 */ /* 0x000fe2000fffe0ff */
[----:B------:R2:W-:Y:S01]  /*2cb0*/  UTCHMMA gdesc[UR34], gdesc[UR46], tmem[UR31], tmem[UR32], idesc[UR33], !UPT ;  /* 0x00ff202e220075ea */ /* 0x0005e2000f80001f */
[----:B------:R-:W-:Y:S01]  /*2cc0*/  UMOV UR66, UR54 ;  /* 0x0000003600427c82 */ /* 0x000fe20008000000 */
        /* <DEDUP_REMOVED lines=8> */
[----:B------:R3:W-:Y:S01]  /*2d50*/  UTCHMMA gdesc[UR52], gdesc[UR50], tmem[UR30], tmem[UR48], idesc[UR49], UPT ;  /* 0x00ff3032340075ea */ /* 0x0007e2000b80001e */
[----:B------:R-:W-:Y:S01]  /*2d60*/  UMOV UR75, 0x40004040 ;  /* 0x40004040004b7882 */ /* 0x000fe20000000000 */
[----:B------:R-:W-:Y:S01]  /*2d70*/  UTCHMMA gdesc[UR68], gdesc[UR66], tmem[UR25], tmem[UR54], idesc[UR55], UPT ;  /* 0x00ff3642440075ea */ /* 0x000fe2000b800019 */
[----:B------:R-:W-:Y:S01]  /*2d80*/  MOV.SPILL R21, UR8 ;  /* 0x0000000800157c02 */ /* 0x000fe20009000f00 */
[----:B------:R-:W-:Y:S01]  /*2d90*/  UMOV UR76, UR64 ;  /* 0x00000040004c7c82 */ /* 0x000fe20008000000 */
[----:B------:R4:W-:Y:S01]  /*2da0*/  UTCHMMA gdesc[UR74], gdesc[UR72], tmem[UR19], tmem[UR70], idesc[UR71], UPT ;  /* 0x00ff46484a0075ea */ /* 0x0009e2000b800013 */
[----:B------:R-:W-:Y:S01]  /*2db0*/  MOV.SPILL R20, UR13 ;  /* 0x0000000d00147c02 */ /* 0x000fe20009000f00 */
[----:B------:R-:W-:Y:S01]  /*2dc0*/  UMOV UR77, 0x40004040 ;  /* 0x40004040004d7882 */ /* 0x000fe20000000000 */
[----:B------:R-:W-:Y:S01]  /*2dd0*/  MOV.SPILL R17, UR10 ;  /* 0x0000000a00117c02 */ /* 0x000fe20009000f00 */
[----:B------:R-:W-:Y:S01]  /*2de0*/  UMOV UR64, 0x0 ;  /* 0x0000000000407882 */ /* 0x000fe20000000000 */
[----:B------:R-:W-:Y:S01]  /*2df0*/  MOV.SPILL R22, UR9 ;  /* 0x0000000900167c02 */ /* 0x000fe20009000f00 */
[----:B------:R-:W-:Y:S01]  /*2e00*/  UMOV UR65, 0x8200490 ;  /* 0x0820049000417882 */ /* 0x000fe20000000000 */
[----:B------:R-:W-:Y:S01]  /*2e10*/  UMOV UR8, UR60 ;  /* 0x0000003c00087c82 */ /* 0x000fe20008000000 */
[----:B------:R-:W-:Y:S01]  /*2e20*/  UMOV UR9, 0x40004040 ;  /* 0x4000404000097882 */ /* 0x000fe20000000000 */
[----:B------:R-:W-:Y:S01]  /*2e30*/  UMOV UR60, 0x0 ;  /* 0x00000000003c7882 */ /* 0x000fe20000000000 */
[----:B------:R-:W-:Y:S01]  /*2e40*/  UMOV UR61, 0x8200490 ;  /* 0x08200490003d7882 */ /* 0x000fe20000000000 */
[----:B------:R-:W-:Y:S01]  /*2e50*/  UIADD3 UR10, UPT, UPT, UR21, 0x1406, URZ ;  /* 0x00001406150a7890 */ /* 0x000fe2000fffe0ff */
[----:B------:R-:W-:Y:S01]  /*2e60*/  MOV.SPILL R18, UR11 ;  /* 0x0000000b00127c02 */ /* 0x000fe20009000f00 */
[----:B------:R-:W-:Y:S01]  /*2e70*/  UMOV UR13, 0x40004040 ;  /* 0x40004040000d7882 */ /* 0x000fe20000000000 */
[----:B------:R-:W-:Y:S01]  /*2e80*/  MOV.SPILL R13, UR26 ;  /* 0x0000001a000d7c02 */ /* 0x000fe20009000f00 */
[----:B------:R-:W-:Y:S01]  /*2e90*/  UIADD3 UR26, UPT, UPT, UR21, 0x1404, URZ ;  /* 0x00001404151a7890 */ /* 0x000fe2000fffe0ff */
[----:B------:R-:W-:Y:S01]  /*2ea0*/  R2UR UR7, R10 ;  /* 0x000000000a0772ca */ /* 0x000fe200000e0000 */
[----:B--2---:R-:W-:Y:S01]  /*2eb0*/  UIADD3 UR34, UPT, UPT, UR21, 0x1800, URZ ;  /* 0x0000180015227890 */ /* 0x004fe2000fffe0ff */
[----:B------:R-:W-:Y:S01]  /*2ec0*/  MOV.SPILL R15, UR28 ;  /* 0x0000001c000f7c02 */ /* 0x000fe20009000f00 */
[----:B------:R-:W-:Y:S01]  /*2ed0*/  UIADD3 UR46, UPT, UPT, UR21, 0x1802, URZ ;  /* 0x00001802152e7890 */ /* 0x000fe2000fffe0ff */
[----:B------:R-:W-:Y:S01]  /*2ee0*/  R2UR UR6, R3 ;  /* 0x00000000030672ca */ /* 0x000fe200000e0000 */
[----:B---3--:R-:W-:Y:S01]  /*2ef0*/  UMOV UR50, UR16 ;  /* 0x0000001000327c82 */ /* 0x008fe20008000000 */
[----:B------:R-:W-:Y:S01]  /*2f00*/  MOV.SPILL R16, UR29 ;  /* 0x0000001d00107c02 */ /* 0x000fe20009000f00 */
[----:B------:R-:W-:Y:S01]  /*2f10*/  UMOV UR28, UR42 ;  /* 0x0000002a001c7c82 */ /* 0x000fe20008000000 */
[----:B------:R-:W-:Y:S01]  /*2f20*/  MOV.SPILL R14, UR27 ;  /* 0x0000001b000e7c02 */ /* 0x000fe20009000f00 */
[----:B----4-:R-:W-:Y:S01]  /*2f30*/  UMOV UR19, 0x40004040 ;  /* 0x4000404000137882 */ /* 0x010fe20000000000 */
[----:B------:R-:W-:Y:S01]  /*2f40*/  R2UR UR5, R2 ;  /* 0x00000000020572ca */ /* 0x000fe200000e0000 */
[----:B------:R-:W-:Y:S01]  /*2f50*/  UTCHMMA gdesc[UR18], gdesc[UR76], tmem[UR17], tmem[UR64], idesc[UR65], UPT ;  /* 0x00ff404c120075ea */ /* 0x000fe2000b800011 */
[----:B------:R2:W-:Y:S01]  /*2f60*/  UTCHMMA gdesc[UR12], gdesc[UR8], tmem[UR15], tmem[UR60], idesc[UR61], UPT ;  /* 0x00ff3c080c0075ea */ /* 0x0005e2000b80000f */
[----:B------:R-:W-:Y:S01]  /*2f70*/  UIADD3 UR16, UPT, UPT, UR21, 0x1804, URZ ;  /* 0x0000180415107890 */ /* 0x000fe2000fffe0ff */
[----:B-1----:R-:W-:Y:S01]  /*2f80*/  MOV.SPILL R12, UR23 ;  /* 0x00000017000c7c02 */ /* 0x002fe20009000f00 */
[----:B------:R-:W-:Y:S01]  /*2f90*/  UMOV UR29, 0x40004040 ;  /* 0x40004040001d7882 */ /* 0x000fe20000000000 */
[----:B------:R-:W-:Y:S01]  /*2fa0*/  MOV.SPILL R11, UR22 ;  /* 0x00000016000b7c02 */ /* 0x000fe20009000f00 */
[----:B------:R-:W-:Y:S01]  /*2fb0*/  UMOV UR42, 0x0 ;  /* 0x00000000002a7882 */ /* 0x000fe20000000000 */
[----:B------:R-:W-:Y:S01]  /*2fc0*/  R2UR UR4, R0 ;  /* 0x00000000000472ca */ /* 0x000fe200000e0000 */
[----:B------:R-:W-:Y:S01]  /*2fd0*/  UMOV UR43, 0x8200490 ;  /* 0x08200490002b7882 */ /* 0x000fe20000000000 */
[----:B------:R-:W-:Y:S01]  /*2fe0*/  UIADD3 UR54, UPT, UPT, UR21, 0x1806, URZ ;  /* 0x0000180615367890 */ /* 0x000fe2000fffe0ff */
[----:B------:R-:W-:Y:S01]  /*2ff0*/  UMOV UR27, 0x40004040 ;  /* 0x40004040001b7882 */ /* 0x000fe20000000000 */
[----:B------:R-:W-:Y:S01]  /*3000*/  UMOV UR22, UR44 ;  /* 0x0000002c00167c82 */ /* 0x000fe20008000000 */
[----:B------:R-:W-:Y:S01]  /*3010*/  UMOV UR23, 0x40004040 ;  /* 0x4000404000177882 */ /* 0x000fe20000000000 */
[----:B------:R-:W-:-:S02]  /*3020*/  UIADD3 UR66, UPT, UPT, UR21, 0x1c00, URZ ;  /* 0x00001c0015427890 */ /* 0x000fc4000fffe0ff */
[----:B------:R-:W-:Y:S01]  /*3030*/  UIADD3 UR72, UPT, UPT, UR21, 0x1c02, URZ ;  /* 0x00001c0215487890 */ /* 0x000fe2000fffe0ff */
[----:B------:R-:W-:Y:S01]  /*3040*/  UMOV UR44, 0x0 ;  /* 0x00000000002c7882 */ /* 0x000fe20000000000 */
[----:B------:R-:W-:Y:S01]  /*3050*/  UMOV UR45, 0x8200490 ;  /* 0x08200490002d7882 */ /* 0x000fe20000000000 */
[----:B------:R-:W-:Y:S01]  /*3060*/  UMOV UR32, UR40 ;  /* 0x0000002800207c82 */ /* 0x000fe20008000000 */
[----:B------:R-:W-:Y:S01]  /*3070*/  UIADD3 UR74, UPT, UPT, UR21, 0x1c04, URZ ;  /* 0x00001c04154a7890 */ /* 0x000fe2000fffe0ff */
[----:B------:R-:W-:Y:S01]  /*3080*/  UMOV UR33, 0x40004040 ;  /* 0x4000404000217882 */ /* 0x000fe20000000000 */
[----:B------:R-:W-:Y:S01]  /*3090*/  UMOV UR40, 0x0 ;  /* 0x0000000000287882 */ /* 0x000fe20000000000 */
[----:B------:R-:W-:Y:S01]  /*30a0*/  UMOV UR41, 0x8200490 ;  /* 0x0820049000297882 */ /* 0x000fe20000000000 */
[----:B--2---:R-:W-:Y:S01]  /*30b0*/  R2UR.FILL UR13, R20 ;  /* 0x00000000140d72ca */ /* 0x004fe200004e0000 */
[----:B------:R-:W-:Y:S01]  /*30c0*/  UMOV UR61, UR11 ;  /* 0x0000000b003d7c82 */ /* 0x000fe20008000000 */
[----:B------:R-:W-:Y:S01]  /*30d0*/  R2UR.FILL UR12, R19 ;  /* 0x00000000130c72ca */ /* 0x000fe200004e0000 */
[----:B------:R-:W-:Y:S01]  /*30e0*/  UMOV UR60, UR10 ;  /* 0x0000000a003c7c82 */ /* 0x000fe20008000000 */
[----:B------:R-:W-:Y:S01]  /*30f0*/  R2UR.FILL UR11, R18 ;  /* 0x00000000120b72ca */ /* 0x000fe200004e0000 */
[----:B------:R-:W-:Y:S01]  /*3100*/  UMOV UR61, 0x40004040 ;  /* 0x40004040003d7882 */ /* 0x000fe20000000000 */
[----:B------:R-:W-:Y:S01]  /*3110*/  R2UR.FILL UR10, R17 ;  /* 0x00000000110a72ca */ /* 0x000fe200004e0000 */
[----:B------:R-:W-:Y:S01]  /*3120*/  UIADD3 UR76, UPT, UPT, UR21, 0x1c06, URZ ;  /* 0x00001c06154c7890 */ /* 0x000fe2000fffe0ff */
[----:B------:R-:W-:Y:S01]  /*3130*/  R2UR.FILL UR9, R22 ;  /* 0x00000000160972ca */ /* 0x000fe200004e0000 */
[----:B------:R-:W-:Y:S01]  /*3140*/  UMOV UR63, 0x40004040 ;  /* 0x40004040003f7882 */ /* 0x000fe20000000000 */
[----:B------:R-:W-:Y:S01]  /*3150*/  R2UR.FILL UR8, R21 ;  /* 0x00000000150872ca */ /* 0x000fe200004e0000 */
[----:B------:R-:W-:Y:S01]  /*3160*/  UMOV UR30, 0x0 ;  /* 0x00000000001e7882 */ /* 0x000fe20000000000 */
[----:B------:R-:W-:Y:S01]  /*3170*/  UMOV UR31, 0x8200490 ;  /* 0x08200490001f7882 */ /* 0x000fe20000000000 */
[----:B------:R1:W-:Y:S01]  /*3180*/  UTCHMMA gdesc[UR26], gdesc[UR28], tmem[UR13], tmem[UR42], idesc[UR43], UPT ;  /* 0x00ff2a1c1a0075ea */ /* 0x0003e2000b80000d */
        /* <DEDUP_REMOVED lines=8> */
[----:B------:R-:W-:Y:S01]  /*3210*/  UMOV UR70, UR58 ;  /* 0x0000003a00467c82 */ /* 0x000fe20008000000 */
[----:B------:R-:W-:Y:S01]  /*3220*/  UMOV UR71, 0x40004040 ;  /* 0x4000404000477882 */ /* 0x000fe20000000000 */
[----:B------:R-:W-:Y:S01]  /*3230*/  UMOV UR58, 0x0 ;  /* 0x00000000003a7882 */ /* 0x000fe20000000000 */
[----:B------:R-:W-:Y:S01]  /*3240*/  UMOV UR59, 0x8200490 ;  /* 0x08200490003b7882 */ /* 0x000fe20000000000 */
[----:B------:R-:W-:Y:S01]  /*3250*/  UMOV UR37, 0x40004040 ;  /* 0x4000404000257882 */ /* 0x000fe20000000000 */
[----:B------:R-:W-:Y:S01]  /*3260*/  UMOV UR18, UR14 ;  /* 0x0000000e00127c82 */ /* 0x000fe20008000000 */
[----:B------:R-:W-:Y:S01]  /*3270*/  UMOV UR14, 0x0 ;  /* 0x00000000000e7882 */ /* 0x000fe20000000000 */
[----:B------:R-:W-:Y:S01]  /*3280*/  UMOV UR15, 0x8200490 ;  /* 0x08200490000f7882 */ /* 0x000fe20000000000 */
[----:B-1----:R-:W-:Y:S01]  /*3290*/  UMOV UR42, UR22 ;  /* 0x00000016002a7c82 */ /* 0x002fe20008000000 */
[----:B------:R-:W-:Y:S01]  /*32a0*/  UMOV UR43, UR23 ;  /* 0x00000017002b7c82 */ /* 0x000fe20008000000 */
[----:B------:R-:W-:Y:S01]  /*32b0*/  R2UR.FILL UR29, R16 ;  /* 0x00000000101d72ca */ /* 0x000fe200004e0000 */
[----:B------:R1:W-:Y:S01]  /*32c0*/  UTCHMMA gdesc[UR60], gdesc[UR42], tmem[UR12], tmem[UR44], idesc[UR45], UPT ;  /* 0x00ff2c2a3c0075ea */ /* 0x0003e2000b80000c */
        /* <DEDUP_REMOVED lines=8> */
[----:B------:R-:W-:-:S02]  /*3350*/  R2UR.FILL UR28, R15 ;  /* 0x000000000f1c72ca */ /* 0x000fc400004e0000 */
[----:B------:R-:W-:Y:S02]  /*3360*/  R2UR.FILL UR27, R14 ;  /* 0x000000000e1b72ca */ /* 0x000fe400004e0000 */
[----:B------:R-:W-:Y:S02]  /*3370*/  R2UR.FILL UR26, R13 ;  /* 0x000000000d1a72ca */ /* 0x000fe400004e0000 */
[----:B------:R-:W-:Y:S02]  /*3380*/  R2UR.FILL UR23, R12 ;  /* 0x000000000c1772ca */ /* 0x000fe400004e0000 */
[----:B------:R-:W-:Y:S01]  /*3390*/  R2UR.FILL UR22, R11 ;  /* 0x000000000b1672ca */ /* 0x000fe200004e0000 */
[----:B------:R-:W-:-:S14]  /*33a0*/  BRA.U UP3, `(.L_x_48) ;  /* 0x0000000103047547 */ /* 0x000fdc000b800000 */
[----:B-1----:R-:W-:Y:S05]  /*33b0*/  BPT.TRAP 0x1 ;  /* 0x000000040000795c */ /* 0x002fea0000300000 */
.L_x_48:
[----:B-1----:R-:W-:-:S09]  /*33c0*/  UIADD3 UR4, UPT, UPT, UR22, 0x70060, URZ ;  /* 0x0007006016047890 */ /* 0x002fd2000fffe0ff */
[----:B------:R1:W-:Y:S01]  /*33d0*/  UTCBAR [UR4], URZ ;  /* 0x000000ff040073e9 */ /* 0x0003e200080000ff */
[----:B------:R-:W-:Y:S05]  /*33e0*/  BRA.U !UP1, `(.L_x_49) ;  /* 0x0000000109047547 */ /* 0x000fea000b800000 */
[----:B-1----:R-:W-:Y:S05]  /*33f0*/  BPT.TRAP 0x1 ;  /* 0x000000040000795c */ /* 0x002fea0000300000 */
.L_x_49:
[----:B------:R-:W-:-:S09]  /*3400*/  UIADD3 UR20, UPT, UPT, UR20, 0x70038, URZ ;  /* 0x0007003814147890 */ /* 0x000fd2000fffe0ff */
[----:B------:R2:W-:Y:S01]  /*3410*/  UTCBAR [UR20], URZ ;  /* 0x000000ff140073e9 */ /* 0x0005e200080000ff */
[----:B------:R-:W-:Y:S05]  /*3420*/  BRA.U !UP1, `(.L_x_50) ;  /* 0x0000000109047547 */ /* 0x000fea000b800000 */
[----:B-12---:R-:W-:Y:S05]  /*3430*/  BPT.TRAP 0x1 ;  /* 0x000000040000795c */ /* 0x006fea0000300000 */
.L_x_50:
[----:B-1----:R-:W-:Y:S01]  /*3440*/  ULEA UR4, UR27, UR22, 0x3 ;  /* 0x000000161b047291 */ /* 0x002fe2000f8e18ff */
[----:B------:R-:W-:-:S08]  /*3450*/  SHF.L.U32 R3, R9, 0x1f, RZ ;  /* 0x0000001f09037819 */ /* 0x000fd000000006ff */
[----:B------:R-:W1:Y:S02]  /*3460*/  SYNCS.PHASECHK.TRANS64.TRYWAIT P0, [UR4+0x70020], R3 ;  /* 0x07002003ff0075a7 */ /* 0x000e640008001104 */
[----:B-1----:R-:W-:Y:S05]  /*3470*/  @!P0 BRA `(.L_x_51) ;  /* 0x0000028c00488947 */ /* 0x002fea0003800000 */
.L_x_429:
[----:B------:R-:W-:-:S04]  /*3480*/  UIADD3 UR6, UPT, UPT, UR27, 0x1, URZ ;  /* 0x000000011b067890 */ /* 0x000fc8000fffe0ff */
[----:B------:R-:W-:-:S04]  /*3490*/  UISETP.NE.AND UP0, UPT, UR6, 0x3, UPT ;  /* 0x000000030600788c */ /* 0x000fc8000bf05270 */
[----:B------:R-:W-:Y:S02]  /*34a0*/  USEL UR4, URZ, 0x1, UP0 ;  /* 0x00000001ff047887 */ /* 0x000fe40008000000 */
[----:B------:R-:W-:-:S04]  /*34b0*/  USEL UR6, UR6, URZ, UP0 ;  /* 0x000000ff06067287 */ /* 0x000fc80008000000 */
[----:B-1----:R-:W-:Y:S01]  /*34c0*/  LOP3.LUT R3, R9, UR4, RZ, 0x3c, !PT ;  /* 0x0000000409037c12 */ /* 0x002fe2000f8e3cff */
[----:B------:R-:W-:Y:S07]  /*34d0*/  BRA.U UP5, `(.L_x_52) ;  /* 0x0000000105047547 */ /* 0x000fee000b800000 */
[----:B--2---:R-:W-:Y:S05]  /*34e0*/  BPT.TRAP 0x1 ;  /* 0x000000040000795c */ /* 0x004fea0000300000 */
.L_x_52:
[----:B------:R-:W-:-:S04]  /*34f0*/  SHF.L.U32 R9, R8, 0x1f, RZ ;  /* 0x0000001f08097819 */ /* 0x000fc800000006ff */
[----:B------:R-:W1:Y:S02]  /*3500*/  SYNCS.PHASECHK.TRANS64.TRYWAIT P0, [UR22+0x700a0], R9 ;  /* 0x0700a009ff0075a7 */ /* 0x000e640008001116 */
[----:B-1----:R-:W-:Y:S05]  /*3510*/  @!P0 BRA `(.L_x_53) ;  /* 0x0000028c00388947 */ /* 0x002fea0003800000 */
.L_x_431:
[----:B------:R-:W-:Y:S05]  /*3520*/  BRA.U UP4, `(.L_x_54) ;  /* 0x0000000104047547 */ /* 0x000fea000b800000 */
[----:B--2---:R-:W-:Y:S05]  /*3530*/  BPT.TRAP 0x1 ;  /* 0x000000040000795c */ /* 0x004fea0000300000 */
.L_x_54:
[----:B------:R-:W-:Y:S01]  /*3540*/  LOP3.LUT R12, R5, 0x1, RZ, 0x3c, !PT ;  /* 0x00000001050c7812 */ /* 0x000fe200078e3cff */
[----:B-1----:R-:W-:Y:S01]  /*3550*/  IMAD.MOV.U32 R9, RZ, RZ, 0x20 ;  /* 0x00000020ff097424 */ /* 0x002fe200078e00ff */
[----:B------:R-:W-:Y:S01]  /*3560*/  MOV R2, 0x100 ;  /* 0x0000010000027802 */ /* 0x000fe20000000f00 */
[----:B------:R-:W-:Y:S01]  /*3570*/  IMAD.MOV.U32 R0, RZ, RZ, 0x28 ;  /* 0x00000028ff007424 */ /* 0x000fe200078e00ff */
[----:B------:R-:W-:-:S04]  /*3580*/  SHF.L.U32 R10, R12, 0x1f, RZ ;  /* 0x0000001f0c0a7819 */ /* 0x000fc800000006ff */
[----:B------:R-:W1:Y:S02]  /*3590*/  SYNCS.PHASECHK.TRANS64.TRYWAIT P0, [UR22+0x70058], R10 ;  /* 0x0700580aff0075a7 */ /* 0x000e640008001116 */
[----:B-1----:R-:W-:Y:S05]  /*35a0*/  @!P0 BRA `(.L_x_55) ;  /* 0x0000028c002c8947 */ /* 0x002fea0003800000 */
.L_x_433:
[----:B------:R-:W-:Y:S01]  /*35b0*/  R2UR UR15, R2 ;  /* 0x00000000020f72ca */ /* 0x000fe200000e0000 */
[----:B------:R-:W-:Y:S01]  /*35c0*/  IMAD.MOV.U32 R2, RZ, RZ, 0x38 ;  /* 0x00000038ff027424 */ /* 0x000fe200078e00ff */
        /* <DEDUP_REMOVED lines=8> */
[----:B--2---:R-:W-:Y:S01]  /*3650*/  ULOP3.LUT UR20, UR26, 0x4000000, URZ, 0xfc, !UPT ;  /* 0x040000001a147892 */ /* 0x004fe2000f8efcff */
[C---:B------:R-:W-:Y:S01]  /*3660*/  R2UR UR13, R9.reuse ;  /* 0x00000000090d72ca */ /* 0x040fe200000e0000 */
[----:B------:R-:W-:Y:S01]  /*3670*/  UMOV UR44, 0x0 ;  /* 0x00000000002c7882 */ /* 0x000fe20000000000 */
[----:B------:R-:W-:Y:S01]  /*3680*/  R2UR UR5, R2 ;  /* 0x00000000020572ca */ /* 0x000fe200000e0000 */
[----:B------:R-:W-:Y:S01]  /*3690*/  IMAD.MOV.U32 R2, RZ, RZ, 0x100 ;  /* 0x00000100ff027424 */ /* 0x000fe200078e00ff */
[----:B------:R-:W-:Y:S01]  /*36a0*/  R2UR UR9, R0 ;  /* 0x00000000000972ca */ /* 0x000fe200000e0000 */
[----:B------:R-:W-:Y:S01]  /*36b0*/  IMAD.MOV.U32 R0, RZ, RZ, 0x48 ;  /* 0x00000048ff007424 */ /* 0x000fe200078e00ff */
[----:B------:R-:W-:Y:S01]  /*36c0*/  ULEA UR60, UR27, UR20, 0xc ;  /* 0x000000141b3c7291 */ /* 0x000fe2000f8e60ff */
[C---:B------:R-:W-:Y:S01]  /*36d0*/  R2UR UR11, R9.reuse ;  /* 0x00000000090b72ca */ /* 0x040fe200000e0000 */
[----:B------:R-:W-:Y:S01]  /*36e0*/  UMOV UR45, 0x8410490 ;  /* 0x08410490002d7882 */ /* 0x000fe20000000000 */
[----:B------:R-:W-:Y:S01]  /*36f0*/  R2UR UR21, R2 ;  /* 0x00000000021572ca */ /* 0x000fe200000e0000 */
[----:B------:R-:W-:Y:S01]  /*3700*/  IMAD.MOV.U32 R2, RZ, RZ, 0x50 ;  /* 0x00000050ff027424 */ /* 0x000fe200078e00ff */
[----:B------:R-:W-:Y:S01]  /*3710*/  R2UR UR4, R0 ;  /* 0x00000000000472ca */ /* 0x000fe200000e0000 */
[----:B------:R-:W-:Y:S01]  /*3720*/  IMAD.MOV.U32 R0, RZ, RZ, 0x100 ;  /* 0x00000100ff007424 */ /* 0x000fe200078e00ff */
[----:B------:R-:W-:Y:S01]  /*3730*/  R2UR UR7, R9 ;  /* 0x00000000090772ca */ /* 0x000fe200000e0000 */
[----:B------:R-:W-:Y:S01]  /*3740*/  UIADD3 UR58, UPT, UPT, UR60, 0x80, URZ ;  /* 0x000000803c3a7890 */ /* 0x000fe2000fffe0ff */
[----:B------:R-:W-:Y:S01]  /*3750*/  R2UR UR18, R2 ;  /* 0x00000000021272ca */ /* 0x000fe200000e0000 */
[----:B------:R-:W-:Y:S01]  /*3760*/  IMAD.MOV.U32 R2, RZ, RZ, 0x58 ;  /* 0x00000058ff027424 */ /* 0x000fe200078e00ff */
[C---:B------:R-:W-:Y:S01]  /*3770*/  R2UR UR19, R0.reuse ;  /* 0x00000000001372ca */ /* 0x040fe200000e0000 */
[----:B------:R-:W-:Y:S01]  /*3780*/  UIADD3 UR56, UPT, UPT, UR60, 0x100, URZ ;  /* 0x000001003c387890 */ /* 0x000fe2000fffe0ff */
[----:B------:R-:W-:Y:S01]  /*3790*/  R2UR UR17, R0 ;  /* 0x00000000001172ca */ /* 0x000fe200000e0000 */
[----:B------:R-:W-:Y:S01]  /*37a0*/  UIADD3 UR54, UPT, UPT, UR60, 0x180, URZ ;  /* 0x000001803c367890 */ /* 0x000fe2000fffe0ff */
[----:B------:R-:W-:Y:S01]  /*37b0*/  R2UR UR16, R2 ;  /* 0x00000000021072ca */ /* 0x000fe200000e0000 */
[----:B------:R-:W-:-:S02]  /*37c0*/  UIADD3 UR52, UPT, UPT, UR60, 0x200, URZ ;  /* 0x000002003c347890 */ /* 0x000fc4000fffe0ff */
[----:B------:R-:W-:Y:S02]  /*37d0*/  UIADD3 UR50, UPT, UPT, UR60, 0x280, URZ ;  /* 0x000002803c327890 */ /* 0x000fe4000fffe0ff */
[----:B------:R-:W-:Y:S01]  /*37e0*/  UIADD3 UR48, UPT, UPT, UR60, 0x300, URZ ;  /* 0x000003003c307890 */ /* 0x000fe2000fffe0ff */
[----:B------:R-:W-:Y:S01]  /*37f0*/  UMOV UR61, 0x40004040 ;  /* 0x40004040003d7882 */ /* 0x000fe20000000000 */
[----:B------:R-:W-:Y:S01]  /*3800*/  UIADD3 UR46, UPT, UPT, UR60, 0x380, URZ ;  /* 0x000003803c2e7890 */ /* 0x000fe2000fffe0ff */
[----:B------:R2:W-:Y:S01]  /*3810*/  UTCHMMA tmem[UR14], gdesc[UR60], tmem[UR15], tmem[UR44], idesc[UR45], !UPT ;  /* 0x00ff2c3c0e0079ea */ /* 0x0005e2000f80000f */
        /* <DEDUP_REMOVED lines=9> */
[----:B------:R2:W-:Y:S01]  /*38b0*/  UTCHMMA tmem[UR12], gdesc[UR58], tmem[UR13], tmem[UR42], idesc[UR43], UPT ;  /* 0x00ff2a3a0c0079ea */ /* 0x0005e2000b80000d */
        /* <DEDUP_REMOVED lines=16> */
[----:B------:R2:W-:Y:S01]  /*39c0*/  UTCHMMA tmem[UR18], gdesc[UR48], tmem[UR19], tmem[UR32], idesc[UR33], UPT ;  /* 0x00ff2030120079ea */ /* 0x0005e2000b800013 */
[----:B------:R2:W-:Y:S01]  /*39d0*/  UTCHMMA tmem[UR16], gdesc[UR46], tmem[UR17], tmem[UR30], idesc[UR31], UPT ;  /* 0x00ff1e2e100079ea */ /* 0x0005e2000b800011 */
[----:B------:R-:W-:Y:S05]  /*39e0*/  BRA.U UP5, `(.L_x_56) ;  /* 0x0000000105047547 */ /* 0x000fea000b800000 */
[----:B--2---:R-:W-:Y:S05]  /*39f0*/  BPT.TRAP 0x1 ;  /* 0x000000040000795c */ /* 0x004fea0000300000 */
.L_x_56:
[----:B--2---:R-:W-:Y:S01]  /*3a00*/  UIADD3 UR4, UPT, UPT, UR22, 0x70090, URZ ;  /* 0x0007009016047890 */ /* 0x004fe2000fffe0ff */
[----:B------:R-:W-:Y:S01]  /*3a10*/  LOP3.LUT R0, R6, 0x1, RZ, 0x3c, !PT ;  /* 0x0000000106007812 */ /* 0x000fe200078e3cff */
[----:B------:R-:W-:Y:S01]  /*3a20*/  UISETP.GE.AND UP0, UPT, UR28, 0x2, UPT ;  /* 0x000000021c00788c */ /* 0x000fe2000bf06270 */
[----:B------:R-:W-:Y:S01]  /*3a30*/  UMOV UR5, URZ ;  /* 0x000000ff00057c82 */ /* 0x000fe20008000000 */
[----:B------:R-:W-:-:S05]  /*3a40*/  UMOV UR26, UR27 ;  /* 0x0000001b001a7c82 */ /* 0x000fca0008000000 */
[----:B------:R2:W-:Y:S02]  /*3a50*/  UTCBAR [UR4], URZ ;  /* 0x000000ff040073e9 */ /* 0x0005e400080000ff */
[----:B------:R-:W-:Y:S05]  /*3a60*/  BRA.U !UP0, `(.L_x_57) ;  /* 0x0000002508cc7547 */ /* 0x000fea000b800000 */
[----:B------:R-:W-:Y:S01]  /*3a70*/  UMOV UR5, URZ ;  /* 0x000000ff00057c82 */ /* 0x000fe20008000000 */
[----:B------:R-:W-:Y:S01]  /*3a80*/  UMOV UR26, UR27 ;  /* 0x0000001b001a7c82 */ /* 0x000fe20008000000 */
[----:B--2---:R-:W-:Y:S01]  /*3a90*/  UMOV UR4, UR27 ;  /* 0x0000001b00047c82 */ /* 0x004fe20008000000 */
.L_x_76:
[----:B------:R-:W-:Y:S01]  /*3aa0*/  MOV R5, R12 ;  /* 0x0000000c00057202 */ /* 0x000fe20000000f00 */
[----:B---3--:R-:W-:Y:S01]  /*3ab0*/  UMOV UR7, UR28 ;  /* 0x0000001c00077c82 */ /* 0x008fe20008000000 */
[----:B------:R-:W-:Y:S01]  /*3ac0*/  UIADD3 UR28, UPT, UPT, UR28, -0x1, URZ ;  /* 0xffffffff1c1c7890 */ /* 0x000fe2000fffe0ff */
[----:B------:R-:W-:Y:S01]  /*3ad0*/  MOV R6, R0 ;  /* 0x0000000000067202 */ /* 0x000fe20000000f00 */
[----:B------:R-:W-:Y:S01]  /*3ae0*/  UISETP.GT.U32.AND UP2, UPT, UR7, 0x2, UPT ;  /* 0x000000020700788c */ /* 0x000fe2000bf44070 */
[----:B------:R-:W-:Y:S10]  /*3af0*/  BRA.U !UP1, `(.L_x_58) ;  /* 0x0000000109047547 */ /* 0x000ff4000b800000 */
[----:B------:R-:W-:Y:S05]  /*3b00*/  BPT.TRAP 0x1 ;  /* 0x000000040000795c */ /* 0x000fea0000300000 */
.L_x_58:
[----:B------:R-:W2:Y:S01]  /*3b10*/  S2UR UR22, SR_CgaCtaId ;  /* 0x00000000001679c3 */ /* 0x000ea20000008800 */
[----:B------:R-:W-:Y:S01]  /*3b20*/  UMOV UR7, 0x400 ;  /* 0x0000040000077882 */ /* 0x000fe20000000000 */
[----:B------:R-:W-:Y:S01]  /*3b30*/  SHF.L.U32 R9, R3, 0x1f, RZ ;  /* 0x0000001f03097819 */ /* 0x000fe200000006ff */
[----:B------:R-:W-:Y:S02]  /*3b40*/  HFMA2 R12, -RZ, RZ, 0, 0 ;  /* 0x00000000ff0c7431 */ /* 0x000fe400000001ff */
[----:B------:R-:W-:Y:S01]  /*3b50*/  IMAD.MOV.U32 R14, RZ, RZ, RZ ;  /* 0x000000ffff0e7224 */ /* 0x000fe200078e00ff */
[----:B--2---:R-:W-:Y:S04]  /*3b60*/  ULEA UR22, UR22, UR7, 0x18 ;  /* 0x0000000716167291 */ /* 0x004fe8000f8ec0ff */
[----:B------:R-:W-:Y:S02]  /*3b70*/  ULEA UR7, UR6, UR22, 0x3 ;  /* 0x0000001606077291 */ /* 0x000fe4000f8e18ff */
[----:B------:R-:W-:Y:S04]  /*3b80*/  USHF.R.U32.HI UR21, URZ, 0x4, UR22 ;  /* 0x00000004ff157899 */ /* 0x000fe80008011616 */
[----:B------:R-:W-:Y:S03]  /*3b90*/  ULOP3.LUT UR21, UR21, 0x3fff, URZ, 0xc0, !UPT ;  /* 0x00003fff15157892 */ /* 0x000fe6000f8ec0ff */
[----:B------:R-:W2:Y:S01]  /*3ba0*/  SYNCS.PHASECHK.TRANS64.TRYWAIT P0, [UR7+0x70020], R9 ;  /* 0x07002009ff0075a7 */ /* 0x000ea20008001107 */
[----:B------:R-:W-:Y:S01]  /*3bb0*/  ULOP3.LUT UR21, UR21, 0x10000, URZ, 0xfc, !UPT ;  /* 0x0001000015157892 */ /* 0x000fe2000f8efcff */
[----:B--2---:R-:W-:Y:S11]  /*3bc0*/  @!P0 BRA `(.L_x_59) ;  /* 0x0000028400c08947 */ /* 0x004ff60003800000 */
.L_x_435:
[----:B------:R-:W-:Y:S01]  /*3bd0*/  UIADD3 UR20, UPT, UPT, UR22, 0x20000, URZ ;  /* 0x0002000016147890 */ /* 0x000fe2000fffe0ff */
[----:B------:R-:W-:Y:S01]  /*3be0*/  R2UR UR31, R12 ;  /* 0x000000000c1f72ca */ /* 0x000fe200000e0000 */
[----:B------:R-:W-:Y:S01]  /*3bf0*/  UIADD3 UR76, UPT, UPT, UR21, 0x6, URZ ;  /* 0x00000006154c7890 */ /* 0x000fe2000fffe0ff */
[----:B------:R-:W-:Y:S01]  /*3c00*/  R2UR UR33, R14 ;  /* 0x000000000e2172ca */ /* 0x000fe200000e0000 */
[----:B------:R-:W-:Y:S01]  /*3c10*/  USHF.R.U32.HI UR20, URZ, 0x4, UR20 ;  /* 0x00000004ff147899 */ /* 0x000fe20008011614 */
[----:B------:R-:W-:Y:S01]  /*3c20*/  CS2R R12, SRZ ;  /* 0x00000000000c7805 */ /* 0x000fe2000001ff00 */
[----:B------:R-:W-:Y:S01]  /*3c30*/  UIADD3 UR72, UPT, UPT, UR21, 0x400, URZ ;  /* 0x0000040015487890 */ /* 0x000fe2000fffe0ff */
[----:B------:R-:W-:Y:S01]  /*3c40*/  CS2R R14, SRZ ;  /* 0x00000000000e7805 */ /* 0x000fe2000001ff00 */
[----:B------:R-:W-:Y:S01]  /*3c50*/  ULOP3.LUT UR20, UR20, 0x3fff, URZ, 0xc0, !UPT ;  /* 0x00003fff14147892 */ /* 0x000fe2000f8ec0ff */
[----:B------:R-:W-:Y:S01]  /*3c60*/  CS2R R20, SRZ ;  /* 0x0000000000147805 */ /* 0x000fe2000001ff00 */
[----:B------:R-:W-:Y:S01]  /*3c70*/  UIADD3 UR68, UPT, UPT, UR21, 0x402, URZ ;  /* 0x0000040215447890 */ /* 0x000fe2000fffe0ff */
[----:B------:R-:W-:Y:S01]  /*3c80*/  R2UR UR25, R12 ;  /* 0x000000000c1972ca */ /* 0x000fe200000e0000 */
[----:B------:R-:W-:Y:S01]  /*3c90*/  ULOP3.LUT UR60, UR20, 0x10000, URZ, 0xfc, !UPT ;  /* 0x00010000143c7892 */ /* 0x000fe2000f8efcff */
[----:B------:R-:W-:Y:S01]  /*3ca0*/  R2UR UR27, R13 ;  /* 0x000000000d1b72ca */ /* 0x000fe200000e0000 */
[----:B------:R-:W-:Y:S01]  /*3cb0*/  UIADD3 UR64, UPT, UPT, UR21, 0x404, URZ ;  /* 0x0000040415407890 */ /* 0x000fe2000fffe0ff */
[----:B------:R-:W-:Y:S01]  /*3cc0*/  R2UR UR17, R14 ;  /* 0x000000000e1172ca */ /* 0x000fe200000e0000 */
[----:B------:R-:W-:Y:S01]  /*3cd0*/  ULEA UR60, UR6, UR60, 0xc ;  /* 0x0000003c063c7291 */ /* 0x000fe2000f8e60ff */
[C---:B------:R-:W-:Y:S01]  /*3ce0*/  R2UR UR16, R20.reuse ;  /* 0x00000000141072ca */ /* 0x040fe200000e0000 */
[----:B------:R-:W-:Y:S01]  /*3cf0*/  UIADD3 UR56, UPT, UPT, UR21, 0x406, URZ ;  /* 0x0000040615387890 */ /* 0x000fe2000fffe0ff */
[----:B--2---:R-:W-:Y:S01]  /*3d00*/  MOV.SPILL R9, UR28 ;  /* 0x0000001c00097c02 */ /* 0x004fe20009000f00 */
[----:B------:R-:W-:Y:S01]  /*3d10*/  UIADD3 UR28, UPT, UPT, UR21, 0x2, URZ ;  /* 0x00000002151c7890 */ /* 0x000fe2000fffe0ff */
[----:B------:R-:W-:Y:S01]  /*3d20*/  MOV.SPILL R17, UR26 ;  /* 0x0000001a00117c02 */ /* 0x000fe20009000f00 */
[----:B------:R-:W-:Y:S01]  /*3d30*/  UIADD3 UR26, UPT, UPT, UR60, 0x2, URZ ;  /* 0x000000023c1a7890 */ /* 0x000fe2000fffe0ff */
[----:B------:R-:W-:Y:S01]  /*3d40*/  MOV.SPILL R12, UR24 ;  /* 0x00000018000c7c02 */ /* 0x000fe20009000f00 */
[----:B------:R-:W-:Y:S01]  /*3d50*/  UIADD3 UR52, UPT, UPT, UR21, 0x800, URZ ;  /* 0x0000080015347890 */ /* 0x000fe2000fffe0ff */
[----:B------:R-:W-:Y:S01]  /*3d60*/  MOV.SPILL R13, UR25 ;  /* 0x00000019000d7c02 */ /* 0x000fe20009000f00 */
[----:B------:R-:W-:Y:S01]  /*3d70*/  UIADD3 UR48, UPT, UPT, UR21, 0x802, URZ ;  /* 0x0000080215307890 */ /* 0x000fe2000fffe0ff */
[----:B------:R-:W-:Y:S01]  /*3d80*/  MOV.SPILL R26, UR25 ;  /* 0x00000019001a7c02 */ /* 0x000fe20009000f00 */
[----:B------:R-:W-:Y:S01]  /*3d90*/  UIADD3 UR44, UPT, UPT, UR21, 0x804, URZ ;  /* 0x00000804152c7890 */ /* 0x000fe2000fffe0ff */
[C---:B------:R-:W-:Y:S01]  /*3da0*/  R2UR UR15, R21.reuse ;  /* 0x00000000150f72ca */ /* 0x040fe200000e0000 */
[----:B------:R-:W-:Y:S01]  /*3db0*/  UIADD3 UR40, UPT, UPT, UR21, 0x806, URZ ;  /* 0x0000080615287890 */ /* 0x000fe2000fffe0ff */
[C---:B------:R-:W-:Y:S01]  /*3dc0*/  R2UR UR13, R21.reuse ;  /* 0x00000000150d72ca */ /* 0x040fe200000e0000 */
[----:B------:R-:W-:Y:S01]  /*3dd0*/  UIADD3 UR36, UPT, UPT, UR21, 0xc00, URZ ;  /* 0x00000c0015247890 */ /* 0x000fe2000fffe0ff */
[C---:B------:R-:W-:Y:S01]  /*3de0*/  R2UR UR11, R21.reuse ;  /* 0x00000000150b72ca */ /* 0x040fe200000e0000 */
[----:B------:R-:W-:Y:S01]  /*3df0*/  UIADD3 UR32, UPT, UPT, UR21, 0xc02, URZ ;  /* 0x00000c0215207890 */ /* 0x000fe2000fffe0ff */
[----:B------:R-:W-:Y:S01]  /*3e00*/  R2UR UR9, R21 ;  /* 0x00000000150972ca */ /* 0x000fe200000e0000 */
[----:B------:R-:W-:Y:S01]  /*3e10*/  UIADD3 UR30, UPT, UPT, UR21, 0xc04, URZ ;  /* 0x00000c04151e7890 */ /* 0x000fe2000fffe0ff */
[----:B------:R-:W-:Y:S01]  /*3e20*/  R2UR UR19, R15 ;  /* 0x000000000f1372ca */ /* 0x000fe200000e0000 */
[----:B------:R-:W-:Y:S01]  /*3e30*/  UIADD3 UR18, UPT, UPT, UR21, 0xc06, URZ ;  /* 0x00000c0615127890 */ /* 0x000fe2000fffe0ff */
[C---:B------:R-:W-:Y:S01]  /*3e40*/  R2UR UR14, R20.reuse ;  /* 0x00000000140e72ca */ /* 0x040fe200000e0000 */
[----:B------:R-:W-:Y:S01]  /*3e50*/  UMOV UR58, 0x0 ;  /* 0x00000000003a7882 */ /* 0x000fe20000000000 */
[----:B------:R-:W-:Y:S01]  /*3e60*/  UMOV UR59, 0x8200490 ;  /* 0x08200490003b7882 */ /* 0x000fe20000000000 */
[----:B------:R-:W-:Y:S01]  /*3e70*/  UMOV UR24, UR21 ;  /* 0x0000001500187c82 */ /* 0x000fe20008000000 */
[----:B------:R-:W-:Y:S01]  /*3e80*/  UMOV UR25, 0x40004040 ;  /* 0x4000404000197882 */ /* 0x000fe20000000000 */
[----:B------:R-:W-:Y:S01]  /*3e90*/  UMOV UR61, 0x40004040 ;  /* 0x40004040003d7882 */ /* 0x000fe20000000000 */
[----:B------:R-:W-:Y:S01]  /*3ea0*/  MOV.SPILL R18, UR29 ;  /* 0x0000001d00127c02 */ /* 0x000fe20009000f00 */
[----:B------:R2:W-:Y:S01]  /*3eb0*/  UTCHMMA gdesc[UR24], gdesc[UR60], tmem[UR33], tmem[UR58], idesc[UR59], !UPT ;  /* 0x00ff3a3c180075ea */ /* 0x0005e2000f800021 */
[----:B-1----:R-:W-:Y:S01]  /*3ec0*/  MOV.SPILL R10, UR29 ;  /* 0x0000001d000a7c02 */ /* 0x002fe20009000f00 */
[----:B------:R-:W-:Y:S01]  /*3ed0*/  UMOV UR74, 0x0 ;  /* 0x00000000004a7882 */ /* 0x000fe20000000000 */
[----:B------:R-:W-:Y:S01]  /*3ee0*/  MOV.SPILL R16, UR29 ;  /* 0x0000001d00107c02 */ /* 0x000fe20009000f00 */
[----:B------:R-:W-:Y:S01]  /*3ef0*/  UMOV UR29, 0x40004040 ;  /* 0x40004040001d7882 */ /* 0x000fe20000000000 */
[----:B------:R-:W-:Y:S01]  /*3f00*/  MOV.SPILL R23, UR27 ;  /* 0x0000001b00177c02 */ /* 0x000fe20009000f00 */
[----:B------:R-:W-:Y:S01]  /*3f10*/  UMOV UR27, 0x40004040 ;  /* 0x40004040001b7882 */ /* 0x000fe20000000000 */
[----:B------:R-:W-:Y:S01]  /*3f20*/  MOV.SPILL R25, UR17 ;  /* 0x0000001100197c02 */ /* 0x000fe20009000f00 */
[----:B------:R-:W-:Y:S01]  /*3f30*/  UMOV UR17, 0x8200490 ;  /* 0x0820049000117882 */ /* 0x000fe20000000000 */
[----:B------:R-:W-:Y:S01]  /*3f40*/  MOV.SPILL R24, UR16 ;  /* 0x0000001000187c02 */ /* 0x000fe20009000f00 */
[----:B------:R-:W-:Y:S01]  /*3f50*/  UMOV UR16, 0x0 ;  /* 0x0000000000107882 */ /* 0x000fe20000000000 */
[----:B------:R-:W-:Y:S01]  /*3f60*/  IMAD.U32 R21, RZ, RZ, UR27 ;  /* 0x0000001bff157e24 */ /* 0x000fe2000f8e00ff */
[----:B------:R1:W-:Y:S01]  /*3f70*/  UTCHMMA gdesc[UR28], gdesc[UR26], tmem[UR31], tmem[UR16], idesc[UR17], UPT ;  /* 0x00ff101a1c0075ea */ /* 0x0003e2000b80001f */
[----:B------:R-:W-:Y:S01]  /*3f80*/  MOV.SPILL R0, UR4 ;  /* 0x0000000400007c02 */ /* 0x000fe20009000f00 */
[----:B------:R-:W-:Y:S01]  /*3f90*/  UIADD3 UR4, UPT, UPT, UR21, 0x4, URZ ;  /* 0x0000000415047890 */ /* 0x000fe2000fffe0ff */
[C---:B------:R-:W-:Y:S01]  /*3fa0*/  R2UR UR12, R20.reuse ;  /* 0x00000000140c72ca */ /* 0x040fe200000e0000 */
[----:B------:R-:W-:Y:S01]  /*3fb0*/  UMOV UR75, 0x8200490 ;  /* 0x08200490004b7882 */ /* 0x000fe20000000000 */
[C---:B------:R-:W-:Y:S01]  /*3fc0*/  R2UR UR10, R20.reuse ;  /* 0x00000000140a72ca */ /* 0x040fe200000e0000 */
[----:B------:R-:W-:Y:S01]  /*3fd0*/  UMOV UR77, 0x40004040 ;  /* 0x40004040004d7882 */ /* 0x000fe20000000000 */
[C---:B------:R-:W-:Y:S01]  /*3fe0*/  R2UR UR8, R20.reuse ;  /* 0x00000000140872ca */ /* 0x040fe200000e0000 */
[----:B------:R-:W-:Y:S01]  /*3ff0*/  UMOV UR70, 0x0 ;  /* 0x0000000000467882 */ /* 0x000fe20000000000 */
[----:B------:R-:W-:Y:S01]  /*4000*/  R2UR UR7, R20 ;  /* 0x00000000140772ca */ /* 0x000fe200000e0000 */
[----:B------:R-:W-:Y:S01]  /*4010*/  UMOV UR71, 0x8200490 ;  /* 0x0820049000477882 */ /* 0x000fe20000000000 */
[----:B------:R-:W-:Y:S01]  /*4020*/  UMOV UR73, 0x40004040 ;  /* 0x4000404000497882 */ /* 0x000fe20000000000 */
[----:B------:R-:W-:Y:S01]  /*4030*/  UMOV UR66, 0x0 ;  /* 0x0000000000427882 */ /* 0x000fe20000000000 */
[----:B--2---:R-:W-:Y:S01]  /*4040*/  UIADD3 UR24, UPT, UPT, UR60, 0x4, URZ ;  /* 0x000000043c187890 */ /* 0x004fe2000fffe0ff */
[----:B------:R-:W-:Y:S01]  /*4050*/  R2UR.FILL UR25, R26 ;  /* 0x000000001a1972ca */ /* 0x000fe200004e0000 */
        /* <DEDUP_REMOVED lines=10> */
[----:B-1----:R-:W-:Y:S01]  /*4100*/  UIADD3 UR28, UPT, UPT, UR60, 0x6, URZ ;  /* 0x000000063c1c7890 */ /* 0x002fe2000fffe0ff */
[----:B------:R-:W-:Y:S01]  /*4110*/  R2UR.FILL UR27, R23 ;  /* 0x00000000171b72ca */ /* 0x000fe200004e0000 */
[----:B------:R-:W-:Y:S01]  /*4120*/  UMOV UR22, 0x0 ;  /* 0x0000000000167882 */ /* 0x000fe20000000000 */
[----:B------:R-:W-:Y:S01]  /*4130*/  MOV.SPILL R22, UR23 ;  /* 0x0000001700167c02 */ /* 0x000fe20009000f00 */
[----:B------:R-:W-:Y:S01]  /*4140*/  UMOV UR23, 0x8200490 ;  /* 0x0820049000177882 */ /* 0x000fe20000000000 */
[----:B------:R-:W-:Y:S01]  /*4150*/  UMOV UR25, 0x40004040 ;  /* 0x4000404000197882 */ /* 0x000fe20000000000 */
[----:B------:R-:W-:Y:S01]  /*4160*/  IMAD.U32 R20, RZ, RZ, UR26 ;  /* 0x0000001aff147e24 */ /* 0x000fe2000f8e00ff */
[----:B------:R-:W-:Y:S01]  /*4170*/  R2UR.FILL UR26, R17 ;  /* 0x00000000111a72ca */ /* 0x000fe200004e0000 */
[----:B------:R-:W-:Y:S01]  /*4180*/  IMAD.U32 R17, RZ, RZ, UR25 ;  /* 0x00000019ff117e24 */ /* 0x000fe2000f8e00ff */
[----:B------:R-:W-:Y:S01]  /*4190*/  R2UR.FILL UR29, R16 ;  /* 0x00000000101d72ca */ /* 0x000fe200004e0000 */
[----:B------:R-:W-:Y:S01]  /*41a0*/  UMOV UR65, 0x40004040 ;  /* 0x4000404000417882 */ /* 0x000fe20000000000 */
[----:B------:R-:W-:Y:S01]  /*41b0*/  R2UR.FILL UR17, R25 ;  /* 0x00000000191172ca */ /* 0x000fe200004e0000 */
[----:B------:R-:W-:Y:S01]  /*41c0*/  UMOV UR54, 0x0 ;  /* 0x0000000000367882 */ /* 0x000fe20000000000 */
[----:B------:R-:W-:Y:S01]  /*41d0*/  R2UR.FILL UR16, R24 ;  /* 0x00000000181072ca */ /* 0x000fe200004e0000 */
        /* <DEDUP_REMOVED lines=21> */
[----:B------:R-:W-:Y:S01]  /*4330*/  IMAD.U32 R16, RZ, RZ, UR24 ;  /* 0x00000018ff107e24 */ /* 0x000fe2000f8e00ff */
[----:B-1----:R-:W-:Y:S01]  /*4340*/  UIADD3 UR4, UPT, UPT, UR60, 0x400, URZ ;  /* 0x000004003c047890 */ /* 0x002fe2000fffe0ff */
[----:B------:R-:W-:Y:S01]  /*4350*/  R2UR.FILL UR25, R13 ;  /* 0x000000000d1972ca */ /* 0x000fe200004e0000 */
[----:B------:R-:W-:Y:S01]  /*4360*/  UIADD3 UR22, UPT, UPT, UR60, 0x402, URZ ;  /* 0x000004023c167890 */ /* 0x000fe2000fffe0ff */
[----:B------:R-:W-:Y:S01]  /*4370*/  R2UR.FILL UR5, R11 ;  /* 0x000000000b0572ca */ /* 0x000fe200004e0000 */
[----:B------:R-:W-:Y:S01]  /*4380*/  UIADD3 UR27, UPT, UPT, UR6, 0x1, URZ ;  /* 0x00000001061b7890 */ /* 0x000fe2000fffe0ff */
[----:B------:R-:W-:Y:S01]  /*4390*/  R2UR.FILL UR23, R22 ;  /* 0x00000000161772ca */ /* 0x000fe200004e0000 */
[----:B------:R-:W-:Y:S01]  /*43a0*/  IMAD.U32 R13, RZ, RZ, UR29 ;  /* 0x0000001dff0d7e24 */ /* 0x000fe2000f8e00ff */
[----:B------:R-:W-:Y:S01]  /*43b0*/  R2UR.FILL UR24, R12 ;  /* 0x000000000c1872ca */ /* 0x000fe200004e0000 */
[----:B------:R-:W-:Y:S01]  /*43c0*/  UISETP.NE.AND UP0, UPT, UR27, 0x3, UPT ;  /* 0x000000031b00788c */ /* 0x000fe2000bf05270 */
[----:B------:R-:W-:Y:S02]  /*43d0*/  IMAD.U32 R22, RZ, RZ, UR22 ;  /* 0x00000016ff167e24 */ /* 0x000fe4000f8e00ff */
[----:B------:R-:W-:Y:S01]  /*43e0*/  IMAD.U32 R12, RZ, RZ, UR28 ;  /* 0x0000001cff0c7e24 */ /* 0x000fe2000f8e00ff */
[----:B------:R-:W-:Y:S02]  /*43f0*/  USEL UR6, URZ, 0x1, UP0 ;  /* 0x00000001ff067887 */ /* 0x000fe40008000000 */
[----:B------:R-:W-:Y:S01]  /*4400*/  USEL UR27, UR27, URZ, UP0 ;  /* 0x000000ff1b1b7287 */ /* 0x000fe20008000000 */
[----:B------:R1:W-:Y:S01]  /*4410*/  UTCHMMA gdesc[UR76], gdesc[UR28], tmem[UR25], tmem[UR74], idesc[UR75], UPT ;  /* 0x00ff4a1c4c0075ea */ /* 0x0003e2000b800019 */
[----:B------:R-:W-:Y:S01]  /*4420*/  UMOV UR5, 0x40004040 ;  /* 0x4000404000057882 */ /* 0x000fe20000000000 */
[----:B------:R-:W-:Y:S01]  /*4430*/  UMOV UR23, 0x40004040 ;  /* 0x4000404000177882 */ /* 0x000fe20000000000 */
[----:B------:R2:W-:Y:S01]  /*4440*/  UTCHMMA gdesc[UR72], gdesc[UR4], tmem[UR19], tmem[UR70], idesc[UR71], UPT ;  /* 0x00ff4604480075ea */ /* 0x0005e2000b800013 */
[----:B------:R3:W-:Y:S01]  /*4450*/  UTCHMMA gdesc[UR68], gdesc[UR22], tmem[UR17], tmem[UR66], idesc[UR67], UPT ;  /* 0x00ff4216440075ea */ /* 0x0007e2000b800011 */
[----:B------:R-:W-:Y:S01]  /*4460*/  UISETP.NE.AND UP4, UPT, UR24, URZ, UPT ;  /* 0x000000ff1800728c */ /* 0x000fe2000bf85270 */
[----:B------:R-:W-:Y:S01]  /*4470*/  IMAD.U32 R23, RZ, RZ, UR23 ;  /* 0x00000017ff177e24 */ /* 0x000fe2000f8e00ff */
[----:B------:R-:W-:Y:S01]  /*4480*/  LOP3.LUT R3, R3, UR6, RZ, 0x3c, !PT ;  /* 0x0000000603037c12 */ /* 0x000fe2000f8e3cff */
[----:B------:R-:W-:Y:S03]  /*4490*/  IMAD.U32 R11, RZ, RZ, UR5 ;  /* 0x00000005ff0b7e24 */ /* 0x000fe6000f8e00ff */
[----:B------:R4:W-:Y:S01]  /*44a0*/  STL.64 [R1+0x28], R22 ;  /* 0x0000281601007387 */ /* 0x0009e20000100a00 */
[----:B-1----:R-:W-:Y:S01]  /*44b0*/  UIADD3 UR28, UPT, UPT, UR60, 0x404, URZ ;  /* 0x000004043c1c7890 */ /* 0x002fe2000fffe0ff */
[----:B------:R-:W-:Y:S01]  /*44c0*/  R2UR.FILL UR29, R10 ;  /* 0x000000000a1d72ca */ /* 0x000fe200004e0000 */
[----:B------:R-:W-:Y:S01]  /*44d0*/  UIADD3 UR76, UPT, UPT, UR60, 0x800, URZ ;  /* 0x000008003c4c7890 */ /* 0x000fe2000fffe0ff */
[----:B--2---:R-:W-:Y:S01]  /*44e0*/  R2UR.FILL UR5, R19 ;  /* 0x00000000130572ca */ /* 0x004fe200004e0000 */
[----:B------:R-:W-:Y:S01]  /*44f0*/  UIADD3 UR74, UPT, UPT, UR60, 0x802, URZ ;  /* 0x000008023c4a7890 */ /* 0x000fe2000fffe0ff */
[----:B------:R-:W-:Y:S01]  /*4500*/  IMAD.U32 R10, RZ, RZ, UR4 ;  /* 0x00000004ff0a7e24 */ /* 0x000fe2000f8e00ff */
[----:B------:R-:W-:Y:S01]  /*4510*/  UIADD3 UR4, UPT, UPT, UR60, 0x406, URZ ;  /* 0x000004063c047890 */ /* 0x000fe2000fffe0ff */
[----:B---3--:R-:W-:Y:S01]  /*4520*/  R2UR.FILL UR23, R15 ;  /* 0x000000000f1772ca */ /* 0x008fe200004e0000 */
[----:B------:R-:W-:Y:S01]  /*4530*/  UIADD3 UR72, UPT, UPT, UR60, 0x804, URZ ;  /* 0x000008043c487890 */ /* 0x000fe2000fffe0ff */
[----:B------:R-:W-:Y:S01]  /*4540*/  R2UR.FILL UR22, R14 ;  /* 0x000000000e1672ca */ /* 0x000fe200004e0000 */
[----:B------:R-:W-:Y:S01]  /*4550*/  UIADD3 UR70, UPT, UPT, UR60, 0x806, URZ ;  /* 0x000008063c467890 */ /* 0x000fe2000fffe0ff */
[----:B------:R-:W-:Y:S01]  /*4560*/  IMAD.U32 R14, RZ, RZ, UR28 ;  /* 0x0000001cff0e7e24 */ /* 0x000fe2000f8e00ff */
[----:B------:R-:W-:Y:S02]  /*4570*/  UIADD3 UR68, UPT, UPT, UR60, 0xc00, URZ ;  /* 0x00000c003c447890 */ /* 0x000fe4000fffe0ff */
[----:B------:R-:W-:Y:S01]  /*4580*/  UIADD3 UR66, UPT, UPT, UR60, 0xc02, URZ ;  /* 0x00000c023c427890 */ /* 0x000fe2000fffe0ff */
[----:B------:R-:W-:Y:S01]  /*4590*/  UMOV UR29, 0x40004040 ;  /* 0x40004040001d7882 */ /* 0x000fe20000000000 */
[----:B------:R-:W-:Y:S01]  /*45a0*/  UMOV UR75, 0x40004040 ;  /* 0x40004040004b7882 */ /* 0x000fe20000000000 */
[----:B------:R1:W-:Y:S01]  /*45b0*/  UTCHMMA gdesc[UR64], gdesc[UR28], tmem[UR16], tmem[UR62], idesc[UR63], UPT ;  /* 0x00ff3e1c400075ea */ /* 0x0003e2000b800010 */
[----:B------:R-:W-:Y:S01]  /*45c0*/  UMOV UR17, UR5 ;  /* 0x0000000500117c82 */ /* 0x000fe20008000000 */
[----:B------:R-:W-:Y:S01]  /*45d0*/  UMOV UR17, 0x40004040 ;  /* 0x4000404000117882 */ /* 0x000fe20000000000 */
[----:B------:R-:W-:Y:S01]  /*45e0*/  IMAD.U32 R15, RZ, RZ, UR29 ;  /* 0x0000001dff0f7e24 */ /* 0x000fe2000f8e00ff */
[----:B------:R-:W-:Y:S01]  /*45f0*/  UMOV UR71, 0x40004040 ;  /* 0x4000404000477882 */ /* 0x000fe20000000000 */
[----:B------:R-:W-:Y:S01]  /*4600*/  IMAD.U32 R19, RZ, RZ, UR17 ;  /* 0x00000011ff137e24 */ /* 0x000fe2000f8e00ff */
[----:B------:R-:W-:Y:S01]  /*4610*/  UMOV UR67, 0x40004040 ;  /* 0x4000404000437882 */ /* 0x000fe20000000000 */
[----:B------:R-:W-:Y:S01]  /*4620*/  UMOV UR19, 0x40004040 ;  /* 0x4000404000137882 */ /* 0x000fe20000000000 */
[----:B------:R-:W-:Y:S01]  /*4630*/  R2UR.FILL UR5, R2 ;  /* 0x00000000020572ca */ /* 0x000fe200004e0000 */
[----:B-1----:R-:W-:Y:S01]  /*4640*/  UMOV UR16, UR4 ;  /* 0x0000000400107c82 */ /* 0x002fe20008000000 */
[----:B------:R-:W-:Y:S01]  /*4650*/  UIADD3 UR64, UPT, UPT, UR60, 0xc04, URZ ;  /* 0x00000c043c407890 */ /* 0x000fe2000fffe0ff */
[----:B------:R1:W-:Y:S01]  /*4660*/  UTCHMMA gdesc[UR56], gdesc[UR16], tmem[UR15], tmem[UR54], idesc[UR55], UPT ;  /* 0x00ff3610380075ea */ /* 0x0003e2000b80000f */
[----:B------:R-:W-:Y:S01]  /*4670*/  UIADD3 UR62, UPT, UPT, UR60, 0xc06, URZ ;  /* 0x00000c063c3e7890 */ /* 0x000fe2000fffe0ff */
[----:B------:R4:W-:Y:S01]  /*4680*/  UTCHMMA gdesc[UR52], gdesc[UR76], tmem[UR14], tmem[UR50], idesc[UR51], UPT ;  /* 0x00ff324c340075ea */ /* 0x0009e2000b80000e */
[----:B------:R4:W-:Y:S01]  /*4690*/  UTCHMMA gdesc[UR48], gdesc[UR74], tmem[UR13], tmem[UR46], idesc[UR47], UPT ;  /* 0x00ff2e4a300075ea */ /* 0x0009e2000b80000d */
[----:B------:R-:W-:Y:S01]  /*46a0*/  R2UR.FILL UR29, R18 ;  /* 0x00000000121d72ca */ /* 0x000fe200004e0000 */
[----:B------:R4:W-:Y:S01]  /*46b0*/  UTCHMMA gdesc[UR44], gdesc[UR72], tmem[UR12], tmem[UR42], idesc[UR43], UPT ;  /* 0x00ff2a482c0075ea */ /* 0x0009e2000b80000c */
[----:B------:R-:W-:Y:S01]  /*46c0*/  IMAD.U32 R18, RZ, RZ, UR16 ;  /* 0x00000010ff127e24 */ /* 0x000fe2000f8e00ff */
[----:B------:R4:W-:Y:S01]  /*46d0*/  UTCHMMA gdesc[UR40], gdesc[UR70], tmem[UR11], tmem[UR38], idesc[UR39], UPT ;  /* 0x00ff2646280075ea */ /* 0x0009e2000b80000b */
[----:B------:R4:W-:Y:S01]  /*46e0*/  UTCHMMA gdesc[UR36], gdesc[UR68], tmem[UR10], tmem[UR34], idesc[UR35], UPT ;  /* 0x00ff2244240075ea */ /* 0x0009e2000b80000a */
[----:B------:R4:W-:Y:S01]  /*46f0*/  UTCHMMA gdesc[UR32], gdesc[UR66], tmem[UR9], tmem[UR58], idesc[UR59], UPT ;  /* 0x00ff3a42200075ea */ /* 0x0009e2000b800009 */
[----:B------:R-:W-:Y:S01]  /*4700*/  UMOV UR63, 0x40004040 ;  /* 0x40004040003f7882 */ /* 0x000fe20000000000 */
[----:B------:R4:W-:Y:S01]  /*4710*/  STL.64 [R1+0x20], R18 ;  /* 0x0000201201007387 */ /* 0x0009e20000100a00 */
[----:B------:R-:W-:Y:S02]  /*4720*/  R2UR.FILL UR28, R9 ;  /* 0x00000000091c72ca */ /* 0x000fe400004e0000 */
[----:B------:R-:W-:Y:S01]  /*4730*/  R2UR.FILL UR4, R0 ;  /* 0x00000000000472ca */ /* 0x000fe200004e0000 */
[----:B------:R4:W-:Y:S01]  /*4740*/  UTCHMMA gdesc[UR30], gdesc[UR64], tmem[UR8], tmem[UR54], idesc[UR55], UPT ;  /* 0x00ff36401e0075ea */ /* 0x0009e2000b800008 */
[----:B-1----:R-:W-:Y:S01]  /*4750*/  UMOV UR16, 0x0 ;  /* 0x0000000000107882 */ /* 0x002fe20000000000 */
[----:B------:R-:W-:Y:S02]  /*4760*/  UMOV UR17, 0x8200490 ;  /* 0x0820049000117882 */ /* 0x000fe40000000000 */
[----:B------:R4:W-:Y:S01]  /*4770*/  UTCHMMA gdesc[UR18], gdesc[UR62], tmem[UR7], tmem[UR16], idesc[UR17], UPT ;  /* 0x00ff103e120075ea */ /* 0x0009e2000b800007 */
[----:B------:R-:W-:Y:S09]  /*4780*/  BRA.U UP4, `(.L_x_60) ;  /* 0x0000000104047547 */ /* 0x000ff2000b800000 */
[----:B----4-:R-:W-:Y:S05]  /*4790*/  BPT.TRAP 0x1 ;  /* 0x000000040000795c */ /* 0x010fea0000300000 */
.L_x_60:
[----:B------:R-:W-:Y:S09]  /*47a0*/  UIADD3 UR6, UPT, UPT, UR22, 0x70050, URZ ;  /* 0x0007005016067890 */ /* 0x000ff2000fffe0ff */
[----:B------:R1:W-:Y:S01]  /*47b0*/  UTCBAR [UR6], URZ ;  /* 0x000000ff060073e9 */ /* 0x0003e200080000ff */
[----:B------:R-:W-:Y:S05]  /*47c0*/  BRA.U UP5, `(.L_x_61) ;  /* 0x0000000105047547 */ /* 0x000fea000b800000 */
[----:B-1--4-:R-:W-:Y:S05]  /*47d0*/  BPT.TRAP 0x1 ;  /* 0x000000040000795c */ /* 0x012fea0000300000 */
.L_x_61:
[----:B------:R-:W-:Y:S01]  /*47e0*/  SHF.L.U32 R9, R8, 0x1f, RZ ;  /* 0x0000001f08097819 */ /* 0x000fe200000006ff */
[----:B------:R-:W-:Y:S03]  /*47f0*/  UISETP.NE.AND UP3, UPT, UR23, URZ, UPT ;  /* 0x000000ff1700728c */ /* 0x000fe6000bf65270 */
[----:B------:R-:W2:Y:S02]  /*4800*/  SYNCS.PHASECHK.TRANS64.TRYWAIT P0, [UR22+0x700a8], R9 ;  /* 0x0700a809ff0075a7 */ /* 0x000ea40008001116 */
[----:B--2---:R-:W-:Y:S06]  /*4810*/  @!P0 BRA `(.L_x_62) ;  /* 0x0000027800c48947 */ /* 0x004fec0003800000 */
.L_x_437:
[----:B------:R-:W-:Y:S05]  /*4820*/  BRA.U UP3, `(.L_x_63) ;  /* 0x0000000103047547 */ /* 0x000fea000b800000 */
[----:B-1--4-:R-:W-:Y:S05]  /*4830*/  BPT.TRAP 0x1 ;  /* 0x000000040000795c */ /* 0x012fea0000300000 */
.L_x_63:
[----:B----4-:R-:W-:Y:S01]  /*4840*/  SHF.L.U32 R19, R6, 0x1f, RZ ;  /* 0x0000001f06137819 */ /* 0x010fe200000006ff */
[----:B--2---:R-:W-:Y:S01]  /*4850*/  IMAD.MOV.U32 R0, RZ, RZ, 0xa0 ;  /* 0x000000a0ff007424 */ /* 0x004fe200078e00ff */
[----:B------:R-:W-:Y:S02]  /*4860*/  MOV R9, 0x180 ;  /* 0x0000018000097802 */ /* 0x000fe40000000f00 */
[----:B------:R-:W2:Y:S02]  /*4870*/  SYNCS.PHASECHK.TRANS64.TRYWAIT P0, [UR22+0x70068], R19 ;  /* 0x07006813ff0075a7 */ /* 0x000ea40008001116 */
[----:B--2---:R-:W-:Y:S05]  /*4880*/  @!P0 BRA `(.L_x_64) ;  /* 0x0000027800c08947 */ /* 0x004fea0003800000 */
.L_x_439:
[----:B------:R-:W-:Y:S01]  /*4890*/  ULEA UR17, UR4, UR20, 0xc ;  /* 0x0000001404117291 */ /* 0x000fe2000f8e60ff */
[----:B--2---:R-:W-:Y:S01]  /*48a0*/  IMAD.MOV.U32 R2, RZ, RZ, 0xa8 ;  /* 0x000000a8ff027424 */ /* 0x004fe200078e00ff */
[----:B------:R-:W-:Y:S01]  /*48b0*/  UISETP.NE.U32.AND UP0, UPT, UR5, URZ, UPT ;  /* 0x000000ff0500728c */ /* 0x000fe2000bf05070 */
[----:B------:R-:W-:Y:S01]  /*48c0*/  R2UR UR15, R0 ;  /* 0x00000000000f72ca */ /* 0x000fe200000e0000 */
[----:B------:R-:W-:Y:S01]  /*48d0*/  UIADD3 UR58, UPT, UPT, UR17, 0x4000000, URZ ;  /* 0x04000000113a7890 */ /* 0x000fe2000fffe0ff */
[----:B------:R-:W-:Y:S01]  /*48e0*/  IMAD.MOV.U32 R0, RZ, RZ, 0x180 ;  /* 0x00000180ff007424 */ /* 0x000fe200078e00ff */
[----:B------:R-:W-:Y:S01]  /*48f0*/  UIADD3 UR56, UPT, UPT, UR17, 0x4000080, URZ ;  /* 0x0400008011387890 */ /* 0x000fe2000fffe0ff */
[----:B------:R-:W-:Y:S01]  /*4900*/  R2UR UR13, R2 ;  /* 0x00000000020d72ca */ /* 0x000fe200000e0000 */
[----:B------:R-:W-:Y:S01]  /*4910*/  UIADD3 UR54, UPT, UPT, UR17, 0x4000100, URZ ;  /* 0x0400010011367890 */ /* 0x000fe2000fffe0ff */
[----:B------:R-:W-:Y:S01]  /*4920*/  R2UR UR16, R9 ;  /* 0x00000000091072ca */ /* 0x000fe200000e0000 */
[----:B------:R-:W-:Y:S01]  /*4930*/  UIADD3 UR52, UPT, UPT, UR17, 0x4000180, URZ ;  /* 0x0400018011347890 */ /* 0x000fe2000fffe0ff */
[----:B------:R-:W-:Y:S01]  /*4940*/  R2UR UR14, R0 ;  /* 0x00000000000e72ca */ /* 0x000fe200000e0000 */
[----:B------:R-:W-:Y:S01]  /*4950*/  UIADD3 UR50, UPT, UPT, UR17, 0x4000200, URZ ;  /* 0x0400020011327890 */ /* 0x000fe2000fffe0ff */
[----:B------:R-:W-:Y:S01]  /*4960*/  MOV.SPILL R18, UR22 ;  /* 0x0000001600127c02 */ /* 0x000fe20009000f00 */
[----:B------:R-:W-:Y:S01]  /*4970*/  UIADD3 UR48, UPT, UPT, UR17, 0x4000280, URZ ;  /* 0x0400028011307890 */ /* 0x000fe2000fffe0ff */
[----:B------:R-:W-:Y:S01]  /*4980*/  MOV.SPILL R19, UR23 ;  /* 0x0000001700137c02 */ /* 0x000fe20009000f00 */
[----:B------:R-:W-:Y:S01]  /*4990*/  UIADD3 UR46, UPT, UPT, UR17, 0x4000300, URZ ;  /* 0x04000300112e7890 */ /* 0x000fe2000fffe0ff */
[----:B------:R-:W-:Y:S01]  /*49a0*/  IMAD.MOV.U32 R2, RZ, RZ, 0xb0 ;  /* 0x000000b0ff027424 */ /* 0x000fe200078e00ff */
[----:B------:R-:W-:Y:S01]  /*49b0*/  UMOV UR44, 0x0 ;  /* 0x00000000002c7882 */ /* 0x000fe20000000000 */
[----:B------:R-:W-:Y:S01]  /*49c0*/  UMOV UR45, 0x8410490 ;  /* 0x08410490002d7882 */ /* 0x000fe20000000000 */
[----:B------:R-:W-:Y:S01]  /*49d0*/  UIADD3 UR22, UPT, UPT, UR17, 0x4000380, URZ ;  /* 0x0400038011167890 */ /* 0x000fe2000fffe0ff */
[----:B------:R-:W-:Y:S01]  /*49e0*/  IMAD.MOV.U32 R0, RZ, RZ, 0xb8 ;  /* 0x000000b8ff007424 */ /* 0x000fe200078e00ff */
[----:B------:R-:W-:Y:S01]  /*49f0*/  R2UR UR11, R2 ;  /* 0x00000000020b72ca */ /* 0x000fe200000e0000 */
[----:B------:R-:W-:Y:S01]  /*4a00*/  IMAD.MOV.U32 R2, RZ, RZ, 0x180 ;  /* 0x00000180ff027424 */ /* 0x000fe200078e00ff */
[----:B------:R-:W-:Y:S01]  /*4a10*/  UMOV UR59, 0x40004040 ;  /* 0x40004040003b7882 */ /* 0x000fe20000000000 */
[----:B------:R-:W-:Y:S01]  /*4a20*/  UMOV UR42, 0x0 ;  /* 0x00000000002a7882 */ /* 0x000fe20000000000 */
[----:B------:R-:W-:Y:S01]  /*4a30*/  R2UR UR9, R0 ;  /* 0x00000000000972ca */ /* 0x000fe200000e0000 */
[----:B------:R-:W-:Y:S01]  /*4a40*/  UTCHMMA tmem[UR15], gdesc[UR58], tmem[UR16], tmem[UR44], idesc[UR45], UP0 ;  /* 0x00ff2c3a0f0079ea */ /* 0x000fe20008000010 */
[----:B------:R-:W-:Y:S01]  /*4a50*/  R2UR UR10, R2 ;  /* 0x00000000020a72ca */ /* 0x000fe200000e0000 */
[----:B------:R-:W-:Y:S01]  /*4a60*/  IMAD.MOV.U32 R2, RZ, RZ, 0xc8 ;  /* 0x000000c8ff027424 */ /* 0x000fe200078e00ff */
[----:B------:R-:W-:Y:S01]  /*4a70*/  UMOV UR43, 0x8410490 ;  /* 0x08410490002b7882 */ /* 0x000fe20000000000 */
[----:B------:R-:W-:Y:S01]  /*4a80*/  IMAD.MOV.U32 R0, RZ, RZ, 0xc0 ;  /* 0x000000c0ff007424 */ /* 0x000fe200078e00ff */
[----:B------:R-:W-:Y:S01]  /*4a90*/  UMOV UR57, 0x40004040 ;  /* 0x4000404000397882 */ /* 0x000fe20000000000 */
[----:B------:R-:W-:Y:S01]  /*4aa0*/  UMOV UR40, 0x0 ;  /* 0x0000000000287882 */ /* 0x000fe20000000000 */
[----:B-1----:R-:W-:Y:S01]  /*4ab0*/  R2UR UR6, R2 ;  /* 0x00000000020672ca */ /* 0x002fe200000e0000 */
[----:B------:R-:W-:Y:S01]  /*4ac0*/  IMAD.MOV.U32 R2, RZ, RZ, 0xd0 ;  /* 0x000000d0ff027424 */ /* 0x000fe200078e00ff */
[----:B------:R-:W-:Y:S01]  /*4ad0*/  R2UR UR7, R0 ;  /* 0x00000000000772ca */ /* 0x000fe200000e0000 */
[----:B------:R-:W-:Y:S01]  /*4ae0*/  IMAD.MOV.U32 R9, RZ, RZ, 0x180 ;  /* 0x00000180ff097424 */ /* 0x000fe200078e00ff */
[----:B------:R-:W-:Y:S01]  /*4af0*/  UTCHMMA tmem[UR13], gdesc[UR56], tmem[UR14], tmem[UR42], idesc[UR43], UPT ;  /* 0x00ff2a380d0079ea */ /* 0x000fe2000b80000e */
[----:B------:R-:W-:Y:S01]  /*4b00*/  IMAD.MOV.U32 R0, RZ, RZ, 0x180 ;  /* 0x00000180ff007424 */ /* 0x000fe200078e00ff */
[----:B------:R-:W-:Y:S01]  /*4b10*/  R2UR UR19, R2 ;  /* 0x00000000021372ca */ /* 0x000fe200000e0000 */
[----:B------:R-:W-:Y:S01]  /*4b20*/  IMAD.MOV.U32 R2, RZ, RZ, 0xd8 ;  /* 0x000000d8ff027424 */ /* 0x000fe200078e00ff */
[C---:B------:R-:W-:Y:S01]  /*4b30*/  R2UR UR12, R9.reuse ;  /* 0x00000000090c72ca */ /* 0x040fe200000e0000 */
[----:B------:R-:W-:Y:S01]  /*4b40*/  UMOV UR41, 0x8410490 ;  /* 0x0841049000297882 */ /* 0x000fe20000000000 */
[----:B------:R-:W-:Y:S01]  /*4b50*/  R2UR UR8, R9 ;  /* 0x00000000090872ca */ /* 0x000fe200000e0000 */
[----:B------:R-:W-:Y:S01]  /*4b60*/  UMOV UR55, 0x40004040 ;  /* 0x4000404000377882 */ /* 0x000fe20000000000 */
[C---:B------:R-:W-:Y:S01]  /*4b70*/  R2UR UR4, R0.reuse ;  /* 0x00000000000472ca */ /* 0x040fe200000e0000 */
[----:B------:R-:W-:Y:S01]  /*4b80*/  UMOV UR38, 0x0 ;  /* 0x0000000000267882 */ /* 0x000fe20000000000 */
[----:B------:R-:W-:Y:S01]  /*4b90*/  R2UR UR25, R0 ;  /* 0x00000000001972ca */ /* 0x000fe200000e0000 */
[----:B------:R-:W-:Y:S01]  /*4ba0*/  UMOV UR39, 0x8410490 ;  /* 0x0841049000277882 */ /* 0x000fe20000000000 */
[----:B------:R-:W-:Y:S01]  /*4bb0*/  R2UR UR5, R2 ;  /* 0x00000000020572ca */ /* 0x000fe200000e0000 */
[----:B------:R-:W-:Y:S01]  /*4bc0*/  UMOV UR53, 0x40004040 ;  /* 0x4000404000357882 */ /* 0x000fe20000000000 */
[----:B------:R-:W-:Y:S01]  /*4bd0*/  R2UR UR18, R0 ;  /* 0x00000000001272ca */ /* 0x000fe200000e0000 */
[----:B------:R-:W-:Y:S01]  /*4be0*/  UMOV UR36, 0x0 ;  /* 0x0000000000247882 */ /* 0x000fe20000000000 */
[----:B------:R-:W-:Y:S01]  /*4bf0*/  UMOV UR37, 0x8410490 ;  /* 0x0841049000257882 */ /* 0x000fe20000000000 */
[----:B------:R-:W-:Y:S01]  /*4c00*/  UTCHMMA tmem[UR11], gdesc[UR54], tmem[UR12], tmem[UR40], idesc[UR41], UPT ;  /* 0x00ff28360b0079ea */ /* 0x000fe2000b80000c */
[----:B------:R-:W-:Y:S01]  /*4c10*/  UTCHMMA tmem[UR9], gdesc[UR52], tmem[UR10], tmem[UR38], idesc[UR39], UPT ;  /* 0x00ff2634090079ea */ /* 0x000fe2000b80000a */
[----:B------:R-:W-:Y:S01]  /*4c20*/  UMOV UR51, 0x40004040 ;  /* 0x4000404000337882 */ /* 0x000fe20000000000 */
[----:B------:R-:W-:Y:S01]  /*4c30*/  UMOV UR34, 0x0 ;  /* 0x0000000000227882 */ /* 0x000fe20000000000 */
[----:B------:R-:W-:Y:S01]  /*4c40*/  UTCHMMA tmem[UR7], gdesc[UR50], tmem[UR8], tmem[UR36], idesc[UR37], UPT ;  /* 0x00ff2432070079ea */ /* 0x000fe2000b800008 */
[----:B------:R-:W-:Y:S01]  /*4c50*/  UMOV UR35, 0x8410490 ;  /* 0x0841049000237882 */ /* 0x000fe20000000000 */
[----:B------:R-:W-:Y:S01]  /*4c60*/  UMOV UR49, 0x40004040 ;  /* 0x4000404000317882 */ /* 0x000fe20000000000 */
[----:B------:R-:W-:Y:S01]  /*4c70*/  UMOV UR32, 0x0 ;  /* 0x0000000000207882 */ /* 0x000fe20000000000 */
[----:B------:R-:W-:Y:S01]  /*4c80*/  UTCHMMA tmem[UR6], gdesc[UR48], tmem[UR4], tmem[UR34], idesc[UR35], UPT ;  /* 0x00ff2230060079ea */ /* 0x000fe2000b800004 */
[----:B------:R-:W-:Y:S01]  /*4c90*/  UMOV UR33, 0x8410490 ;  /* 0x0841049000217882 */ /* 0x000fe20000000000 */
[----:B------:R-:W-:Y:S01]  /*4ca0*/  UMOV UR47, 0x40004040 ;  /* 0x40004040002f7882 */ /* 0x000fe20000000000 */
[----:B------:R-:W-:Y:S01]  /*4cb0*/  UMOV UR30, 0x0 ;  /* 0x00000000001e7882 */ /* 0x000fe20000000000 */
[----:B------:R-:W-:Y:S01]  /*4cc0*/  UMOV UR31, 0x8410490 ;  /* 0x08410490001f7882 */ /* 0x000fe20000000000 */
[----:B------:R-:W-:Y:S01]  /*4cd0*/  UMOV UR23, 0x40004040 ;  /* 0x4000404000177882 */ /* 0x000fe20000000000 */
[----:B------:R-:W-:Y:S01]  /*4ce0*/  UTCHMMA tmem[UR19], gdesc[UR46], tmem[UR25], tmem[UR32], idesc[UR33], UPT ;  /* 0x00ff202e130079ea */ /* 0x000fe2000b800019 */
[----:B------:R1:W-:Y:S02]  /*4cf0*/  UTCHMMA tmem[UR5], gdesc[UR22], tmem[UR18], tmem[UR30], idesc[UR31], UPT ;  /* 0x00ff1e16050079ea */ /* 0x0003e4000b800012 */
[----:B-1----:R-:W-:Y:S02]  /*4d00*/  R2UR.FILL UR23, R19 ;  /* 0x00000000131772ca */ /* 0x002fe400004e0000 */
[----:B------:R-:W-:Y:S01]  /*4d10*/  R2UR.FILL UR22, R18 ;  /* 0x00000000121672ca */ /* 0x000fe200004e0000 */
[----:B------:R-:W-:Y:S03]  /*4d20*/  @!UPT UIADD3 URZ, UPT, UPT, URZ, URZ, URZ ;  /* 0x000000fffffff290 */ /* 0x000fe6000fffe0ff */
[----:B------:R-:W-:Y:S11]  /*4d30*/  BRA.U UP5, `(.L_x_65) ;  /* 0x0000000105047547 */ /* 0x000ff6000b800000 */
[----:B------:R-:W-:Y:S05]  /*4d40*/  BPT.TRAP 0x1 ;  /* 0x000000040000795c */ /* 0x000fea0000300000 */
.L_x_65:
[----:B------:R-:W-:Y:S01]  /*4d50*/  LOP3.LUT R8, R8, 0x1, RZ, 0x3c, !PT ;  /* 0x0000000108087812 */ /* 0x000fe200078e3cff */
[----:B------:R-:W-:Y:S09]  /*4d60*/  UIADD3 UR4, UPT, UPT, UR22, 0x70098, URZ ;  /* 0x0007009816047890 */ /* 0x000ff2000fffe0ff */
[----:B------:R1:W-:Y:S01]  /*4d70*/  UTCBAR [UR4], URZ ;  /* 0x000000ff040073e9 */ /* 0x0003e200080000ff */
[----:B------:R-:W-:Y:S05]  /*4d80*/  BRA.U !UP1, `(.L_x_66) ;  /* 0x0000000109047547 */ /* 0x000fea000b800000 */
[----:B-1----:R-:W-:Y:S05]  /*4d90*/  BPT.TRAP 0x1 ;  /* 0x000000040000795c */ /* 0x002fea0000300000 */
.L_x_66:
[----:B------:R-:W-:Y:S01]  /*4da0*/  MOV.SPILL R0, UR73 ;  /* 0x0000004900007c02 */ /* 0x000fe20009000f00 */
[----:B------:R2:W-:Y:S01]  /*4db0*/  STL.64 [R1+0x78], R6 ;  /* 0x0000780601007387 */ /* 0x0005e20000100a00 */
[----:B------:R-:W-:Y:S01]  /*4dc0*/  R2UR UR73, R21 ;  /* 0x00000000154972ca */ /* 0x000fe200000e0000 */
[----:B------:R-:W-:Y:S01]  /*4dd0*/  IMAD.MOV.U32 R2, RZ, RZ, 0x80 ;  /* 0x00000080ff027424 */ /* 0x000fe200078e00ff */
[----:B------:R-:W-:Y:S01]  /*4de0*/  MOV.SPILL R25, UR66 ;  /* 0x0000004200197c02 */ /* 0x000fe20009000f00 */
[----:B------:R-:W-:Y:S01]  /*4df0*/  UIADD3 UR58, UPT, UPT, UR21, 0x1000, URZ ;  /* 0x00001000153a7890 */ /* 0x000fe2000fffe0ff */
[----:B------:R-:W-:Y:S01]  /*4e00*/  R2UR UR66, R12 ;  /* 0x000000000c4272ca */ /* 0x000fe200000e0000 */
[----:B------:R3:W-:Y:S01]  /*4e10*/  STL [R1+0x18], R0 ;  /* 0x0000180001007387 */ /* 0x0007e20000100800 */
[C---:B------:R-:W-:Y:S01]  /*4e20*/  R2UR UR9, R2.reuse ;  /* 0x00000000020972ca */ /* 0x040fe200000e0000 */
[----:B------:R-:W-:Y:S01]  /*4e30*/  UIADD3 UR54, UPT, UPT, UR21, 0x1002, URZ ;  /* 0x0000100215367890 */ /* 0x000fe2000fffe0ff */
[C---:B------:R-:W-:Y:S01]  /*4e40*/  R2UR UR19, R2.reuse ;  /* 0x00000000021372ca */ /* 0x040fe200000e0000 */
[----:B------:R4:W-:Y:S01]  /*4e50*/  STL [R1+0x74], R4 ;  /* 0x0000740401007387 */ /* 0x0009e20000100800 */
[C---:B------:R-:W-:Y:S01]  /*4e60*/  R2UR UR15, R2.reuse ;  /* 0x00000000020f72ca */ /* 0x040fe200000e0000 */
[----:B------:R-:W-:Y:S01]  /*4e70*/  UMOV UR56, 0x0 ;  /* 0x0000000000387882 */ /* 0x000fe20000000000 */
[C---:B------:R-:W-:Y:S01]  /*4e80*/  R2UR UR11, R2.reuse ;  /* 0x00000000020b72ca */ /* 0x040fe200000e0000 */
[----:B------:R1:W-:Y:S01]  /*4e90*/  STL [R1+0x70], R3 ;  /* 0x0000700301007387 */ /* 0x0003e20000100800 */
[C---:B------:R-:W-:Y:S01]  /*4ea0*/  R2UR UR7, R2.reuse ;  /* 0x00000000020772ca */ /* 0x040fe200000e0000 */
[----:B------:R-:W-:Y:S01]  /*4eb0*/  UMOV UR57, 0x8200490 ;  /* 0x0820049000397882 */ /* 0x000fe20000000000 */
[----:B------:R-:W-:Y:S01]  /*4ec0*/  R2UR UR5, R2 ;  /* 0x00000000020572ca */ /* 0x000fe200000e0000 */
[----:B------:R-:W-:Y:S01]  /*4ed0*/  UMOV UR61, 0x40004040 ;  /* 0x40004040003d7882 */ /* 0x000fe20000000000 */
[----:B------:R-:W-:Y:S01]  /*4ee0*/  MOV.SPILL R22, UR63 ;  /* 0x0000003f00167c02 */ /* 0x000fe20009000f00 */
[----:B------:R-:W4:Y:S01]  /*4ef0*/  LDL.LU R2, [R1+0x18] ;  /* 0x0000180001027983 */ /* 0x000f220000300800 */
[----:B------:R-:W-:Y:S01]  /*4f00*/  R2UR UR63, R11 ;  /* 0x000000000b3f72ca */ /* 0x000fe200000e0000 */
[----:B------:R-:W-:Y:S01]  /*4f10*/  UMOV UR59, 0x40004040 ;  /* 0x40004040003b7882 */ /* 0x000fe20000000000 */
[----:B------:R-:W-:Y:S01]  /*4f20*/  MOV.SPILL R28, UR69 ;  /* 0x00000045001c7c02 */ /* 0x000fe20009000f00 */
[----:B------:R-:W-:Y:S01]  /*4f30*/  UMOV UR52, 0x0 ;  /* 0x0000000000347882 */ /* 0x000fe20000000000 */
[----:B------:R-:W-:Y:S01]  /*4f40*/  MOV.SPILL R27, UR68 ;  /* 0x00000044001b7c02 */ /* 0x000fe20009000f00 */
[----:B------:R-:W-:Y:S01]  /*4f50*/  UMOV UR53, 0x8200490 ;  /* 0x0820049000357882 */ /* 0x000fe20000000000 */
[----:B------:R-:W-:Y:S01]  /*4f60*/  R2UR UR68, R16 ;  /* 0x00000000104472ca */ /* 0x000fe200000e0000 */
[----:B--2---:R-:W2:Y:S01]  /*4f70*/  LDL.LU.64 R6, [R1+0x28] ;  /* 0x0000280001067983 */ /* 0x004ea20000300a00 */
[----:B------:R-:W-:Y:S01]  /*4f80*/  R2UR UR69, R17 ;  /* 0x00000000114572ca */ /* 0x000fe200000e0000 */
[----:B------:R-:W-:Y:S01]  /*4f90*/  UMOV UR73, 0x40004040 ;  /* 0x4000404000497882 */ /* 0x000fe20000000000 */
[----:B------:R-:W-:Y:S01]  /*4fa0*/  MOV.SPILL R26, UR67 ;  /* 0x00000043001a7c02 */ /* 0x000fe20009000f00 */
[----:B---3--:R-:W-:Y:S01]  /*4fb0*/  IMAD.MOV.U32 R0, RZ, RZ, 0x80 ;  /* 0x00000080ff007424 */ /* 0x008fe200078e00ff */
[----:B------:R-:W-:Y:S01]  /*4fc0*/  R2UR UR67, R13 ;  /* 0x000000000d4372ca */ /* 0x000fe200000e0000 */
[----:B------:R-:W-:Y:S01]  /*4fd0*/  UMOV UR55, 0x40004040 ;  /* 0x4000404000377882 */ /* 0x000fe20000000000 */
[----:B----4-:R-:W-:Y:S01]  /*4fe0*/  MOV.SPILL R4, UR72 ;  /* 0x0000004800047c02 */ /* 0x010fe20009000f00 */
[----:B------:R-:W-:Y:S01]  /*4ff0*/  UIADD3 UR50, UPT, UPT, UR21, 0x1004, URZ ;  /* 0x0000100415327890 */ /* 0x000fe2000fffe0ff */
[----:B------:R-:W-:Y:S01]  /*5000*/  R2UR UR8, R0 ;  /* 0x00000000000872ca */ /* 0x000fe200000e0000 */
[----:B------:R-:W-:Y:S01]  /*5010*/  UIADD3 UR46, UPT, UPT, UR21, 0x1006, URZ ;  /* 0x00001006152e7890 */ /* 0x000fe2000fffe0ff */
[----:B------:R-:W-:Y:S01]  /*5020*/  R2UR UR72, R20 ;  /* 0x00000000144872ca */ /* 0x000fe200000e0000 */
[----:B------:R-:W-:Y:S01]  /*5030*/  UIADD3 UR42, UPT, UPT, UR21, 0x1400, URZ ;  /* 0x00001400152a7890 */ /* 0x000fe2000fffe0ff */
[----:B------:R-:W-:Y:S01]  /*5040*/  MOV.SPILL R20, UR9 ;  /* 0x0000000900147c02 */ /* 0x000fe20009000f00 */
[----:B------:R-:W-:Y:S01]  /*5050*/  UIADD3 UR38, UPT, UPT, UR21, 0x1402, URZ ;  /* 0x0000140215267890 */ /* 0x000fe2000fffe0ff */
[----:B------:R-:W-:Y:S01]  /*5060*/  R2UR UR18, R0 ;  /* 0x00000000001272ca */ /* 0x000fe200000e0000 */
[----:B------:R-:W-:Y:S01]  /*5070*/  UMOV UR48, 0x0 ;  /* 0x0000000000307882 */ /* 0x000fe20000000000 */
[----:B-1----:R-:W-:Y:S01]  /*5080*/  MOV.SPILL R3, UR71 ;  /* 0x0000004700037c02 */ /* 0x002fe20009000f00 */
[----:B------:R-:W-:Y:S01]  /*5090*/  UMOV UR49, 0x8200490 ;  /* 0x0820049000317882 */ /* 0x000fe20000000000 */
[----:B------:R-:W-:Y:S01]  /*50a0*/  MOV.SPILL R21, UR62 ;  /* 0x0000003e00157c02 */ /* 0x000fe20009000f00 */
[----:B------:R-:W-:Y:S01]  /*50b0*/  UMOV UR69, 0x40004040 ;  /* 0x4000404000457882 */ /* 0x000fe20000000000 */
[----:B------:R-:W-:Y:S01]  /*50c0*/  R2UR UR62, R10 ;  /* 0x000000000a3e72ca */ /* 0x000fe200000e0000 */
[----:B------:R-:W-:Y:S01]  /*50d0*/  UMOV UR51, 0x40004040 ;  /* 0x4000404000337882 */ /* 0x000fe20000000000 */
[----:B------:R-:W-:Y:S01]  /*50e0*/  MOV.SPILL R19, UR8 ;  /* 0x0000000800137c02 */ /* 0x000fe20009000f00 */
[----:B------:R-:W-:Y:S01]  /*50f0*/  ULEA UR25, UR26, UR22, 0x3 ;  /* 0x000000161a197291 */ /* 0x000fe2000f8e18ff */
[C---:B------:R-:W-:Y:S01]  /*5100*/  R2UR UR14, R0.reuse ;  /* 0x00000000000e72ca */ /* 0x040fe200000e0000 */
[----:B------:R-:W-:Y:S01]  /*5110*/  IMAD.MOV.U32 R12, RZ, RZ, 0x80 ;  /* 0x00000080ff0c7424 */ /* 0x000fe200078e00ff */
[----:B------:R-:W-:Y:S01]  /*5120*/  R2UR UR10, R0 ;  /* 0x00000000000a72ca */ /* 0x000fe200000e0000 */
[----:B------:R-:W-:Y:S01]  /*5130*/  UIADD3 UR25, UPT, UPT, UR25, 0x70038, URZ ;  /* 0x0007003819197890 */ /* 0x000fe2000fffe0ff */
[----:B------:R-:W-:Y:S01]  /*5140*/  MOV.SPILL R13, UR22 ;  /* 0x00000016000d7c02 */ /* 0x000fe20009000f00 */
        /* <DEDUP_REMOVED lines=8> */
[----:B------:R-:W-:Y:S01]  /*51d0*/  UTCBAR [UR25], URZ ;  /* 0x000000ff190073e9 */ /* 0x000fe200080000ff */
[----:B------:R-:W-:Y:S01]  /*51e0*/  MOV.SPILL R12, UR11 ;  /* 0x0000000b000c7c02 */ /* 0x000fe20009000f00 */
[----:B------:R-:W-:Y:S01]  /*51f0*/  UIADD3 UR34, UPT, UPT, UR21, 0x1404, URZ ;  /* 0x0000140415227890 */ /* 0x000fe2000fffe0ff */
[----:B------:R-:W-:Y:S01]  /*5200*/  MOV.SPILL R11, UR10 ;  /* 0x0000000a000b7c02 */ /* 0x000fe20009000f00 */
[----:B------:R-:W-:Y:S01]  /*5210*/  UIADD3 UR32, UPT, UPT, UR21, 0x1406, URZ ;  /* 0x0000140615207890 */ /* 0x000fe2000fffe0ff */
[----:B------:R-:W-:Y:S01]  /*5220*/  R2UR UR10, R14 ;  /* 0x000000000e0a72ca */ /* 0x000fe200000e0000 */
[----:B------:R-:W-:Y:S01]  /*5230*/  UIADD3 UR30, UPT, UPT, UR21, 0x1800, URZ ;  /* 0x00001800151e7890 */ /* 0x000fe2000fffe0ff */
[----:B------:R-:W-:Y:S01]  /*5240*/  R2UR UR11, R15 ;  /* 0x000000000f0b72ca */ /* 0x000fe200000e0000 */
[----:B------:R1:W-:Y:S01]  /*5250*/  UTCHMMA gdesc[UR58], gdesc[UR60], tmem[UR19], tmem[UR56], idesc[UR57], !UPT ;  /* 0x00ff383c3a0075ea */ /* 0x0003e2000f800013 */
[----:B------:R3:W-:Y:S01]  /*5260*/  UTCHMMA gdesc[UR54], gdesc[UR72], tmem[UR18], tmem[UR52], idesc[UR53], UPT ;  /* 0x00ff3448360075ea */ /* 0x0007e2000b800012 */
[----:B------:R4:W-:Y:S01]  /*5270*/  UTCHMMA gdesc[UR50], gdesc[UR68], tmem[UR17], tmem[UR48], idesc[UR49], UPT ;  /* 0x00ff3044320075ea */ /* 0x0009e2000b800011 */
[----:B------:R-:W-:Y:S01]  /*5280*/  UMOV UR47, 0x40004040 ;  /* 0x40004040002f7882 */ /* 0x000fe20000000000 */
[----:B------:R-:W-:Y:S01]  /*5290*/  MOV.SPILL R18, UR13 ;  /* 0x0000000d00127c02 */ /* 0x000fe20009000f00 */
[----:B------:R4:W-:Y:S01]  /*52a0*/  UTCHMMA gdesc[UR46], gdesc[UR66], tmem[UR16], tmem[UR44], idesc[UR45], UPT ;  /* 0x00ff2c422e0075ea */ /* 0x0009e2000b800010 */
[----:B------:R-:W-:Y:S01]  /*52b0*/  UMOV UR40, 0x0 ;  /* 0x0000000000287882 */ /* 0x000fe20000000000 */
[----:B------:R-:W-:Y:S01]  /*52c0*/  UMOV UR41, 0x8200490 ;  /* 0x0820049000297882 */ /* 0x000fe20000000000 */
[----:B------:R-:W-:Y:S01]  /*52d0*/  MOV.SPILL R14, UR23 ;  /* 0x00000017000e7c02 */ /* 0x000fe20009000f00 */
[----:B------:R-:W-:Y:S01]  /*52e0*/  UMOV UR63, 0x40004040 ;  /* 0x40004040003f7882 */ /* 0x000fe20000000000 */
[----:B------:R-:W-:Y:S01]  /*52f0*/  UMOV UR43, 0x40004040 ;  /* 0x40004040002b7882 */ /* 0x000fe20000000000 */
        /* <DEDUP_REMOVED lines=11> */
[----:B------:R4:W-:Y:S01]  /*53b0*/  UTCHMMA gdesc[UR42], gdesc[UR62], tmem[UR15], tmem[UR40], idesc[UR41], UPT ;  /* 0x00ff283e2a0075ea */ /* 0x0009e2000b80000f */
[----:B------:R-:W-:Y:S01]  /*53c0*/  UMOV UR36, 0x0 ;  /* 0x0000000000247882 */ /* 0x000fe20000000000 */
[----:B------:R-:W-:Y:S01]  /*53d0*/  UMOV UR37, 0x8200490 ;  /* 0x0820049000257882 */ /* 0x000fe20000000000 */
[----:B------:R-:W-:Y:S01]  /*53e0*/  MOV.SPILL R10, UR29 ;  /* 0x0000001d000a7c02 */ /* 0x000fe20009000f00 */
[----:B-1----:R-:W-:Y:S01]  /*53f0*/  UIADD3 UR56, UPT, UPT, UR21, 0x1c02, URZ ;  /* 0x00001c0215387890 */ /* 0x002fe2000fffe0ff */
[----:B---3--:R-:W-:Y:S01]  /*5400*/  R2UR.FILL UR72, R4 ;  /* 0x00000000044872ca */ /* 0x008fe200004e0000 */
[----:B------:R-:W-:Y:S01]  /*5410*/  UIADD3 UR58, UPT, UPT, UR21, 0x1c04, URZ ;  /* 0x00001c04153a7890 */ /* 0x000fe2000fffe0ff */
[----:B----4-:R-:W-:Y:S01]  /*5420*/  R2UR.FILL UR68, R27 ;  /* 0x000000001b4472ca */ /* 0x010fe200004e0000 */
[----:B------:R1:W5:Y:S01]  /*5430*/  LDL.LU R4, [R1+0x74] ;  /* 0x0000740001047983 */ /* 0x0003620000300800 */
[----:B------:R-:W-:Y:S01]  /*5440*/  UMOV UR39, 0x40004040 ;  /* 0x4000404000277882 */ /* 0x000fe20000000000 */
[----:B------:R-:W-:Y:S01]  /*5450*/  UMOV UR22, 0x0 ;  /* 0x0000000000167882 */ /* 0x000fe20000000000 */
[----:B------:R-:W-:Y:S01]  /*5460*/  R2UR.FILL UR69, R28 ;  /* 0x000000001c4572ca */ /* 0x000fe200004e0000 */
[----:B------:R-:W-:Y:S01]  /*5470*/  UMOV UR23, 0x8200490 ;  /* 0x0820049000177882 */ /* 0x000fe20000000000 */
[----:B------:R-:W-:Y:S01]  /*5480*/  UMOV UR11, 0x40004040 ;  /* 0x40004040000b7882 */ /* 0x000fe20000000000 */
[----:B------:R-:W-:Y:S01]  /*5490*/  R2UR UR6, R0 ;  /* 0x00000000000672ca */ /* 0x000fe200000e0000 */
[----:B------:R-:W-:Y:S01]  /*54a0*/  UMOV UR35, 0x40004040 ;  /* 0x4000404000237882 */ /* 0x000fe20000000000 */
[----:B------:R-:W-:Y:S01]  /*54b0*/  UMOV UR54, UR76 ;  /* 0x0000004c00367c82 */ /* 0x000fe20008000000 */
[----:B------:R-:W-:Y:S01]  /*54c0*/  R2UR.FILL UR67, R26 ;  /* 0x000000001a4372ca */ /* 0x000fe200004e0000 */
        /* <DEDUP_REMOVED lines=12> */
[----:B------:R-:W-:Y:S01]  /*5590*/  UMOV UR46, UR68 ;  /* 0x00000044002e7c82 */ /* 0x000fe20008000000 */
[----:B------:R-:W-:Y:S01]  /*55a0*/  UMOV UR68, 0x0 ;  /* 0x0000000000447882 */ /* 0x000fe20000000000 */
[----:B------:R-:W-:Y:S01]  /*55b0*/  MOV.SPILL R16, UR27 ;  /* 0x0000001b00107c02 */ /* 0x000fe20009000f00 */
[----:B------:R-:W-:Y:S01]  /*55c0*/  UMOV UR69, 0x8200490 ;  /* 0x0820049000457882 */ /* 0x000fe20000000000 */
[----:B------:R-:W-:Y:S01]  /*55d0*/  UMOV UR29, 0x40004040 ;  /* 0x40004040001d7882 */ /* 0x000fe20000000000 */
[----:B------:R-:W-:Y:S01]  /*55e0*/  UMOV UR19, UR71 ;  /* 0x0000004700137c82 */ /* 0x000fe20008000000 */
[----:B------:R-:W-:Y:S01]  /*55f0*/  R2UR.FILL UR71, R3 ;  /* 0x00000000034772ca */ /* 0x000fe200004e0000 */
[----:B------:R-:W-:Y:S01]  /*5600*/  UMOV UR67, 0x40004040 ;  /* 0x4000404000437882 */ /* 0x000fe20000000000 */
[----:B------:R1:W5:Y:S01]  /*5610*/  LDL.LU R3, [R1+0x70] ;  /* 0x0000700001037983 */ /* 0x0003620000300800 */
[----:B------:R-:W-:Y:S01]  /*5620*/  UMOV UR57, 0x40004040 ;  /* 0x4000404000397882 */ /* 0x000fe20000000000 */
[----:B------:R-:W-:Y:S01]  /*5630*/  UMOV UR63, 0x40004040 ;  /* 0x40004040003f7882 */ /* 0x000fe20000000000 */
[----:B------:R-:W-:Y:S01]  /*5640*/  UMOV UR18, UR70 ;  /* 0x0000004600127c82 */ /* 0x000fe20008000000 */
[----:B------:R-:W-:Y:S01]  /*5650*/  R2UR.FILL UR70, R29 ;  /* 0x000000001d4672ca */ /* 0x000fe200004e0000 */
[----:B------:R-:W-:Y:S01]  /*5660*/  UMOV UR50, UR18 ;  /* 0x0000001200327c82 */ /* 0x000fe20008000000 */
[----:B------:R-:W-:Y:S01]  /*5670*/  UMOV UR18, 0x0 ;  /* 0x0000000000127882 */ /* 0x000fe20000000000 */
[----:B------:R-:W-:Y:S01]  /*5680*/  UMOV UR40, UR50 ;  /* 0x0000003200287c82 */ /* 0x000fe20008000000 */
[----:B------:R-:W-:Y:S01]  /*5690*/  UMOV UR50, 0x0 ;  /* 0x0000000000327882 */ /* 0x000fe20000000000 */
[----:B------:R-:W-:Y:S01]  /*56a0*/  UMOV UR71, 0x40004040 ;  /* 0x4000404000477882 */ /* 0x000fe20000000000 */
[----:B------:R-:W-:Y:S01]  /*56b0*/  UMOV UR51, UR19 ;  /* 0x0000001300337c82 */ /* 0x000fe20008000000 */
[----:B------:R-:W-:Y:S01]  /*56c0*/  UMOV UR19, 0x8200490 ;  /* 0x0820049000137882 */ /* 0x000fe20000000000 */
[----:B------:R-:W-:Y:S01]  /*56d0*/  UMOV UR17, UR65 ;  /* 0x0000004100117c82 */ /* 0x000fe20008000000 */
[----:B------:R-:W-:Y:S01]  /*56e0*/  R2UR.FILL UR65, R24 ;  /* 0x00000000184172ca */ /* 0x000fe200004e0000 */
[----:B------:R-:W-:Y:S01]  /*56f0*/  UMOV UR16, UR64 ;  /* 0x0000004000107c82 */ /* 0x000fe20008000000 */
[----:B------:R-:W-:Y:S01]  /*5700*/  R2UR.FILL UR64, R23 ;  /* 0x00000000174072ca */ /* 0x000fe200004e0000 */
[----:B------:R-:W-:Y:S01]  /*5710*/  UMOV UR42, UR16 ;  /* 0x00000010002a7c82 */ /* 0x000fe20008000000 */
[----:B------:R-:W-:Y:S01]  /*5720*/  UMOV UR15, UR27 ;  /* 0x0000001b000f7c82 */ /* 0x000fe20008000000 */
[----:B------:R-:W-:Y:S01]  /*5730*/  UMOV UR15, 0x40004040 ;  /* 0x40004040000f7882 */ /* 0x000fe20000000000 */
[----:B------:R-:W-:Y:S01]  /*5740*/  UMOV UR43, UR17 ;  /* 0x00000011002b7c82 */ /* 0x000fe20008000000 */
[----:B------:R-:W-:Y:S01]  /*5750*/  UMOV UR43, 0x40004040 ;  /* 0x40004040002b7882 */ /* 0x000fe20000000000 */
[----:B------:R-:W-:Y:S01]  /*5760*/  UMOV UR17, 0x40004040 ;  /* 0x4000404000117882 */ /* 0x000fe20000000000 */
[----:B------:R-:W-:Y:S01]  /*5770*/  UMOV UR41, UR51 ;  /* 0x0000003300297c82 */ /* 0x000fe20008000000 */
[----:B------:R-:W-:Y:S01]  /*5780*/  UMOV UR51, 0x8200490 ;  /* 0x0820049000337882 */ /* 0x000fe20000000000 */
[----:B------:R-:W-:Y:S01]  /*5790*/  UMOV UR65, 0x8200490 ;  /* 0x0820049000417882 */ /* 0x000fe20000000000 */
[----:B------:R-:W-:Y:S01]  /*57a0*/  UMOV UR41, 0x40004040 ;  /* 0x4000404000297882 */ /* 0x000fe20000000000 */
[----:B------:R-:W-:Y:S02]  /*57b0*/  R2UR.FILL UR27, R16 ;  /* 0x00000000101b72ca */ /* 0x000fe400004e0000 */
[----:B------:R-:W-:Y:S01]  /*57c0*/  UMOV UR16, UR64 ;  /* 0x0000004000107c82 */ /* 0x000fe20008000000 */
[----:B------:R-:W-:Y:S01]  /*57d0*/  UMOV UR64, 0x0 ;  /* 0x0000000000407882 */ /* 0x000fe20000000000 */
[----:B--2---:R2:W-:Y:S01]  /*57e0*/  STL.64 [R1+0x80], R6 ;  /* 0x0000800601007387 */ /* 0x0045e20000100a00 */
[----:B------:R-:W-:Y:S11]  /*57f0*/  R2UR.FILL UR73, R2 ;  /* 0x00000000024972ca */ /* 0x000ff600004e0000 */
[----:B------:R-:W-:Y:S01]  /*5800*/  UMOV UR73, 0x8200490 ;  /* 0x0820049000497882 */ /* 0x000fe20000000000 */
[----:B--2---:R-:W2:Y:S02]  /*5810*/  LDL.LU.64 R6, [R1+0x20] ;  /* 0x0000200001067983 */ /* 0x004ea40000300a00 */
[----:B--2---:R-:W-:Y:S02]  /*5820*/  R2UR UR8, R6 ;  /* 0x00000000060872ca */ /* 0x004fe400000e0000 */
[----:B------:R-:W-:Y:S02]  /*5830*/  R2UR UR9, R7 ;  /* 0x00000000070972ca */ /* 0x000fe400000e0000 */
[----:B------:R-:W2:Y:S09]  /*5840*/  LDL.LU.64 R6, [R1+0x80] ;  /* 0x0000800001067983 */ /* 0x000eb20000300a00 */
[----:B------:R-:W-:Y:S01]  /*5850*/  UMOV UR9, 0x40004040 ;  /* 0x4000404000097882 */ /* 0x000fe20000000000 */
[----:B--2---:R-:W-:Y:S02]  /*5860*/  R2UR UR60, R6 ;  /* 0x00000000063c72ca */ /* 0x004fe400000e0000 */
[----:B------:R-:W-:Y:S02]  /*5870*/  R2UR UR61, R7 ;  /* 0x00000000073d72ca */ /* 0x000fe400000e0000 */
[----:B------:R1:W5:Y:S09]  /*5880*/  LDL.LU.64 R6, [R1+0x78] ;  /* 0x0000780001067983 */ /* 0x0003720000300a00 */
[----:B------:R-:W-:Y:S02]  /*5890*/  UMOV UR61, 0x40004040 ;  /* 0x40004040003d7882 */ /* 0x000fe40000000000 */
[----:B------:R2:W-:Y:S02]  /*58a0*/  UTCHMMA gdesc[UR38], gdesc[UR60], tmem[UR14], tmem[UR36], idesc[UR37], UPT ;  /* 0x00ff243c260075ea */ /* 0x0005e4000b80000e */
[----:B--2---:R-:W-:Y:S01]  /*58b0*/  UMOV UR61, UR13 ;  /* 0x0000000d003d7c82 */ /* 0x004fe20008000000 */
[----:B------:R-:W-:Y:S01]  /*58c0*/  R2UR.FILL UR13, R18 ;  /* 0x00000000120d72ca */ /* 0x000fe200004e0000 */
[----:B------:R-:W-:Y:S01]  /*58d0*/  UMOV UR60, UR12 ;  /* 0x0000000c003c7c82 */ /* 0x000fe20008000000 */
[----:B------:R-:W-:Y:S01]  /*58e0*/  R2UR.FILL UR12, R17 ;  /* 0x00000000110c72ca */ /* 0x000fe200004e0000 */
[----:B------:R-:W-:Y:S01]  /*58f0*/  UMOV UR39, UR9 ;  /* 0x0000000900277c82 */ /* 0x000fe20008000000 */
[----:B------:R-:W-:Y:S01]  /*5900*/  R2UR.FILL UR9, R20 ;  /* 0x00000000140972ca */ /* 0x000fe200004e0000 */
[----:B------:R-:W-:Y:S01]  /*5910*/  UMOV UR38, UR8 ;  /* 0x0000000800267c82 */ /* 0x000fe20008000000 */
[----:B------:R-:W-:Y:S01]  /*5920*/  R2UR.FILL UR8, R19 ;  /* 0x00000000130872ca */ /* 0x000fe200004e0000 */
[----:B------:R-:W-:Y:S01]  /*5930*/  UMOV UR61, 0x40004040 ;  /* 0x40004040003d7882 */ /* 0x000fe20000000000 */
[----:B------:R-:W-:Y:S01]  /*5940*/  UMOV UR14, UR26 ;  /* 0x0000001a000e7c82 */ /* 0x000fe20008000000 */
[----:B------:R-:W-:Y:S04]  /*5950*/  R2UR.FILL UR26, R15 ;  /* 0x000000000f1a72ca */ /* 0x000fe800004e0000 */
[----:B------:R2:W-:Y:S02]  /*5960*/  UTCHMMA gdesc[UR34], gdesc[UR10], tmem[UR13], tmem[UR22], idesc[UR23], UPT ;  /* 0x00ff160a220075ea */ /* 0x0005e4000b80000d */
[----:B------:R3:W-:Y:S01]  /*5970*/  UTCHMMA gdesc[UR32], gdesc[UR38], tmem[UR12], tmem[UR52], idesc[UR53], UPT ;  /* 0x00ff3426200075ea */ /* 0x0007e2000b80000c */
[----:B--2---:R-:W-:Y:S06]  /*5980*/  R2UR.FILL UR11, R12 ;  /* 0x000000000c0b72ca */ /* 0x004fec00004e0000 */
[----:B------:R-:W-:Y:S01]  /*5990*/  UIADD3 UR13, UPT, UPT, UR26, 0x1, URZ ;  /* 0x000000011a0d7890 */ /* 0x000fe2000fffe0ff */
[----:B------:R-:W-:Y:S02]  /*59a0*/  R2UR.FILL UR10, R11 ;  /* 0x000000000b0a72ca */ /* 0x000fe400004e0000 */
[----:B------:R-:W-:Y:S01]  /*59b0*/  R2UR.FILL UR23, R14 ;  /* 0x000000000e1772ca */ /* 0x000fe200004e0000 */
[----:B------:R-:W-:Y:S01]  /*59c0*/  UISETP.NE.AND UP0, UPT, UR13, 0x3, UPT ;  /* 0x000000030d00788c */ /* 0x000fe2000bf05270 */
[----:B------:R-:W-:Y:S03]  /*59d0*/  R2UR.FILL UR22, R13 ;  /* 0x000000000d1672ca */ /* 0x000fe600004e0000 */
[----:B---3--:R-:W-:Y:S01]  /*59e0*/  USEL UR12, UR13, URZ, UP0 ;  /* 0x000000ff0d0c7287 */ /* 0x008fe20008000000 */
[----:B------:R-:W-:Y:S05]  /*59f0*/  UTCHMMA gdesc[UR30], gdesc[UR54], tmem[UR11], tmem[UR76], idesc[UR77], UPT ;  /* 0x00ff4c361e0075ea */ /* 0x000fea000b80000b */
[----:B------:R-:W-:Y:S01]  /*5a00*/  UTCHMMA gdesc[UR60], gdesc[UR74], tmem[UR10], tmem[UR18], idesc[UR19], UPT ;  /* 0x00ff124a3c0075ea */ /* 0x000fe2000b80000a */
[----:B------:R-:W-:Y:S01]  /*5a10*/  UTCHMMA gdesc[UR14], gdesc[UR48], tmem[UR9], tmem[UR72], idesc[UR73], UPT ;  /* 0x00ff48300e0075ea */ /* 0x000fe2000b800009 */
[----:B------:R-:W-:Y:S01]  /*5a20*/  UTCHMMA gdesc[UR42], gdesc[UR70], tmem[UR8], tmem[UR44], idesc[UR45], UPT ;  /* 0x00ff2c462a0075ea */ /* 0x000fe2000b800008 */
[----:B------:R2:W-:Y:S01]  /*5a30*/  UTCHMMA gdesc[UR28], gdesc[UR46], tmem[UR7], tmem[UR68], idesc[UR69], UPT ;  /* 0x00ff442e1c0075ea */ /* 0x0005e2000b800007 */
[----:B------:R1:W-:Y:S01]  /*5a40*/  UTCHMMA gdesc[UR56], gdesc[UR66], tmem[UR6], tmem[UR50], idesc[UR51], UPT ;  /* 0x00ff3242380075ea */ /* 0x0003e2000b800006 */
[----:B------:R1:W-:Y:S01]  /*5a50*/  UTCHMMA gdesc[UR58], gdesc[UR16], tmem[UR5], tmem[UR64], idesc[UR65], UPT ;  /* 0x00ff40103a0075ea */ /* 0x0003e2000b800005 */
[----:B------:R1:W-:Y:S01]  /*5a60*/  UTCHMMA gdesc[UR40], gdesc[UR62], tmem[UR4], tmem[UR36], idesc[UR37], UPT ;  /* 0x00ff243e280075ea */ /* 0x0003e2000b800004 */
[----:B--2---:R-:W-:Y:S02]  /*5a70*/  R2UR.FILL UR29, R10 ;  /* 0x000000000a1d72ca */ /* 0x004fe400004e0000 */
[----:B------:R-:W-:Y:S01]  /*5a80*/  R2UR.FILL UR28, R9 ;  /* 0x00000000091c72ca */ /* 0x000fe200004e0000 */
[----:B------:R-:W-:Y:S03]  /*5a90*/  @!UPT UIADD3 URZ, UPT, UPT, URZ, URZ, URZ ;  /* 0x000000fffffff290 */ /* 0x000fe6000fffe0ff */
[----:B------:R-:W-:Y:S11]  /*5aa0*/  BRA.U UP3, `(.L_x_67) ;  /* 0x0000000103047547 */ /* 0x000ff6000b800000 */
[----:B-1----:R-:W-:Y:S05]  /*5ab0*/  BPT.TRAP 0x1 ;  /* 0x000000040000795c */ /* 0x002fea0000300000 */
.L_x_67:
[----:B-1----:R-:W-:Y:S09]  /*5ac0*/  UIADD3 UR4, UPT, UPT, UR22, 0x70060, URZ ;  /* 0x0007006016047890 */ /* 0x002ff2000fffe0ff */
[----:B------:R1:W-:Y:S01]  /*5ad0*/  UTCBAR [UR4], URZ ;  /* 0x000000ff040073e9 */ /* 0x0003e200080000ff */
[----:B------:R-:W-:Y:S05]  /*5ae0*/  BRA.U !UP1, `(.L_x_68) ;  /* 0x0000000109047547 */ /* 0x000fea000b800000 */
[----:B-1----:R-:W-:Y:S05]  /*5af0*/  BPT.TRAP 0x1 ;  /* 0x000000040000795c */ /* 0x002fea0000300000 */
.L_x_68:
[----:B------:R-:W-:Y:S02]  /*5b00*/  ULEA UR5, UR12, UR22, 0x3 ;  /* 0x000000160c057291 */ /* 0x000fe4000f8e18ff */
[----:B------:R-:W-:Y:S02]  /*5b10*/  UIADD3 UR12, UPT, UPT, UR12, 0x1, URZ ;  /* 0x000000010c0c7890 */ /* 0x000fe4000fffe0ff */
[----:B-1----:R-:W-:Y:S02]  /*5b20*/  UIADD3 UR4, UPT, UPT, UR5, 0x70038, URZ ;  /* 0x0007003805047890 */ /* 0x002fe4000fffe0ff */
[----:B------:R-:W-:Y:S04]  /*5b30*/  UISETP.NE.AND UP0, UPT, UR12, 0x3, UPT ;  /* 0x000000030c00788c */ /* 0x000fe8000bf05270 */
[----:B------:R-:W-:Y:S03]  /*5b40*/  USEL UR26, UR12, URZ, UP0 ;  /* 0x000000ff0c1a7287 */ /* 0x000fe60008000000 */
[----:B------:R1:W-:Y:S01]  /*5b50*/  UTCBAR [UR4], URZ ;  /* 0x000000ff040073e9 */ /* 0x0003e200080000ff */
[----:B------:R-:W-:Y:S08]  /*5b60*/  BRA.U !UP1, `(.L_x_69) ;  /* 0x0000000109047547 */ /* 0x000ff0000b800000 */
[----:B-1----:R-:W-:Y:S05]  /*5b70*/  BPT.TRAP 0x1 ;  /* 0x000000040000795c */ /* 0x002fea0000300000 */
.L_x_69:
[----:B-1----:R-:W-:Y:S01]  /*5b80*/  ULEA UR4, UR27, UR22, 0x3 ;  /* 0x000000161b047291 */ /* 0x002fe2000f8e18ff */
[----:B-----5:R-:W-:Y:S08]  /*5b90*/  SHF.L.U32 R9, R3, 0x1f, RZ ;  /* 0x0000001f03097819 */ /* 0x020ff000000006ff */
[----:B------:R-:W1:Y:S02]  /*5ba0*/  SYNCS.PHASECHK.TRANS64.TRYWAIT P0, [UR4+0x70020], R9 ;  /* 0x07002009ff0075a7 */ /* 0x000e640008001104 */
[----:B-1----:R-:W-:Y:S05]  /*5bb0*/  @!P0 BRA `(.L_x_70) ;  /* 0x00000268000c8947 */ /* 0x002fea0003800000 */
.L_x_441:
[----:B------:R-:W-:Y:S04]  /*5bc0*/  UIADD3 UR6, UPT, UPT, UR27, 0x1, URZ ;  /* 0x000000011b067890 */ /* 0x000fe8000fffe0ff */
[----:B------:R-:W-:Y:S04]  /*5bd0*/  UISETP.NE.AND UP0, UPT, UR6, 0x3, UPT ;  /* 0x000000030600788c */ /* 0x000fe8000bf05270 */
[----:B------:R-:W-:Y:S02]  /*5be0*/  USEL UR4, URZ, 0x1, UP0 ;  /* 0x00000001ff047887 */ /* 0x000fe40008000000 */
[----:B------:R-:W-:Y:S04]  /*5bf0*/  USEL UR6, UR6, URZ, UP0 ;  /* 0x000000ff06067287 */ /* 0x000fe80008000000 */
[----:B------:R-:W-:Y:S01]  /*5c00*/  LOP3.LUT R3, R3, UR4, RZ, 0x3c, !PT ;  /* 0x0000000403037c12 */ /* 0x000fe2000f8e3cff */
[----:B------:R-:W-:Y:S05]  /*5c10*/  BRA.U UP5, `(.L_x_71) ;  /* 0x0000000105047547 */ /* 0x000fea000b800000 */
[----:B------:R-:W-:Y:S05]  /*5c20*/  BPT.TRAP 0x1 ;  /* 0x000000040000795c */ /* 0x000fea0000300000 */
.L_x_71:
[----:B-1----:R-:W-:Y:S04]  /*5c30*/  SHF.L.U32 R9, R8, 0x1f, RZ ;  /* 0x0000001f08097819 */ /* 0x002fe800000006ff */
[----:B------:R-:W1:Y:S02]  /*5c40*/  SYNCS.PHASECHK.TRANS64.TRYWAIT P0, [UR22+0x700a0], R9 ;  /* 0x0700a009ff0075a7 */ /* 0x000e640008001116 */
[----:B-1----:R-:W-:Y:S05]  /*5c50*/  @!P0 BRA `(.L_x_72) ;  /* 0x0000026400fc8947 */ /* 0x002fea0003800000 */
.L_x_443:
[----:B------:R-:W-:Y:S05]  /*5c60*/  BRA.U UP4, `(.L_x_73) ;  /* 0x0000000104047547 */ /* 0x000fea000b800000 */
[----:B------:R-:W-:Y:S05]  /*5c70*/  BPT.TRAP 0x1 ;  /* 0x000000040000795c */ /* 0x000fea0000300000 */
.L_x_73:
[----:B------:R-:W-:Y:S01]  /*5c80*/  LOP3.LUT R12, R5, 0x1, RZ, 0x3c, !PT ;  /* 0x00000001050c7812 */ /* 0x000fe200078e3cff */
[----:B------:R-:W-:Y:S02]  /*5c90*/  HFMA2 R2, -RZ, RZ, 0, 1.52587890625e-05 ;  /* 0x00000100ff027431 */ /* 0x000fe400000001ff */
[----:B-1----:R-:W-:Y:S01]  /*5ca0*/  IMAD.MOV.U32 R9, RZ, RZ, 0x20 ;  /* 0x00000020ff097424 */ /* 0x002fe200078e00ff */
[----:B------:R-:W-:Y:S01]  /*5cb0*/  SHF.L.U32 R10, R12, 0x1f, RZ ;  /* 0x0000001f0c0a7819 */ /* 0x000fe200000006ff */
[----:B------:R-:W-:Y:S03]  /*5cc0*/  IMAD.MOV.U32 R0, RZ, RZ, 0x28 ;  /* 0x00000028ff007424 */ /* 0x000fe600078e00ff */
[----:B------:R-:W1:Y:S02]  /*5cd0*/  SYNCS.PHASECHK.TRANS64.TRYWAIT P0, [UR22+0x70058], R10 ;  /* 0x0700580aff0075a7 */ /* 0x000e640008001116 */
[----:B-1----:R-:W-:Y:S05]  /*5ce0*/  @!P0 BRA `(.L_x_74) ;  /* 0x0000026400f08947 */ /* 0x002fea0003800000 */
.L_x_445:
[----:B------:R-:W-:Y:S01]  /*5cf0*/  ULOP3.LUT UR20, UR20, 0x4000000, URZ, 0xfc, !UPT ;  /* 0x0400000014147892 */ /* 0x000fe2000f8efcff */
[----:B------:R-:W-:Y:S01]  /*5d00*/  R2UR UR14, R2 ;  /* 0x00000000020e72ca */ /* 0x000fe200000e0000 */
[----:B------:R-:W-:Y:S01]  /*5d10*/  IMAD.MOV.U32 R2, RZ, RZ, 0x30 ;  /* 0x00000030ff027424 */ /* 0x000fe200078e00ff */
[----:B------:R-:W-:Y:S01]  /*5d20*/  R2UR UR13, R9 ;  /* 0x00000000090d72ca */ /* 0x000fe200000e0000 */
[----:B------:R-:W-:Y:S01]  /*5d30*/  ULEA UR60, UR27, UR20, 0xc ;  /* 0x000000141b3c7291 */ /* 0x000fe2000f8e60ff */
[----:B------:R-:W-:Y:S01]  /*5d40*/  R2UR UR11, R0 ;  /* 0x00000000000b72ca */ /* 0x000fe200000e0000 */
[----:B------:R-:W-:Y:S01]  /*5d50*/  IMAD.MOV.U32 R9, RZ, RZ, 0x100 ;  /* 0x00000100ff097424 */ /* 0x000fe200078e00ff */
[----:B------:R-:W-:Y:S01]  /*5d60*/  R2UR UR9, R2 ;  /* 0x00000000020972ca */ /* 0x000fe200000e0000 */
[----:B------:R-:W-:Y:S01]  /*5d70*/  UIADD3 UR58, UPT, UPT, UR60, 0x80, URZ ;  /* 0x000000803c3a7890 */ /* 0x000fe2000fffe0ff */
[----:B------:R-:W-:Y:S01]  /*5d80*/  IMAD.MOV.U32 R0, RZ, RZ, 0x100 ;  /* 0x00000100ff007424 */ /* 0x000fe200078e00ff */
[----:B------:R-:W-:Y:S01]  /*5d90*/  UIADD3 UR56, UPT, UPT, UR60, 0x100, URZ ;  /* 0x000001003c387890 */ /* 0x000fe2000fffe0ff */
[----:B------:R-:W-:Y:S01]  /*5da0*/  IMAD.MOV.U32 R2, RZ, RZ, 0x100 ;  /* 0x00000100ff027424 */ /* 0x000fe200078e00ff */
[----:B------:R-:W-:Y:S01]  /*5db0*/  UIADD3 UR54, UPT, UPT, UR60, 0x180, URZ ;  /* 0x000001803c367890 */ /* 0x000fe2000fffe0ff */
[----:B------:R-:W-:Y:S01]  /*5dc0*/  R2UR UR12, R9 ;  /* 0x00000000090c72ca */ /* 0x000fe200000e0000 */
[----:B------:R-:W-:Y:S01]  /*5dd0*/  UIADD3 UR52, UPT, UPT, UR60, 0x200, URZ ;  /* 0x000002003c347890 */ /* 0x000fe2000fffe0ff */
[----:B------:R-:W-:Y:S01]  /*5de0*/  R2UR UR10, R0 ;  /* 0x00000000000a72ca */ /* 0x000fe200000e0000 */
[----:B------:R-:W-:Y:S01]  /*5df0*/  UIADD3 UR50, UPT, UPT, UR60, 0x280, URZ ;  /* 0x000002803c327890 */ /* 0x000fe2000fffe0ff */
[----:B------:R-:W-:Y:S01]  /*5e00*/  IMAD.MOV.U32 R9, RZ, RZ, 0x38 ;  /* 0x00000038ff097424 */ /* 0x000fe200078e00ff */
[----:B------:R-:W-:Y:S01]  /*5e10*/  UIADD3 UR48, UPT, UPT, UR60, 0x300, URZ ;  /* 0x000003003c307890 */ /* 0x000fe2000fffe0ff */
[----:B------:R-:W-:Y:S01]  /*5e20*/  IMAD.MOV.U32 R0, RZ, RZ, 0x40 ;  /* 0x00000040ff007424 */ /* 0x000fe200078e00ff */
[----:B------:R-:W-:Y:S01]  /*5e30*/  UIADD3 UR46, UPT, UPT, UR60, 0x380, URZ ;  /* 0x000003803c2e7890 */ /* 0x000fe2000fffe0ff */
[C---:B------:R-:W-:Y:S01]  /*5e40*/  R2UR UR8, R2.reuse ;  /* 0x00000000020872ca */ /* 0x040fe200000e0000 */
[----:B------:R-:W-:Y:S01]  /*5e50*/  UMOV UR44, 0x0 ;  /* 0x00000000002c7882 */ /* 0x000fe20000000000 */
        /* <DEDUP_REMOVED lines=9> */
[----:B------:R-:W-:Y:S01]  /*5ef0*/  UMOV UR45, 0x8410490 ;  /* 0x08410490002d7882 */ /* 0x000fe20000000000 */
[C---:B------:R-:W-:Y:S01]  /*5f00*/  R2UR UR21, R0.reuse ;  /* 0x00000000001572ca */ /* 0x040fe200000e0000 */
[----:B------:R-:W-:Y:S01]  /*5f10*/  UMOV UR61, 0x40004040 ;  /* 0x40004040003d7882 */ /* 0x000fe20000000000 */
[----:B------:R-:W-:Y:S01]  /*5f20*/  R2UR UR18, R0 ;  /* 0x00000000001272ca */ /* 0x000fe200000e0000 */
[----:B------:R2:W-:Y:S01]  /*5f30*/  UTCHMMA tmem[UR13], gdesc[UR60], tmem[UR14], tmem[UR44], idesc[UR45], UPT ;  /* 0x00ff2c3c0d0079ea */ /* 0x0005e2000b80000e */
[----:B------:R-:W-:Y:S01]  /*5f40*/  R2UR UR15, R2 ;  /* 0x00000000020f72ca */ /* 0x000fe200000e0000 */
[----:B------:R-:W-:Y:S01]  /*5f50*/  UMOV UR42, 0x0 ;  /* 0x00000000002a7882 */ /* 0x000fe20000000000 */
[----:B------:R-:W-:Y:S01]  /*5f60*/  R2UR UR16, R0 ;  /* 0x00000000001072ca */ /* 0x000fe200000e0000 */
        /* <DEDUP_REMOVED lines=25> */
[----:B------:R-:W-:Y:S02]  /*6100*/  UMOV UR47, 0x40004040 ;  /* 0x40004040002f7882 */ /* 0x000fe40000000000 */
[----:B------:R2:W-:Y:S01]  /*6110*/  UTCHMMA tmem[UR15], gdesc[UR46], tmem[UR16], tmem[UR30], idesc[UR31], UPT ;  /* 0x00ff1e2e0f0079ea */ /* 0x0005e2000b800010 */
[----:B------:R-:W-:Y:S05]  /*6120*/  BRA.U UP5, `(.L_x_75) ;  /* 0x0000000105047547 */ /* 0x000fea000b800000 */
[----:B--2---:R-:W-:Y:S05]  /*6130*/  BPT.TRAP 0x1 ;  /* 0x000000040000795c */ /* 0x004fea0000300000 */
.L_x_75:
[----:B--2---:R-:W-:Y:S01]  /*6140*/  UIADD3 UR7, UPT, UPT, UR22, 0x70090, URZ ;  /* 0x0007009016077890 */ /* 0x004fe2000fffe0ff */
[----:B------:R-:W-:Y:S01]  /*6150*/  LOP3.LUT R0, R6, 0x1, RZ, 0x3c, !PT ;  /* 0x0000000106007812 */ /* 0x000fe200078e3cff */
[----:B------:R-:W-:Y:S01]  /*6160*/  UMOV UR5, 0x1 ;  /* 0x0000000100057882 */ /* 0x000fe20000000000 */
[----:B------:R-:W-:Y:S06]  /*6170*/  UMOV UR4, UR27 ;  /* 0x0000001b00047c82 */ /* 0x000fec0008000000 */
[----:B------:R3:W-:Y:S01]  /*6180*/  UTCBAR [UR7], URZ ;  /* 0x000000ff070073e9 */ /* 0x0007e200080000ff */
[----:B------:R-:W-:Y:S05]  /*6190*/  BRA.U UP2, `(.L_x_76) ;  /* 0xffffffd902407547 */ /* 0x000fea000b83ffff */
.L_x_57:
[----:B------:R-:W-:Y:S04]  /*61a0*/  BSSY.RECONVERGENT B0, `(.L_x_77) ;  /* 0x0000003000007945 */ /* 0x000fe80003800200 */
[----:B------:R-:W-:Y:S05]  /*61b0*/  @!P4 BRA `(.L_x_78) ;  /* 0x000000000004c947 */ /* 0x000fea0003800000 */
[----:B--23--:R-:W-:Y:S05]  /*61c0*/  BPT.TRAP 0x1 ;  /* 0x000000040000795c */ /* 0x00cfea0000300000 */
.L_x_78:
[----:B--23--:R-:W-:Y:S05]  /*61d0*/  BSYNC.RECONVERGENT B0 ;  /* 0x0000000000007941 */ /* 0x00cfea0003800200 */
.L_x_77:
[----:B------:R-:W-:Y:S01]  /*61e0*/  UIADD3 UR4, UPT, UPT, UR22, 0x70010, URZ ;  /* 0x0007001016047890 */ /* 0x000fe2000fffe0ff */
[----:B------:R-:W-:Y:S08]  /*61f0*/  BSSY.RECONVERGENT B0, `(.L_x_79) ;  /* 0x0000004000007945 */ /* 0x000ff00003800200 */
[----:B------:R2:W-:Y:S01]  /*6200*/  UTCBAR [UR4], URZ ;  /* 0x000000ff040073e9 */ /* 0x0005e200080000ff */
[----:B------:R-:W-:Y:S05]  /*6210*/  @!P4 BRA `(.L_x_80) ;  /* 0x000000000004c947 */ /* 0x000fea0003800000 */
[----:B--2---:R-:W-:Y:S05]  /*6220*/  BPT.TRAP 0x1 ;  /* 0x000000040000795c */ /* 0x004fea0000300000 */
.L_x_80:
[----:B--2---:R-:W-:Y:S05]  /*6230*/  BSYNC.RECONVERGENT B0 ;  /* 0x0000000000007941 */ /* 0x004fea0003800200 */
.L_x_79:
[----:B------:R-:W-:-:S09]  /*6240*/  UIADD3 UR4, UPT, UPT, UR22, 0x70018, URZ ;  /* 0x0007001816047890 */ /* 0x000fd2000fffe0ff */
[----:B------:R2:W-:Y:S01]  /*6250*/  UTCBAR [UR4], URZ ;  /* 0x000000ff040073e9 */ /* 0x0005e200080000ff */
[----:B------:R-:W-:Y:S05]  /*6260*/  BRA.U UP5, `(.L_x_81) ;  /* 0x0000000105047547 */ /* 0x000fea000b800000 */
[----:B--2---:R-:W-:Y:S05]  /*6270*/  BPT.TRAP 0x1 ;  /* 0x000000040000795c */ /* 0x004fea0000300000 */
.L_x_81:
[----:B------:R-:W-:-:S04]  /*6280*/  SHF.L.U32 R9, R8, 0x1f, RZ ;  /* 0x0000001f08097819 */ /* 0x000fc800000006ff */
[----:B------:R-:W3:Y:S02]  /*6290*/  SYNCS.PHASECHK.TRANS64.TRYWAIT P0, [UR22+0x700a8], R9 ;  /* 0x0700a809ff0075a7 */ /* 0x000ee40008001116 */
[----:B---3--:R-:W-:Y:S05]  /*62a0*/  @!P0 BRA `(.L_x_82) ;  /* 0x00000260009c8947 */ /* 0x008fea0003800000 */
.L_x_447:
[----:B------:R-:W-:Y:S05]  /*62b0*/  BRA.U UP3, `(.L_x_83) ;  /* 0x0000000103047547 */ /* 0x000fea000b800000 */
[----:B--2---:R-:W-:Y:S05]  /*62c0*/  BPT.TRAP 0x1 ;  /* 0x000000040000795c */ /* 0x004fea0000300000 */
.L_x_83:
[----:B-1----:R-:W-:Y:S01]  /*62d0*/  SHF.L.U32 R11, R0, 0x1f, RZ ;  /* 0x0000001f000b7819 */ /* 0x002fe200000006ff */
[----:B---3--:R-:W-:Y:S02]  /*62e0*/  HFMA2 R9, -RZ, RZ, 0, 2.288818359375e-05 ;  /* 0x00000180ff097431 */ /* 0x008fe400000001ff */
[----:B------:R-:W-:Y:S01]  /*62f0*/  IMAD.MOV.U32 R10, RZ, RZ, 0xa0 ;  /* 0x000000a0ff0a7424 */ /* 0x000fe200078e00ff */
[----:B------:R-:W1:Y:S02]  /*6300*/  SYNCS.PHASECHK.TRANS64.TRYWAIT P0, [UR22+0x70068], R11 ;  /* 0x0700680bff0075a7 */ /* 0x000e640008001116 */
[----:B-1----:R-:W-:Y:S05]  /*6310*/  @!P0 BRA `(.L_x_84) ;  /* 0x0000026000988947 */ /* 0x002fea0003800000 */
.L_x_449:
[----:B------:R-:W-:Y:S01]  /*6320*/  IMAD.MOV.U32 R2, RZ, RZ, 0xa8 ;  /* 0x000000a8ff027424 */ /* 0x000fe200078e00ff */
[----:B------:R-:W-:Y:S01]  /*6330*/  R2UR UR16, R10 ;  /* 0x000000000a1072ca */ /* 0x000fe200000e0000 */
[----:B------:R-:W-:Y:S01]  /*6340*/  IMAD.MOV.U32 R10, RZ, RZ, 0xb0 ;  /* 0x000000b0ff0a7424 */ /* 0x000fe200078e00ff */
[----:B------:R-:W-:Y:S01]  /*6350*/  R2UR UR17, R9 ;  /* 0x00000000091172ca */ /* 0x000fe200000e0000 */
[----:B-1----:R-:W-:Y:S01]  /*6360*/  IMAD.MOV.U32 R0, RZ, RZ, 0x180 ;  /* 0x00000180ff007424 */ /* 0x002fe200078e00ff */
        /* <DEDUP_REMOVED lines=8> */
[----:B------:R-:W-:Y:S01]  /*63f0*/  ULEA UR30, UR27, UR20, 0xc ;  /* 0x000000141b1e7291 */ /* 0x000fe2000f8e60ff */
[C---:B------:R-:W-:Y:S01]  /*6400*/  R2UR UR13, R9.reuse ;  /* 0x00000000090d72ca */ /* 0x040fe200000e0000 */
[----:B------:R-:W-:Y:S01]  /*6410*/  UISETP.NE.U32.AND UP0, UPT, UR5, URZ, UPT ;  /* 0x000000ff0500728c */ /* 0x000fe2000bf05070 */
[----:B------:R-:W-:Y:S01]  /*6420*/  R2UR UR11, R0 ;  /* 0x00000000000b72ca */ /* 0x000fe200000e0000 */
[----:B------:R-:W-:Y:S01]  /*6430*/  UIADD3 UR60, UPT, UPT, UR30, 0x80, URZ ;  /* 0x000000801e3c7890 */ /* 0x000fe2000fffe0ff */
[----:B--2---:R-:W-:Y:S01]  /*6440*/  R2UR UR4, R2 ;  /* 0x00000000020472ca */ /* 0x004fe200000e0000 */
[----:B------:R-:W-:Y:S01]  /*6450*/  IMAD.MOV.U32 R2, RZ, RZ, 0xd0 ;  /* 0x000000d0ff027424 */ /* 0x000fe200078e00ff */
[----:B------:R-:W-:Y:S01]  /*6460*/  R2UR UR8, R10 ;  /* 0x000000000a0872ca */ /* 0x000fe200000e0000 */
[----:B------:R-:W-:Y:S01]  /*6470*/  UIADD3 UR58, UPT, UPT, UR30, 0x100, URZ ;  /* 0x000001001e3a7890 */ /* 0x000fe2000fffe0ff */
        /* <DEDUP_REMOVED lines=9> */
[----:B------:R-:W-:Y:S01]  /*6510*/  UIADD3 UR50, UPT, UPT, UR30, 0x300, URZ ;  /* 0x000003001e327890 */ /* 0x000fe2000fffe0ff */
[----:B------:R-:W-:Y:S01]  /*6520*/  R2UR UR18, R0 ;  /* 0x00000000001272ca */ /* 0x000fe200000e0000 */
[----:B------:R-:W-:Y:S01]  /*6530*/  UMOV UR46, 0x0 ;  /* 0x00000000002e7882 */ /* 0x000fe20000000000 */
[----:B------:R-:W-:Y:S01]  /*6540*/  UMOV UR47, 0x8410490 ;  /* 0x08410490002f7882 */ /* 0x000fe20000000000 */
[----:B------:R-:W-:Y:S01]  /*6550*/  UMOV UR31, 0x40004040 ;  /* 0x40004040001f7882 */ /* 0x000fe20000000000 */
[----:B------:R-:W-:Y:S01]  /*6560*/  UIADD3 UR48, UPT, UPT, UR30, 0x380, URZ ;  /* 0x000003801e307890 */ /* 0x000fe2000fffe0ff */
[----:B------:R1:W-:Y:S01]  /*6570*/  UTCHMMA tmem[UR16], gdesc[UR30], tmem[UR17], tmem[UR46], idesc[UR47], UP0 ;  /* 0x00ff2e1e100079ea */ /* 0x0003e20008000011 */
        /* <DEDUP_REMOVED lines=29> */
[----:B-1----:R-:W-:Y:S05]  /*6750*/  BPT.TRAP 0x1 ;  /* 0x000000040000795c */ /* 0x002fea0000300000 */
.L_x_85:
[----:B-1----:R-:W-:-:S09]  /*6760*/  UIADD3 UR4, UPT, UPT, UR22, 0x70098, URZ ;  /* 0x0007009816047890 */ /* 0x002fd2000fffe0ff */
[----:B------:R1:W-:Y:S01]  /*6770*/  UTCBAR [UR4], URZ ;  /* 0x000000ff040073e9 */ /* 0x0003e200080000ff */
[----:B------:R-:W-:Y:S05]  /*6780*/  BRA.U !UP1, `(.L_x_86) ;  /* 0x0000000109047547 */ /* 0x000fea000b800000 */
[----:B-1----:R-:W-:Y:S05]  /*6790*/  BPT.TRAP 0x1 ;  /* 0x000000040000795c */ /* 0x002fea0000300000 */
.L_x_86:
[----:B-1----:R-:W-:-:S04]  /*67a0*/  ULEA UR4, UR26, UR22, 0x3 ;  /* 0x000000161a047291 */ /* 0x002fc8000f8e18ff */
[----:B------:R-:W-:-:S09]  /*67b0*/  UIADD3 UR4, UPT, UPT, UR4, 0x70038, URZ ;  /* 0x0007003804047890 */ /* 0x000fd2000fffe0ff */
[----:B------:R1:W-:Y:S01]  /*67c0*/  UTCBAR [UR4], URZ ;  /* 0x000000ff040073e9 */ /* 0x0003e200080000ff */
[----:B------:R-:W-:Y:S05]  /*67d0*/  BRA.U UP4, `(.L_x_87) ;  /* 0x0000000104047547 */ /* 0x000fea000b800000 */
[----:B-1----:R-:W-:Y:S05]  /*67e0*/  BPT.TRAP 0x1 ;  /* 0x000000040000795c */ /* 0x002fea0000300000 */
.L_x_87:
[----:B-1----:R-:W-:-:S09]  /*67f0*/  UIADD3 UR4, UPT, UPT, UR22, 0x70050, URZ ;  /* 0x0007005016047890 */ /* 0x002fd2000fffe0ff */
[----:B------:R1:W-:Y:S01]  /*6800*/  UTCBAR [UR4], URZ ;  /* 0x000000ff040073e9 */ /* 0x0003e200080000ff */
[----:B------:R-:W-:Y:S05]  /*6810*/  BRA.U UP3, `(.L_x_88) ;  /* 0x0000000103047547 */ /* 0x000fea000b800000 */
[----:B-1----:R-:W-:Y:S05]  /*6820*/  BPT.TRAP 0x1 ;  /* 0x000000040000795c */ /* 0x002fea0000300000 */
.L_x_88:
[----:B------:R-:W-:Y:S01]  /*6830*/  UIADD3 UR22, UPT, UPT, UR22, 0x70060, URZ ;  /* 0x0007006016167890 */ /* 0x000fe2000fffe0ff */
[----:B------:R-:W-:Y:S02]  /*6840*/  LOP3.LUT R8, R8, 0x1, RZ, 0x3c, !PT ;  /* 0x0000000108087812 */ /* 0x000fe400078e3cff */
[----:B------:R-:W-:-:S06]  /*6850*/  LOP3.LUT R4, R4, 0x1, RZ, 0x3c, !PT ;  /* 0x0000000104047812 */ /* 0x000fcc00078e3cff */
[----:B------:R2:W-:Y:S01]  /*6860*/  UTCBAR [UR22], URZ ;  /* 0x000000ff160073e9 */ /* 0x0005e200080000ff */
[----:B------:R-:W-:Y:S02]  /*6870*/  NOP ;  /* 0x0000000000007918 */ /* 0x000fe40000000000 */
.L_x_29:
[----:B------:R-:W3:Y:S01]  /*6880*/  LDCU UR5, c[0x0][0x370] ;  /* 0x00006e00ff0577ac */ /* 0x000ee20008000800 */
[----:B-1----:R-:W1:Y:S01]  /*6890*/  LDCU UR4, c[0x0][0x900] ;  /* 0x00012000ff0477ac */ /* 0x002e620008000800 */
[----:B---3--:R-:W-:-:S04]  /*68a0*/  UIADD3 UR29, UPT, UPT, UR5, UR29, URZ ;  /* 0x0000001d051d7290 */ /* 0x008fc8000fffe0ff */
[----:B-1----:R-:W-:-:S09]  /*68b0*/  UISETP.GE.AND UP0, UPT, UR29, UR4, UPT ;  /* 0x000000041d00728c */ /* 0x002fd2000bf06270 */
[----:B------:R-:W-:Y:S05]  /*68c0*/  BRA.U !UP0, `(.L_x_89) ;  /* 0xffffffad08f07547 */ /* 0x000fea000b83ffff */
[----:B--2---:R-:W-:Y:S05]  /*68d0*/  EXIT ;  /* 0x000000000000794d */ /* 0x004fea0003800000 */
.L_x_28:
[----:B------:R-:W-:-:S08]  /*68e0*/  NOP ;  /* 0x0000000000007918 */ /* 0x000fd00000000000 */
[----:B------:R-:W1:-:S00]  /*68f0*/  USETMAXREG.DEALLOC.CTAPOOL 0x60 ;  /* 0x00000060000079c8 */ /* 0x000e4000080e0500 */
[----:B-1----:R-:W1:Y:S01]  /*6900*/  LDC R2, c[0x0][0x900] ;  /* 0x00024000ff027b82 */ /* 0x002e620000000800 */
[----:B------:R-:W-:Y:S02]  /*6910*/  MOV R57, UR9 ;  /* 0x0000000900397c02 */ /* 0x000fe40008000f00 */
[----:B-1----:R-:W-:-:S13]  /*6920*/  ISETP.LE.AND P0, PT, R2, UR9, PT ;  /* 0x0000000902007c0c */ /* 0x002fda000bf03270 */
[----:B------:R-:W-:Y:S05]  /*6930*/  @P0 EXIT ;  /* 0x000000000000094d */ /* 0x000fea0003800000 */
[----:B------:R-:W1:Y:S01]  /*6940*/  S2UR UR6, SR_CTAID.Z ;  /* 0x00000000000679c3 */ /* 0x000e620000002700 */
[----:B------:R-:W-:Y:S01]  /*6950*/  LOP3.LUT P0, RZ, R0, 0x7f, RZ, 0xc0, !PT ;  /* 0x0000007f00ff7812 */ /* 0x000fe2000780c0ff */
[----:B------:R-:W-:Y:S01]  /*6960*/  HFMA2 R23, -RZ, RZ, 0, 0 ;  /* 0x00000000ff177431 */ /* 0x000fe200000001ff */
[----:B------:R-:W-:Y:S01]  /*6970*/  BSSY B8, `(.L_x_90) ;  /* 0x00013d3000087945 */ /* 0x000fe20003800000 */
[----:B------:R-:W-:Y:S01]  /*6980*/  MOV R56, 0x1 ;  /* 0x0000000100387802 */ /* 0x000fe20000000f00 */
[----:B------:R-:W2:Y:S03]  /*6990*/  LDCU.64 UR44, c[0x0][0x358] ;  /* 0x00006b00ff2c77ac */ /* 0x000ea60008000a00 */
[----:B------:R-:W1:Y:S01]  /*69a0*/  LDC R4, c[0x0][0x370] ;  /* 0x0000dc00ff047b82 */ /* 0x000e620000000800 */
[----:B------:R-:W3:Y:S01]  /*69b0*/  LDCU UR4, c[0x0][0x374] ;  /* 0x00006e80ff0477ac */ /* 0x000ee20008000800 */
[----:B------:R-:W-:Y:S01]  /*69c0*/  UMOV UR42, URZ ;  /* 0x000000ff002a7c82 */ /* 0x000fe20008000000 */
[----:B------:R-:W-:-:S05]  /*69d0*/  UMOV UR39, URZ ;  /* 0x000000ff00277c82 */ /* 0x000fca0008000000 */
[----:B------:R-:W4:Y:S01]  /*69e0*/  S2UR UR5, SR_CTAID.Y ;  /* 0x00000000000579c3 */ /* 0x000f220000002600 */
[----:B-1----:R-:W-:-:S05]  /*69f0*/  IMAD R2, R4, UR6, RZ ;  /* 0x0000000604027c24 */ /* 0x002fca000f8e02ff */
[----:B------:R-:W-:Y:S01]  /*6a00*/  IADD3 R2, PT, PT, RZ, -R2, RZ ;  /* 0x80000002ff027210 */ /* 0x000fe20007ffe0ff */
[----:B----4-:R-:W-:-:S04]  /*6a10*/  IMAD R4, R4, UR5, R57 ;  /* 0x0000000504047c24 */ /* 0x010fc8000f8e0239 */
[----:B---3--:R-:W-:-:S05]  /*6a20*/  IMAD R3, R2, UR4, RZ ;  /* 0x0000000402037c24 */ /* 0x008fca000f8e02ff */
[----:B------:R-:W-:-:S04]  /*6a30*/  ISETP.NE.OR P0, PT, R4, R3, P0 ;  /* 0x000000030400720c */ /* 0x000fc80000705670 */
[----:B--2---:R-:W-:-:S09]  /*6a40*/  P2R R58, PR, RZ, 0x1 ;  /* 0x00000001ff3a7803 */ /* 0x004fd20000000000 */
.L_x_292:
[----:B------:R-:W-:Y:S05]  /*6a50*/  YIELD ;  /* 0x0000000000007946 */ /* 0x000fea0003800000 */
[----:B------:R-:W1:Y:S01]  /*6a60*/  LDC R6, c[0x0][0x904] ;  /* 0x00024100ff067b82 */ /* 0x000e620000000800 */
[----:B--2---:R-:W2:Y:S01]  /*6a70*/  LDCU.64 UR4, c[0x0][0x908] ;  /* 0x00012100ff0477ac */ /* 0x004ea20008000a00 */
[----:B------:R-:W-:Y:S01]  /*6a80*/  BSSY B7, `(.L_x_91) ;  /* 0x00013bc000077945 */ /* 0x000fe20003800000 */
[----:B---3--:R-:W3:Y:S05]  /*6a90*/  LDCU.64 UR6, c[0x0][0x920] ;  /* 0x00012400ff0677ac */ /* 0x008eea0008000a00 */
[----:B----4-:R-:W4:Y:S08]  /*6aa0*/  LDC.64 R4, c[0x0][0x918] ;  /* 0x00024600ff047b82 */ /* 0x010f300000000a00 */
[----:B------:R-:W5:Y:S01]  /*6ab0*/  LDC.64 R2, c[0x0][0x910] ;  /* 0x00024400ff027b82 */ /* 0x000f620000000a00 */
[----:B--2---:R-:W-:Y:S01]  /*6ac0*/  IMAD.HI.U32 R22, R57, UR4, RZ ;  /* 0x0000000439167c27 */ /* 0x004fe2000f8e00ff */
[----:B------:R-:W2:Y:S04]  /*6ad0*/  LDCU UR4, c[0x0][0x380] ;  /* 0x00007000ff0477ac */ /* 0x000ea80008000800 */
[----:B------:R-:W-:-:S02]  /*6ae0*/  SHF.R.U32.HI R22, RZ, UR5, R22 ;  /* 0x00000005ff167c19 */ /* 0x000fc40008011616 */
[----:B-1----:R-:W-:-:S04]  /*6af0*/  ISETP.NE.AND P0, PT, R6, 0x1, PT ;  /* 0x000000010600780c */ /* 0x002fc80003f05270 */
[----:B------:R-:W-:Y:S02]  /*6b00*/  SEL R22, R57, R22, !P0 ;  /* 0x0000001639167207 */ /* 0x000fe40004000000 */
[----:B----4-:R-:W-:-:S03]  /*6b10*/  ISETP.NE.AND P0, PT, R5, 0x1, PT ;  /* 0x000000010500780c */ /* 0x010fc60003f05270 */
[----:B---3--:R-:W-:-:S05]  /*6b20*/  IMAD.HI.U32 R7, R22, UR6, RZ ;  /* 0x0000000616077c27 */ /* 0x008fca000f8e00ff */
[----:B------:R-:W-:-:S04]  /*6b30*/  SHF.R.U32.HI R7, RZ, UR7, R7 ;  /* 0x00000007ff077c19 */ /* 0x000fc80008011607 */
[----:B------:R-:W-:Y:S01]  /*6b40*/  SEL R0, R22, R7, !P0 ;  /* 0x0000000716007207 */ /* 0x000fe20004000000 */
[----:B------:R-:W-:Y:S01]  /*6b50*/  IMAD.MOV R7, RZ, RZ, -R22 ;  /* 0x000000ffff077224 */ /* 0x000fe200078e0a16 */
[----:B-----5:R-:W-:-:S03]  /*6b60*/  ISETP.NE.AND P0, PT, R2, 0x1, PT ;  /* 0x000000010200780c */ /* 0x020fc60003f05270 */
[----:B------:R-:W-:-:S04]  /*6b70*/  IMAD.HI.U32 R3, R0, R3, RZ ;  /* 0x0000000300037227 */ /* 0x000fc800078e00ff */
[----:B------:R-:W-:Y:S01]  /*6b80*/  IMAD R7, R6, R7, R57 ;  /* 0x0000000706077224 */ /* 0x000fe200078e0239 */
[----:B------:R-:W-:-:S03]  /*6b90*/  SHF.R.U32.HI R3, RZ, R4, R3 ;  /* 0x00000004ff037219 */ /* 0x000fc60000011603 */
[----:B------:R-:W-:Y:S01]  /*6ba0*/  IMAD.SHL.U32 R4, R7, 0x100, RZ ;  /* 0x0000010007047824 */ /* 0x000fe200078e00ff */
[----:B------:R-:W-:-:S04]  /*6bb0*/  SEL R3, R0, R3, !P0 ;  /* 0x0000000300037207 */ /* 0x000fc80004000000 */
[----:B--2---:R-:W-:Y:S01]  /*6bc0*/  ISETP.GE.AND P0, PT, R4, UR4, PT ;  /* 0x0000000404007c0c */ /* 0x004fe2000bf06270 */
[----:B------:R-:W-:Y:S02]  /*6bd0*/  IMAD.MOV R4, RZ, RZ, -R0 ;  /* 0x000000ffff047224 */ /* 0x000fe400078e0a00 */
[----:B------:R-:W-:Y:S02]  /*6be0*/  IMAD.MOV R3, RZ, RZ, -R3 ;  /* 0x000000ffff037224 */ /* 0x000fe400078e0a03 */
[----:B------:R-:W-:Y:S02]  /*6bf0*/  IMAD R22, R5, R4, R22 ;  /* 0x0000000405167224 */ /* 0x000fe400078e0216 */
[----:B------:R-:W-:-:S06]  /*6c00*/  IMAD R2, R2, R3, R0 ;  /* 0x0000000302027224 */ /* 0x000fcc00078e0200 */
[----:B------:R-:W-:Y:S05]  /*6c10*/  @P0 BRA `(.L_x_92) ;  /* 0x0000013800880947 */ /* 0x000fea0003800000 */
[----:B------:R-:W1:Y:S02]  /*6c20*/  LDCU UR5, c[0x0][0x384] ;  /* 0x00007080ff0577ac */ /* 0x000e640008000800 */
[----:B-1----:R-:W-:-:S09]  /*6c30*/  UISETP.NE.AND UP0, UPT, UR5, URZ, UPT ;  /* 0x000000ff0500728c */ /* 0x002fd2000bf05270 */
[----:B------:R-:W-:Y:S05]  /*6c40*/  BRA.U UP0, `(.L_x_93) ;  /* 0x0000008100787547 */ /* 0x000fea000b800000 */
[----:B------:R-:W-:-:S09]  /*6c50*/  UISETP.NE.AND UP0, UPT, UR41, URZ, UPT ;  /* 0x000000ff2900728c */ /* 0x000fd2000bf05270 */
[----:B------:R-:W-:Y:S05]  /*6c60*/  BRA.U UP0, `(.L_x_94) ;  /* 0x0000000100047547 */ /* 0x000fea000b800000 */
[----:B------:R-:W-:Y:S05]  /*6c70*/  BPT.TRAP 0x1 ;  /* 0x000000040000795c */ /* 0x000fea0000300000 */
.L_x_94:
[----:B------:R-:W1:Y:S01]  /*6c80*/  S2R R16, SR_CgaCtaId ;  /* 0x0000000000107919 */ /* 0x000e620000008800 */
[----:B------:R-:W-:Y:S01]  /*6c90*/  MOV R5, 0x400 ;  /* 0x0000040000057802 */ /* 0x000fe20000000f00 */
[----:B------:R-:W-:Y:S01]  /*6ca0*/  BSSY B0, `(.L_x_95) ;  /* 0x0000005000007945 */ /* 0x000fe20003800000 */
[----:B------:R-:W-:Y:S02]  /*6cb0*/  SHF.L.U32 R3, R56, 0x1f, RZ ;  /* 0x0000001f38037819 */ /* 0x000fe400000006ff */
[----:B-1----:R-:W-:-:S04]  /*6cc0*/  LEA R16, R16, R5, 0x18 ;  /* 0x0000000510107211 */ /* 0x002fc800078ec0ff */
[----:B------:R-:W1:Y:S02]  /*6cd0*/  SYNCS.PHASECHK.TRANS64.TRYWAIT P0, [R16+URZ+0x700c0], R3 ;  /* 0x0700c003100075a7 */ /* 0x000e6400080011ff */
[----:B-1----:R-:W-:Y:S05]  /*6ce0*/  @!P0 BRA `(.L_x_96) ;  /* 0x00000258003c8947 */ /* 0x002fea0003800000 */
.L_x_450:
[----:B------:R-:W-:Y:S05]  /*6cf0*/  BSYNC B0 ;  /* 0x0000000000007941 */ /* 0x000fea0003800000 */
.L_x_95:
[----:B------:R-:W-:Y:S01]  /*6d00*/  ISETP.NE.AND P0, PT, R58, RZ, PT ;  /* 0x000000ff3a00720c */ /* 0x000fe20003f05270 */
[----:B------:R-:W-:-:S12]  /*6d10*/  BSSY.RECONVERGENT B6, `(.L_x_97) ;  /* 0x0000233000067945 */ /* 0x000fd80003800200 */
[----:B------:R-:W-:Y:S05]  /*6d20*/  @P0 BRA `(.L_x_98) ;  /* 0x0000002000c40947 */ /* 0x000fea0003800000 */
[----:B------:R-:W2:Y:S01]  /*6d30*/  LDC.64 R10, c[0x4][0xa0] ;  /* 0x01002800ff0a7b82 */ /* 0x000ea20000000a00 */
[----:B------:R-:W-:Y:S01]  /*6d40*/  MOV R17, 0x0 ;  /* 0x0000000000117802 */ /* 0x000fe20000000f00 */
[----:B------:R-:W3:Y:S01]  /*6d50*/  LDCU.64 UR4, c[0x4][0xd0] ;  /* 0x01001a00ff0477ac */ /* 0x000ee20008000a00 */
[----:B------:R-:W-:Y:S02]  /*6d60*/  MOV R6, UR37 ;  /* 0x0000002500067c02 */ /* 0x000fe40008000f00 */
[----:B------:R-:W-:-:S03]  /*6d70*/  MOV R7, UR36 ;  /* 0x0000002400077c02 */ /* 0x000fc60008000f00 */
[----:B------:R4:W1:Y:S01]  /*6d80*/  LDC.64 R8, c[0x4][R17] ;  /* 0x0100000011087b82 */ /* 0x0008620000000a00 */
[----:B---3--:R-:W-:Y:S02]  /*6d90*/  IMAD.U32 R4, RZ, RZ, UR4 ;  /* 0x00000004ff047e24 */ /* 0x008fe4000f8e00ff */
[----:B------:R-:W-:Y:S01]  /*6da0*/  IMAD.U32 R5, RZ, RZ, UR5 ;  /* 0x00000005ff057e24 */ /* 0x000fe2000f8e00ff */
[----:B--2---:R4:W-:Y:S04]  /*6db0*/  STL.64 [R1], R10 ;  /* 0x0000000a01007387 */ /* 0x0049e80000100a00 */
[----:B------:R-:W-:-:S07]  /*6dc0*/  LEPC R20, `(.L_x_99) ;  /* 0x000000001014794e */ /* 0x000fce0000000000 */
[----:B-1--4-:R-:W-:Y:S05]  /*6dd0*/  CALL.ABS.NOINC R8 ;  /* 0x0000000008007343 */ /* 0x012fea0003c00000 */
.L_x_99:
[----:B------:R-:W-:Y:S01]  /*6de0*/  IMAD.MOV.U32 R8, RZ, RZ, 0x3 ;  /* 0x00000003ff087424 */ /* 0x000fe200078e00ff */
[----:B------:R1:W2:Y:S01]  /*6df0*/  LDC.64 R10, c[0x4][R17] ;  /* 0x01000000110a7b82 */ /* 0x0002a20000000a00 */
[----:B------:R-:W-:Y:S01]  /*6e00*/  IMAD.MOV.U32 R9, RZ, RZ, 0x4 ;  /* 0x00000004ff097424 */ /* 0x000fe200078e00ff */
[----:B------:R-:W3:Y:S01]  /*6e10*/  LDCU.64 UR4, c[0x4][0xe8] ;  /* 0x01001d00ff0477ac */ /* 0x000ee20008000a00 */
[----:B------:R-:W-:Y:S01]  /*6e20*/  MOV R6, UR37 ;  /* 0x0000002500067c02 */ /* 0x000fe20008000f00 */
[----:B------:R1:W-:Y:S01]  /*6e30*/  STL [R1+0x8], R8 ;  /* 0x0000080801007387 */ /* 0x0003e20000100800 */
[----:B------:R-:W-:-:S03]  /*6e40*/  MOV R7, UR36 ;  /* 0x0000002400077c02 */ /* 0x000fc60008000f00 */
[----:B------:R1:W-:Y:S01]  /*6e50*/  STL.64 [R1], R8 ;  /* 0x0000000801007387 */ /* 0x0003e20000100a00 */
[----:B---3--:R-:W-:Y:S01]  /*6e60*/  MOV R4, UR4 ;  /* 0x0000000400047c02 */ /* 0x008fe20008000f00 */
[----:B------:R-:W-:Y:S02]  /*6e70*/  IMAD.U32 R5, RZ, RZ, UR5 ;  /* 0x00000005ff057e24 */ /* 0x000fe4000f8e00ff */
[----:B------:R-:W-:-:S07]  /*6e80*/  LEPC R20, `(.L_x_100) ;  /* 0x000000001014794e */ /* 0x000fce0000000000 */
[----:B-12---:R-:W-:Y:S05]  /*6e90*/  CALL.ABS.NOINC R10 ;  /* 0x000000000a007343 */ /* 0x006fea0003c00000 */
.L_x_100:
[----:B------:R1:W2:Y:S01]  /*6ea0*/  LDC.64 R8, c[0x4][R17] ;  /* 0x0100000011087b82 */ /* 0x0002a20000000a00 */
[----:B------:R-:W3:Y:S01]  /*6eb0*/  LDCU.64 UR4, c[0x4][0xe0] ;  /* 0x01001c00ff0477ac */ /* 0x000ee20008000a00 */
[----:B------:R-:W-:Y:S01]  /*6ec0*/  CS2R R6, SRZ ;  /* 0x0000000000067805 */ /* 0x000fe2000001ff00 */
[----:B---3--:R-:W-:Y:S01]  /*6ed0*/  IMAD.U32 R4, RZ, RZ, UR4 ;  /* 0x00000004ff047e24 */ /* 0x008fe2000f8e00ff */
[----:B------:R-:W-:-:S04]  /*6ee0*/  MOV R5, UR5 ;  /* 0x0000000500057c02 */ /* 0x000fc80008000f00 */
[----:B------:R-:W-:-:S07]  /*6ef0*/  LEPC R20, `(.L_x_101) ;  /* 0x000000001014794e */ /* 0x000fce0000000000 */
[----:B-12---:R-:W-:Y:S05]  /*6f00*/  CALL.ABS.NOINC R8 ;  /* 0x0000000008007343 */ /* 0x006fea0003c00000 */
.L_x_101:
[----:B------:R1:W2:Y:S01]  /*6f10*/  LDC.64 R8, c[0x4][R17] ;  /* 0x0100000011087b82 */ /* 0x0002a20000000a00 */
[----:B------:R-:W3:Y:S01]  /*6f20*/  LDCU.64 UR4, c[0x4][0xf0] ;  /* 0x01001e00ff0477ac */ /* 0x000ee20008000a00 */
[----:B------:R-:W-:Y:S01]  /*6f30*/  CS2R R6, SRZ ;  /* 0x0000000000067805 */ /* 0x000fe2000001ff00 */
[----:B---3--:R-:W-:Y:S01]  /*6f40*/  IMAD.U32 R4, RZ, RZ, UR4 ;  /* 0x00000004ff047e24 */ /* 0x008fe2000f8e00ff */
[----:B------:R-:W-:-:S04]  /*6f50*/  MOV R5, UR5 ;  /* 0x0000000500057c02 */ /* 0x000fc80008000f00 */
[----:B------:R-:W-:-:S07]  /*6f60*/  LEPC R20, `(.L_x_102) ;  /* 0x000000001014794e */ /* 0x000fce0000000000 */
[----:B-12---:R-:W-:Y:S05]  /*6f70*/  CALL.ABS.NOINC R8 ;  /* 0x0000000008007343 */ /* 0x006fea0003c00000 */
.L_x_102:
[----:B------:R1:W2:Y:S01]  /*6f80*/  LDC.64 R8, c[0x4][R17] ;  /* 0x0100000011087b82 */ /* 0x0002a20000000a00 */
[----:B------:R-:W3:Y:S01]  /*6f90*/  LDCU.64 UR4, c[0x4][0xf8] ;  /* 0x01001f00ff0477ac */ /* 0x000ee20008000a00 */
[----:B------:R-:W-:Y:S01]  /*6fa0*/  CS2R R6, SRZ ;  /* 0x0000000000067805 */ /* 0x000fe2000001ff00 */
[----:B---3--:R-:W-:Y:S01]  /*6fb0*/  IMAD.U32 R4, RZ, RZ, UR4 ;  /* 0x00000004ff047e24 */ /* 0x008fe2000f8e00ff */
[----:B------:R-:W-:-:S04]  /*6fc0*/  MOV R5, UR5 ;  /* 0x0000000500057c02 */ /* 0x000fc80008000f00 */
[----:B------:R-:W-:-:S07]  /*6fd0*/  LEPC R20, `(.L_x_103) ;  /* 0x000000001014794e */ /* 0x000fce0000000000 */
[----:B-12---:R-:W-:Y:S05]  /*6fe0*/  CALL.ABS.NOINC R8 ;  /* 0x0000000008007343 */ /* 0x006fea0003c00000 */
.L_x_103:
[----:B------:R-:W-:Y:S01]  /*6ff0*/  HFMA2 R0, -RZ, RZ, 0, 9.5367431640625e-07 ;  /* 0x00000010ff007431 */ /* 0x000fe200000001ff */
[----:B------:R1:W2:Y:S01]  /*7000*/  LDC.64 R8, c[0x4][R17] ;  /* 0x0100000011087b82 */ /* 0x0002a20000000a00 */
[----:B------:R-:W3:Y:S01]  /*7010*/  LDCU.64 UR4, c[0x4][0xc8] ;  /* 0x01001900ff0477ac */ /* 0x000ee20008000a00 */
[----:B------:R-:W-:Y:S01]  /*7020*/  MOV R6, UR37 ;  /* 0x0000002500067c02 */ /* 0x000fe20008000f00 */
[----:B------:R-:W-:Y:S01]  /*7030*/  IMAD.U32 R7, RZ, RZ, UR36 ;  /* 0x00000024ff077e24 */ /* 0x000fe2000f8e00ff */
[----:B------:R1:W-:Y:S01]  /*7040*/  STL [R1], R0 ;  /* 0x0000000001007387 */ /* 0x0003e20000100800 */
[----:B---3--:R-:W-:Y:S01]  /*7050*/  MOV R4, UR4 ;  /* 0x0000000400047c02 */ /* 0x008fe20008000f00 */
[----:B------:R-:W-:-:S04]  /*7060*/  IMAD.U32 R5, RZ, RZ, UR5 ;  /* 0x00000005ff057e24 */ /* 0x000fc8000f8e00ff */
[----:B------:R-:W-:-:S07]  /*7070*/  LEPC R20, `(.L_x_104) ;  /* 0x000000001014794e */ /* 0x000fce0000000000 */
[----:B-12---:R-:W-:Y:S05]  /*7080*/  CALL.ABS.NOINC R8 ;  /* 0x0000000008007343 */ /* 0x006fea0003c00000 */
.L_x_104:
[----:B------:R-:W1:Y:S01]  /*7090*/  S2R R3, SR_SWINHI ;  /* 0x0000000000037919 */ /* 0x000e620000002f00 */
[----:B------:R2:W3:Y:S01]  /*70a0*/  LDC.64 R8, c[0x4][R17] ;  /* 0x0100000011087b82 */ /* 0x0004e20000000a00 */
[----:B------:R-:W4:Y:S01]  /*70b0*/  LDCU.64 UR4, c[0x4][0x100] ;  /* 0x01002000ff0477ac */ /* 0x000f220008000a00 */
[----:B------:R-:W-:Y:S01]  /*70c0*/  MOV R6, UR37 ;  /* 0x0000002500067c02 */ /* 0x000fe20008000f00 */
[----:B------:R-:W-:Y:S01]  /*70d0*/  IMAD.U32 R7, RZ, RZ, UR36 ;  /* 0x00000024ff077e24 */ /* 0x000fe2000f8e00ff */
[----:B------:R-:W-:Y:S02]  /*70e0*/  MOV R4, R16 ;  /* 0x0000001000047202 */ /* 0x000fe40000000f00 */
[----:B-1----:R-:W-:Y:S02]  /*70f0*/  MOV R5, R3 ;  /* 0x0000000300057202 */ /* 0x002fe40000000f00 */
[----:B------:R-:W-:Y:S02]  /*7100*/  IADD3 R10, P0, PT, R4, 0x50000, RZ ;  /* 0x00050000040a7810 */ /* 0x000fe40007f1e0ff */
[----:B----4-:R-:W-:-:S03]  /*7110*/  MOV R4, UR4 ;  /* 0x0000000400047c02 */ /* 0x010fc60008000f00 */
[----:B------:R-:W-:Y:S02]  /*7120*/  IMAD.X R11, RZ, RZ, R5, P0 ;  /* 0x000000ffff0b7224 */ /* 0x000fe400000e0605 */
[----:B------:R-:W-:-:S03]  /*7130*/  IMAD.U32 R5, RZ, RZ, UR5 ;  /* 0x00000005ff057e24 */ /* 0x000fc6000f8e00ff */
[----:B------:R2:W-:Y:S04]  /*7140*/  STL.64 [R1], R10 ;  /* 0x0000000a01007387 */ /* 0x0005e80000100a00 */
[----:B------:R-:W-:-:S07]  /*7150*/  LEPC R20, `(.L_x_105) ;  /* 0x000000001014794e */ /* 0x000fce0000000000 */
[----:B--23--:R-:W-:Y:S05]  /*7160*/  CALL.ABS.NOINC R8 ;  /* 0x0000000008007343 */ /* 0x00cfea0003c00000 */
.L_x_105:
[----:B------:R-:W1:Y:S01]  /*7170*/  LDC.64 R10, c[0x4][0xd8] ;  /* 0x01003600ff0a7b82 */ /* 0x000e620000000a00 */
[----:B------:R-:W2:Y:S01]  /*7180*/  LDCU.64 UR4, c[0x4][0xd0] ;  /* 0x01001a00ff0477ac */ /* 0x000ea20008000a00 */
[----:B------:R-:W-:Y:S02]  /*7190*/  MOV R6, UR37 ;  /* 0x0000002500067c02 */ /* 0x000fe40008000f00 */
[----:B------:R-:W-:-:S04]  /*71a0*/  MOV R7, UR36 ;  /* 0x0000002400077c02 */ /* 0x000fc80008000f00 */
[----:B------:R3:W4:Y:S01]  /*71b0*/  LDC.64 R8, c[0x4][R17] ;  /* 0x0100000011087b82 */ /* 0x0007220000000a00 */
[----:B--2---:R-:W-:Y:S02]  /*71c0*/  IMAD.U32 R4, RZ, RZ, UR4 ;  /* 0x00000004ff047e24 */ /* 0x004fe4000f8e00ff */
[----:B------:R-:W-:Y:S01]  /*71d0*/  IMAD.U32 R5, RZ, RZ, UR5 ;  /* 0x00000005ff057e24 */ /* 0x000fe2000f8e00ff */
[----:B-1----:R3:W-:Y:S04]  /*71e0*/  STL.64 [R1], R10 ;  /* 0x0000000a01007387 */ /* 0x0027e80000100a00 */
[----:B------:R-:W-:-:S07]  /*71f0*/  LEPC R20, `(.L_x_106) ;  /* 0x000000001014794e */ /* 0x000fce0000000000 */
[----:B---34-:R-:W-:Y:S05]  /*7200*/  CALL.ABS.NOINC R8 ;  /* 0x0000000008007343 */ /* 0x018fea0003c00000 */
.L_x_106:
[----:B------:R-:W-:Y:S01]  /*7210*/  HFMA2 R0, -RZ, RZ, 0, 2.384185791015625e-06 ;  /* 0x00000028ff007431 */ /* 0x000fe200000001ff */
        /* <DEDUP_REMOVED lines=9> */
.L_x_107:
        /* <DEDUP_REMOVED lines=10> */
.L_x_108:
[----:B------:R1:W2:Y:S01]  /*7350*/  LDC.64 R8, c[0x4][R17] ;  /* 0x0100000011087b82 */ /* 0x0002a20000000a00 */
[----:B------:R-:W3:Y:S01]  /*7360*/  LDCU.64 UR4, c[0x4][0xe0] ;  /* 0x01001c00ff0477ac */ /* 0x000ee20008000a00 */
[----:B------:R-:W-:Y:S01]  /*7370*/  CS2R R6, SRZ ;  /* 0x0000000000067805 */ /* 0x000fe2000001ff00 */
[----:B---3--:R-:W-:Y:S01]  /*7380*/  IMAD.U32 R4, RZ, RZ, UR4 ;  /* 0x00000004ff047e24 */ /* 0x008fe2000f8e00ff */
[----:B------:R-:W-:-:S04]  /*7390*/  MOV R5, UR5 ;  /* 0x0000000500057c02 */ /* 0x000fc80008000f00 */
[----:B------:R-:W-:-:S07]  /*73a0*/  LEPC R20, `(.L_x_109) ;  /* 0x000000001014794e */ /* 0x000fce0000000000 */
[----:B-12---:R-:W-:Y:S05]  /*73b0*/  CALL.ABS.NOINC R8 ;  /* 0x0000000008007343 */ /* 0x006fea0003c00000 */
.L_x_109:
[----:B------:R-:W-:Y:S01]  /*73c0*/  HFMA2 R0, -RZ, RZ, 0, 4.76837158203125e-07 ;  /* 0x00000008ff007431 */ /* 0x000fe200000001ff */
        /* <DEDUP_REMOVED lines=9> */
.L_x_110:
[----:B------:R-:W-:Y:S01]  /*7460*/  HFMA2 R0, -RZ, RZ, 0, 2.6226043701171875e-06 ;  /* 0x0000002cff007431 */ /* 0x000fe200000001ff */
        /* <DEDUP_REMOVED lines=9> */
.L_x_111:
[----:B------:R1:W2:Y:S01]  /*7500*/  LDC.64 R8, c[0x4][R17] ;  /* 0x0100000011087b82 */ /* 0x0002a20000000a00 */
[----:B------:R-:W3:Y:S01]  /*7510*/  LDCU.64 UR4, c[0x4][0xe0] ;  /* 0x01001c00ff0477ac */ /* 0x000ee20008000a00 */
[----:B------:R-:W-:Y:S01]  /*7520*/  CS2R R6, SRZ ;  /* 0x0000000000067805 */ /* 0x000fe2000001ff00 */
[----:B---3--:R-:W-:Y:S01]  /*7530*/  IMAD.U32 R4, RZ, RZ, UR4 ;  /* 0x00000004ff047e24 */ /* 0x008fe2000f8e00ff */
[----:B------:R-:W-:-:S04]  /*7540*/  MOV R5, UR5 ;  /* 0x0000000500057c02 */ /* 0x000fc80008000f00 */
[----:B------:R-:W-:-:S07]  /*7550*/  LEPC R20, `(.L_x_112) ;  /* 0x000000001014794e */ /* 0x000fce0000000000 */
[----:B-12---:R-:W-:Y:S05]  /*7560*/  CALL.ABS.NOINC R8 ;  /* 0x0000000008007343 */ /* 0x006fea0003c00000 */
.L_x_112:
        /* <DEDUP_REMOVED lines=10> */
.L_x_113:
[----:B------:R-:W-:Y:S01]  /*7610*/  HFMA2 R0, -RZ, RZ, 0, 2.443790435791015625e-06 ;  /* 0x00000029ff007431 */ /* 0x000fe200000001ff */
        /* <DEDUP_REMOVED lines=9> */
.L_x_114:
        /* <DEDUP_REMOVED lines=10> */
.L_x_115:
        /* <DEDUP_REMOVED lines=10> */
.L_x_116:
[----:B------:R1:W2:Y:S01]  /*77f0*/  LDC.64 R8, c[0x4][R17] ;  /* 0x0100000011087b82 */ /* 0x0002a20000000a00 */
[----:B------:R-:W3:Y:S01]  /*7800*/  LDCU.64 UR4, c[0x4][0xe0] ;  /* 0x01001c00ff0477ac */ /* 0x000ee20008000a00 */
[----:B------:R-:W-:Y:S01]  /*7810*/  CS2R R6, SRZ ;  /* 0x0000000000067805 */ /* 0x000fe2000001ff00 */
[----:B---3--:R-:W-:Y:S01]  /*7820*/  IMAD.U32 R4, RZ, RZ, UR4 ;  /* 0x00000004ff047e24 */ /* 0x008fe2000f8e00ff */
[----:B------:R-:W-:-:S04]  /*7830*/  MOV R5, UR5 ;  /* 0x0000000500057c02 */ /* 0x000fc80008000f00 */
[----:B------:R-:W-:-:S07]  /*7840*/  LEPC R20, `(.L_x_117) ;  /* 0x000000001014794e */ /* 0x000fce0000000000 */
[----:B-12---:R-:W-:Y:S05]  /*7850*/  CALL.ABS.NOINC R8 ;  /* 0x0000000008007343 */ /* 0x006fea0003c00000 */
.L_x_117:
[----:B------:R-:W-:Y:S01]  /*7860*/  HFMA2 R0, -RZ, RZ, 0, 3.814697265625e-06 ;  /* 0x00000040ff007431 */ /* 0x000fe200000001ff */
        /* <DEDUP_REMOVED lines=9> */
.L_x_118:
        /* <DEDUP_REMOVED lines=10> */
.L_x_119:
[----:B------:R1:W2:Y:S01]  /*79a0*/  LDC.64 R8, c[0x4][R17] ;  /* 0x0100000011087b82 */ /* 0x0002a20000000a00 */
[----:B------:R-:W3:Y:S01]  /*79b0*/  LDCU.64 UR4, c[0x4][0xe0] ;  /* 0x01001c00ff0477ac */ /* 0x000ee20008000a00 */
[----:B------:R-:W-:Y:S01]  /*79c0*/  CS2R R6, SRZ ;  /* 0x0000000000067805 */ /* 0x000fe2000001ff00 */
[----:B---3--:R-:W-:Y:S01]  /*79d0*/  IMAD.U32 R4, RZ, RZ, UR4 ;  /* 0x00000004ff047e24 */ /* 0x008fe2000f8e00ff */
[----:B------:R-:W-:-:S04]  /*79e0*/  MOV R5, UR5 ;  /* 0x0000000500057c02 */ /* 0x000fc80008000f00 */
[----:B------:R-:W-:-:S07]  /*79f0*/  LEPC R20, `(.L_x_120) ;  /* 0x000000001014794e */ /* 0x000fce0000000000 */
[----:B-12---:R-:W-:Y:S05]  /*7a00*/  CALL.ABS.NOINC R8 ;  /* 0x0000000008007343 */ /* 0x006fea0003c00000 */
.L_x_120:
        /* <DEDUP_REMOVED lines=10> */
.L_x_121:
        /* <DEDUP_REMOVED lines=10> */
.L_x_122:
        /* <DEDUP_REMOVED lines=10> */
.L_x_123:
        /* <DEDUP_REMOVED lines=10> */
.L_x_124:
[----:B------:R1:W2:Y:S01]  /*7c90*/  LDC.64 R8, c[0x4][R17] ;  /* 0x0100000011087b82 */ /* 0x0002a20000000a00 */
[----:B------:R-:W3:Y:S01]  /*7ca0*/  LDCU.64 UR4, c[0x4][0xe0] ;  /* 0x01001c00ff0477ac */ /* 0x000ee20008000a00 */
[----:B------:R-:W-:Y:S01]  /*7cb0*/  CS2R R6, SRZ ;  /* 0x0000000000067805 */ /* 0x000fe2000001ff00 */
[----:B---3--:R-:W-:Y:S01]  /*7cc0*/  IMAD.U32 R4, RZ, RZ, UR4 ;  /* 0x00000004ff047e24 */ /* 0x008fe2000f8e00ff */
[----:B------:R-:W-:-:S04]  /*7cd0*/  MOV R5, UR5 ;  /* 0x0000000500057c02 */ /* 0x000fc80008000f00 */
[----:B------:R-:W-:-:S07]  /*7ce0*/  LEPC R20, `(.L_x_125) ;  /* 0x000000001014794e */ /* 0x000fce0000000000 */
[----:B-12---:R-:W-:Y:S05]  /*7cf0*/  CALL.ABS.NOINC R8 ;  /* 0x0000000008007343 */ /* 0x006fea0003c00000 */
.L_x_125:
[----:B------:R-:W-:Y:S01]  /*7d00*/  HFMA2 R0, -RZ, RZ, 0, 5.9604644775390625e-08 ;  /* 0x00000001ff007431 */ /* 0x000fe200000001ff */
        /* <DEDUP_REMOVED lines=9> */
.L_x_126:
        /* <DEDUP_REMOVED lines=10> */
.L_x_127:
[----:B------:R1:W2:Y:S01]  /*7e40*/  LDC.64 R8, c[0x4][R17] ;  /* 0x0100000011087b82 */ /* 0x0002a20000000a00 */
[----:B------:R-:W3:Y:S01]  /*7e50*/  LDCU.64 UR4, c[0x4][0xe0] ;  /* 0x01001c00ff0477ac */ /* 0x000ee20008000a00 */
[----:B------:R-:W-:Y:S01]  /*7e60*/  CS2R R6, SRZ ;  /* 0x0000000000067805 */ /* 0x000fe2000001ff00 */
[----:B---3--:R-:W-:Y:S01]  /*7e70*/  IMAD.U32 R4, RZ, RZ, UR4 ;  /* 0x00000004ff047e24 */ /* 0x008fe2000f8e00ff */
[----:B------:R-:W-:-:S04]  /*7e80*/  MOV R5, UR5 ;  /* 0x0000000500057c02 */ /* 0x000fc80008000f00 */
[----:B------:R-:W-:-:S07]  /*7e90*/  LEPC R20, `(.L_x_128) ;  /* 0x000000001014794e */ /* 0x000fce0000000000 */
[----:B-12---:R-:W-:Y:S05]  /*7ea0*/  CALL.ABS.NOINC R8 ;  /* 0x0000000008007343 */ /* 0x006fea0003c00000 */
.L_x_128:
[----:B------:R-:W-:Y:S01]  /*7eb0*/  HFMA2 R0, -RZ, RZ, 0, 1.1920928955078125e-07 ;  /* 0x00000002ff007431 */ /* 0x000fe200000001ff */
        /* <DEDUP_REMOVED lines=9> */
.L_x_129:
        /* <DEDUP_REMOVED lines=10> */
.L_x_130:
        /* <DEDUP_REMOVED lines=10> */
.L_x_131:
        /* <DEDUP_REMOVED lines=10> */
.L_x_132:
        /* <DEDUP_REMOVED lines=10> */
.L_x_133:
        /* <DEDUP_REMOVED lines=10> */
.L_x_134:
[----:B------:R1:W2:Y:S01]  /*8270*/  LDC.64 R8, c[0x4][R17] ;  /* 0x0100000011087b82 */ /* 0x0002a20000000a00 */
[----:B------:R-:W3:Y:S01]  /*8280*/  LDCU.64 UR4, c[0x4][0xe0] ;  /* 0x01001c00ff0477ac */ /* 0x000ee20008000a00 */
[----:B------:R-:W-:Y:S01]  /*8290*/  CS2R R6, SRZ ;  /* 0x0000000000067805 */ /* 0x000fe2000001ff00 */
[----:B---3--:R-:W-:Y:S01]  /*82a0*/  IMAD.U32 R4, RZ, RZ, UR4 ;  /* 0x00000004ff047e24 */ /* 0x008fe2000f8e00ff */
[----:B------:R-:W-:-:S04]  /*82b0*/  MOV R5, UR5 ;  /* 0x0000000500057c02 */ /* 0x000fc80008000f00 */
[----:B------:R-:W-:-:S07]  /*82c0*/  LEPC R20, `(.L_x_135) ;  /* 0x000000001014794e */ /* 0x000fce0000000000 */
[----:B-12---:R-:W-:Y:S05]  /*82d0*/  CALL.ABS.NOINC R8 ;  /* 0x0000000008007343 */ /* 0x006fea0003c00000 */
.L_x_135:
        /* <DEDUP_REMOVED lines=10> */
.L_x_136:
        /* <DEDUP_REMOVED lines=10> */
.L_x_137:
[----:B------:R1:W2:Y:S01]  /*8420*/  LDC.64 R8, c[0x4][R17] ;  /* 0x0100000011087b82 */ /* 0x0002a20000000a00 */
[----:B------:R-:W3:Y:S01]  /*8430*/  LDCU.64 UR4, c[0x4][0xe0] ;  /* 0x01001c00ff0477ac */ /* 0x000ee20008000a00 */
[----:B------:R-:W-:Y:S01]  /*8440*/  CS2R R6, SRZ ;  /* 0x0000000000067805 */ /* 0x000fe2000001ff00 */
[----:B---3--:R-:W-:Y:S01]  /*8450*/  IMAD.U32 R4, RZ, RZ, UR4 ;  /* 0x00000004ff047e24 */ /* 0x008fe2000f8e00ff */
[----:B------:R-:W-:-:S04]  /*8460*/  MOV R5, UR5 ;  /* 0x0000000500057c02 */ /* 0x000fc80008000f00 */
[----:B------:R-:W-:-:S07]  /*8470*/  LEPC R20, `(.L_x_138) ;  /* 0x000000001014794e */ /* 0x000fce0000000000 */
[----:B-12---:R-:W-:Y:S05]  /*8480*/  CALL.ABS.NOINC R8 ;  /* 0x0000000008007343 */ /* 0x006fea0003c00000 */
.L_x_138:
[----:B------:R-:W-:Y:S01]  /*8490*/  HFMA2 R0, -RZ, RZ, 0, 0.0001220703125 ;  /* 0x00000800ff007431 */ /* 0x000fe200000001ff */
        /* <DEDUP_REMOVED lines=9> */
.L_x_139:
        /* <DEDUP_REMOVED lines=10> */
.L_x_140:
        /* <DEDUP_REMOVED lines=10> */
.L_x_141:
        /* <DEDUP_REMOVED lines=10> */
.L_x_142:
[----:B------:R1:W2:Y:S01]  /*8710*/  LDC.64 R8, c[0x4][R17] ;  /* 0x0100000011087b82 */ /* 0x0002a20000000a00 */
[----:B------:R-:W3:Y:S01]  /*8720*/  LDCU.64 UR4, c[0x4][0xe0] ;  /* 0x01001c00ff0477ac */ /* 0x000ee20008000a00 */
[----:B------:R-:W-:Y:S01]  /*8730*/  CS2R R6, SRZ ;  /* 0x0000000000067805 */ /* 0x000fe2000001ff00 */
[----:B---3--:R-:W-:Y:S01]  /*8740*/  IMAD.U32 R4, RZ, RZ, UR4 ;  /* 0x00000004ff047e24 */ /* 0x008fe2000f8e00ff */
[----:B------:R-:W-:-:S04]  /*8750*/  MOV R5, UR5 ;  /* 0x0000000500057c02 */ /* 0x000fc80008000f00 */
[----:B------:R-:W-:-:S07]  /*8760*/  LEPC R20, `(.L_x_143) ;  /* 0x000000001014794e */ /* 0x000fce0000000000 */
[----:B-12---:R-:W-:Y:S05]  /*8770*/  CALL.ABS.NOINC R8 ;  /* 0x0000000008007343 */ /* 0x006fea0003c00000 */
.L_x_143:
        /* <DEDUP_REMOVED lines=10> */
.L_x_144:
        /* <DEDUP_REMOVED lines=10> */
.L_x_145:
[----:B------:R1:W2:Y:S01]  /*88c0*/  LDC.64 R8, c[0x4][R17] ;  /* 0x0100000011087b82 */ /* 0x0002a20000000a00 */
[----:B------:R-:W3:Y:S01]  /*88d0*/  LDCU.64 UR4, c[0x4][0xe0] ;  /* 0x01001c00ff0477ac */ /* 0x000ee20008000a00 */
[----:B------:R-:W-:Y:S01]  /*88e0*/  CS2R R6, SRZ ;  /* 0x0000000000067805 */ /* 0x000fe2000001ff00 */
[----:B---3--:R-:W-:Y:S01]  /*88f0*/  IMAD.U32 R4, RZ, RZ, UR4 ;  /* 0x00000004ff047e24 */ /* 0x008fe2000f8e00ff */
[----:B------:R-:W-:-:S04]  /*8900*/  MOV R5, UR5 ;  /* 0x0000000500057c02 */ /* 0x000fc80008000f00 */
[----:B------:R-:W-:-:S07]  /*8910*/  LEPC R20, `(.L_x_146) ;  /* 0x000000001014794e */ /* 0x000fce0000000000 */
[----:B-12---:R-:W-:Y:S05]  /*8920*/  CALL.ABS.NOINC R8 ;  /* 0x0000000008007343 */ /* 0x006fea0003c00000 */
.L_x_146:
[----:B------:R-:W-:Y:S01]  /*8930*/  HFMA2 R0, -RZ, RZ, 0, 3.0517578125e-05 ;  /* 0x00000200ff007431 */ /* 0x000fe200000001ff */
        /* <DEDUP_REMOVED lines=9> */
.L_x_147:
        /* <DEDUP_REMOVED lines=10> */
.L_x_148:
        /* <DEDUP_REMOVED lines=10> */
.L_x_149:
        /* <DEDUP_REMOVED lines=10> */
.L_x_150:
[----:B------:R1:W2:Y:S01]  /*8bb0*/  LDC.64 R8, c[0x4][R17] ;  /* 0x0100000011087b82 */ /* 0x0002a20000000a00 */
[----:B------:R-:W3:Y:S01]  /*8bc0*/  LDCU.64 UR4, c[0x4][0xe0] ;  /* 0x01001c00ff0477ac */ /* 0x000ee20008000a00 */
[----:B------:R-:W-:Y:S01]  /*8bd0*/  CS2R R6, SRZ ;  /* 0x0000000000067805 */ /* 0x000fe2000001ff00 */
[----:B---3--:R-:W-:Y:S01]  /*8be0*/  IMAD.U32 R4, RZ, RZ, UR4 ;  /* 0x00000004ff047e24 */ /* 0x008fe2000f8e00ff */
[----:B------:R-:W-:-:S04]  /*8bf0*/  MOV R5, UR5 ;  /* 0x0000000500057c02 */ /* 0x000fc80008000f00 */
[----:B------:R-:W-:-:S07]  /*8c00*/  LEPC R20, `(.L_x_151) ;  /* 0x000000001014794e */ /* 0x000fce0000000000 */
[----:B-12---:R-:W-:Y:S05]  /*8c10*/  CALL.ABS.NOINC R8 ;  /* 0x0000000008007343 */ /* 0x006fea0003c00000 */
.L_x_151:
[----:B------:R1:W-:Y:S01]  /*8c20*/  STL [R1], RZ ;  /* 0x000000ff01007387 */ /* 0x0003e20000100800 */
[----:B------:R1:W2:Y:S01]  /*8c30*/  LDC.64 R8, c[0x4][R17] ;  /* 0x0100000011087b82 */ /* 0x0002a20000000a00 */
[----:B------:R-:W3:Y:S01]  /*8c40*/  LDCU.64 UR4, c[0x4][0xc8] ;  /* 0x01001900ff0477ac */ /* 0x000ee20008000a00 */
[----:B------:R-:W-:Y:S02]  /*8c50*/  MOV R6, UR37 ;  /* 0x0000002500067c02 */ /* 0x000fe40008000f00 */
[----:B------:R-:W-:Y:S01]  /*8c60*/  MOV R7, UR36 ;  /* 0x0000002400077c02 */ /* 0x000fe20008000f00 */
[----:B---3--:R-:W-:Y:S02]  /*8c70*/  IMAD.U32 R4, RZ, RZ, UR4 ;  /* 0x00000004ff047e24 */ /* 0x008fe4000f8e00ff */
[----:B------:R-:W-:Y:S02]  /*8c80*/  IMAD.U32 R5, RZ, RZ, UR5 ;  /* 0x00000005ff057e24 */ /* 0x000fe4000f8e00ff */
[----:B------:R-:W-:-:S07]  /*8c90*/  LEPC R20, `(.L_x_152) ;  /* 0x000000001014794e */ /* 0x000fce0000000000 */
[----:B-12---:R-:W-:Y:S05]  /*8ca0*/  CALL.ABS.NOINC R8 ;  /* 0x0000000008007343 */ /* 0x006fea0003c00000 */
.L_x_152:
        /* <DEDUP_REMOVED lines=10> */
.L_x_153:
[----:B------:R1:W2:Y:S01]  /*8d50*/  LDC.64 R8, c[0x4][R17] ;  /* 0x0100000011087b82 */ /* 0x0002a20000000a00 */
[----:B------:R-:W3:Y:S01]  /*8d60*/  LDCU.64 UR4, c[0x4][0xe0] ;  /* 0x01001c00ff0477ac */ /* 0x000ee20008000a00 */
[----:B------:R-:W-:Y:S01]  /*8d70*/  CS2R R6, SRZ ;  /* 0x0000000000067805 */ /* 0x000fe2000001ff00 */
[----:B---3--:R-:W-:Y:S01]  /*8d80*/  IMAD.U32 R4, RZ, RZ, UR4 ;  /* 0x00000004ff047e24 */ /* 0x008fe2000f8e00ff */
[----:B------:R-:W-:-:S04]  /*8d90*/  MOV R5, UR5 ;  /* 0x0000000500057c02 */ /* 0x000fc80008000f00 */
[----:B------:R-:W-:-:S07]  /*8da0*/  LEPC R20, `(.L_x_154) ;  /* 0x000000001014794e */ /* 0x000fce0000000000 */
[----:B-12---:R-:W-:Y:S05]  /*8db0*/  CALL.ABS.NOINC R8 ;  /* 0x0000000008007343 */ /* 0x006fea0003c00000 */
.L_x_154:
[----:B------:R-:W-:Y:S01]  /*8dc0*/  HFMA2 R0, -RZ, RZ, 0, -0.0 ;  /* 0x00008000ff007431 */ /* 0x000fe200000001ff */
        /* <DEDUP_REMOVED lines=9> */
.L_x_155:
        /* <DEDUP_REMOVED lines=10> */
.L_x_156:
        /* <DEDUP_REMOVED lines=10> */
.L_x_157:
        /* <DEDUP_REMOVED lines=10> */
.L_x_98:
[----:B------:R-:W-:Y:S05]  /*9040*/  BSYNC.RECONVERGENT B6 ;  /* 0x0000000000067941 */ /* 0x000fea0003800200 */
.L_x_97:
[----:B------:R-:W2:Y:S01]  /*9050*/  S2R R5, SR_TID.X ;  /* 0x0000000000057919 */ /* 0x000ea20000002100 */
[----:B------:R-:W-:Y:S01]  /*9060*/  MOV R4, 0x400 ;  /* 0x0000040000047802 */ /* 0x000fe20000000f00 */
[----:B------:R-:W3:Y:S01]  /*9070*/  LDCU.64 UR4, c[0x0][0x880] ;  /* 0x00011000ff0477ac */ /* 0x000ee20008000a00 */
[----:B-1----:R-:W1:Y:S01]  /*9080*/  S2R R3, SR_CgaCtaId ;  /* 0x0000000000037919 */ /* 0x002e620000008800 */
[----:B------:R-:W4:Y:S01]  /*9090*/  S2R R0, SR_SWINHI ;  /* 0x0000000000007919 */ /* 0x000f220000002f00 */
[----:B---3--:R-:W-:-:S04]  /*90a0*/  ISETP.NE.U32.AND P5, PT, RZ, UR4, PT ;  /* 0x00000004ff007c0c */ /* 0x008fc8000bfa5070 */
[----:B------:R-:W-:Y:S01]  /*90b0*/  ISETP.NE.AND.EX P5, PT, RZ, UR5, PT, P5 ;  /* 0x00000005ff007c0c */ /* 0x000fe2000bfa5350 */
[----:B--2---:R-:W-:Y:S01]  /*90c0*/  IMAD.SHL.U32 R5, R5, 0x2, RZ ;  /* 0x0000000205057824 */ /* 0x004fe200078e00ff */
[----:B-1----:R-:W-:-:S04]  /*90d0*/  LEA R3, R3, R4, 0x18 ;  /* 0x0000000403037211 */ /* 0x002fc800078ec0ff */
[----:B------:R-:W-:Y:S02]  /*90e0*/  LOP3.LUT R5, R5, 0xfe, RZ, 0xc0, !PT ;  /* 0x000000fe05057812 */ /* 0x000fe400078ec0ff */
[----:B------:R-:W-:Y:S02]  /*90f0*/  MOV R42, R3 ;  /* 0x00000003002a7202 */ /* 0x000fe40000000f00 */
[----:B----4-:R-:W-:-:S03]  /*9100*/  MOV R43, R0 ;  /* 0x00000000002b7202 */ /* 0x010fc60000000f00 */
[----:B------:R-:W-:-:S04]  /*9110*/  IMAD.WIDE.U32 R42, R5, 0x2, R42 ;  /* 0x00000002052a7825 */ /* 0x000fc800078e002a */
[C---:B------:R-:W-:Y:S01]  /*9120*/  VIADD R3, R42.reuse, 0x50000 ;  /* 0x000500002a037836 */ /* 0x040fe20000000000 */
[C---:B------:R-:W-:Y:S02]  /*9130*/  IADD3 R9, P0, PT, R42.reuse, 0x50200, RZ ;  /* 0x000502002a097810 */ /* 0x040fe40007f1e0ff */
[C---:B------:R-:W-:Y:S02]  /*9140*/  IADD3 R7, P1, PT, R42.reuse, 0x51000, RZ ;  /* 0x000510002a077810 */ /* 0x040fe40007f3e0ff */
[C---:B------:R-:W-:Y:S01]  /*9150*/  IADD3 R5, P2, PT, R42.reuse, 0x51200, RZ ;  /* 0x000512002a057810 */ /* 0x040fe20007f5e0ff */
[--C-:B------:R-:W-:Y:S01]  /*9160*/  IMAD.X R89, RZ, RZ, R43.reuse, P0 ;  /* 0x000000ffff597224 */ /* 0x100fe200000e062b */
[----:B------:R-:W-:Y:S01]  /*9170*/  IADD3 RZ, P3, PT, R42, 0x50000, RZ ;  /* 0x000500002aff7810 */ /* 0x000fe20007f7e0ff */
[--C-:B------:R-:W-:Y:S02]  /*9180*/  IMAD.X R17, RZ, RZ, R43.reuse, P1 ;  /* 0x000000ffff117224 */ /* 0x100fe400008e062b */
[----:B------:R-:W-:Y:S01]  /*9190*/  IMAD.X R15, RZ, RZ, R43, P2 ;  /* 0x000000ffff0f7224 */ /* 0x000fe200010e062b */
[----:B------:R-:W-:Y:S01]  /*91a0*/  SHF.R.U64 R6, R9, 0x3, R89 ;  /* 0x0000000309067819 */ /* 0x000fe20000001259 */
[----:B------:R-:W-:Y:S01]  /*91b0*/  IMAD.X R19, RZ, RZ, R43, P3 ;  /* 0x000000ffff137224 */ /* 0x000fe200018e062b */
[----:B------:R-:W-:-:S02]  /*91c0*/  SHF.R.U64 R4, R7, 0x3, R17 ;  /* 0x0000000307047819 */ /* 0x000fc40000001211 */
[----:B------:R-:W-:Y:S02]  /*91d0*/  LOP3.LUT R88, R9, 0x70, R6, 0x78, !PT ;  /* 0x0000007009587812 */ /* 0x000fe400078e7806 */
[----:B------:R-:W-:Y:S02]  /*91e0*/  IADD3 R9, P0, PT, R42, 0x52000, RZ ;  /* 0x000520002a097810 */ /* 0x000fe40007f1e0ff */
[----:B------:R-:W-:Y:S02]  /*91f0*/  SHF.R.U64 R0, R5, 0x3, R15 ;  /* 0x0000000305007819 */ /* 0x000fe4000000120f */
[----:B------:R-:W-:Y:S01]  /*9200*/  LOP3.LUT R16, R7, 0x70, R4, 0x78, !PT ;  /* 0x0000007007107812 */ /* 0x000fe200078e7804 */
[----:B------:R-:W-:Y:S01]  /*9210*/  IMAD.X R13, RZ, RZ, R43, P0 ;  /* 0x000000ffff0d7224 */ /* 0x000fe200000e062b */
[----:B------:R-:W-:Y:S02]  /*9220*/  SHF.R.U64 R8, R3, 0x3, R19 ;  /* 0x0000000303087819 */ /* 0x000fe40000001213 */
[----:B------:R-:W-:-:S02]  /*9230*/  LOP3.LUT R14, R5, 0x70, R0, 0x78, !PT ;  /* 0x00000070050e7812 */ /* 0x000fc400078e7800 */
[C---:B------:R-:W-:Y:S02]  /*9240*/  IADD3 R7, P1, PT, R42.reuse, 0x52200, RZ ;  /* 0x000522002a077810 */ /* 0x040fe40007f3e0ff */
[C---:B------:R-:W-:Y:S02]  /*9250*/  IADD3 R5, P2, PT, R42.reuse, 0x53000, RZ ;  /* 0x000530002a057810 */ /* 0x040fe40007f5e0ff */
[----:B------:R-:W-:Y:S01]  /*9260*/  LOP3.LUT R18, R3, 0x70, R8, 0x78, !PT ;  /* 0x0000007003127812 */ /* 0x000fe200078e7808 */
[----:B------:R-:W-:Y:S01]  /*9270*/  IMAD.X R87, RZ, RZ, R43, P1 ;  /* 0x000000ffff577224 */ /* 0x000fe200008e062b */
[C---:B------:R-:W-:Y:S01]  /*9280*/  SHF.R.U64 R8, R9.reuse, 0x3, R13 ;  /* 0x0000000309087819 */ /* 0x040fe2000000120d */
[----:B------:R-:W-:Y:S01]  /*9290*/  IMAD.X R11, RZ, RZ, R43, P2 ;  /* 0x000000ffff0b7224 */ /* 0x000fe200010e062b */
[----:B------:R-:W-:Y:S01]  /*92a0*/  IADD3 R3, P3, PT, R42, 0x53200, RZ ;  /* 0x000532002a037810 */ /* 0x000fe20007f7e0ff */
[----:B------:R1:W-:Y:S01]  /*92b0*/  ST.E desc[UR44][R18.64], RZ ;  /* 0x000000ff12007985 */ /* 0x0003e2000c10192c */
[----:B------:R-:W-:-:S02]  /*92c0*/  LOP3.LUT R12, R9, 0x70, R8, 0x78, !PT ;  /* 0x00000070090c7812 */ /* 0x000fc400078e7808 */
[----:B------:R-:W-:Y:S01]  /*92d0*/  SHF.R.U64 R6, R7, 0x3, R87 ;  /* 0x0000000307067819 */ /* 0x000fe20000001257 */
[----:B------:R-:W-:Y:S01]  /*92e0*/  IMAD.X R71, RZ, RZ, R43, P3 ;  /* 0x000000ffff477224 */ /* 0x000fe200018e062b */
[C---:B------:R-:W-:Y:S01]  /*92f0*/  IADD3 R9, P0, PT, R42.reuse, 0x54000, RZ ;  /* 0x000540002a097810 */ /* 0x040fe20007f1e0ff */
[----:B------:R-:W-:Y:S01]  /*9300*/  ST.E desc[UR44][R88.64], RZ ;  /* 0x000000ff58007985 */ /* 0x000fe2000c10192c */
[----:B------:R-:W-:Y:S02]  /*9310*/  SHF.R.U64 R4, R5, 0x3, R11 ;  /* 0x0000000305047819 */ /* 0x000fe4000000120b */
[----:B------:R-:W-:Y:S01]  /*9320*/  LOP3.LUT R86, R7, 0x70, R6, 0x78, !PT ;  /* 0x0000007007567812 */ /* 0x000fe200078e7806 */
[----:B------:R-:W-:Y:S01]  /*9330*/  IMAD.X R69, RZ, RZ, R43, P0 ;  /* 0x000000ffff457224 */ /* 0x000fe200000e062b */
[----:B------:R-:W-:Y:S01]  /*9340*/  LOP3.LUT R10, R5, 0x70, R4, 0x78, !PT ;  /* 0x00000070050a7812 */ /* 0x000fe200078e7804 */
[----:B------:R2:W-:Y:S01]  /*9350*/  ST.E desc[UR44][R16.64], RZ ;  /* 0x000000ff10007985 */ /* 0x0005e2000c10192c */
[----:B------:R-:W-:-:S02]  /*9360*/  IADD3 R7, P1, PT, R42, 0x54200, RZ ;  /* 0x000542002a077810 */ /* 0x000fc40007f3e0ff */
[C---:B------:R-:W-:Y:S01]  /*9370*/  SHF.R.U64 R0, R3.reuse, 0x3, R71 ;  /* 0x0000000303007819 */ /* 0x040fe20000001247 */
[----:B------:R3:W-:Y:S01]  /*9380*/  ST.E desc[UR44][R14.64], RZ ;  /* 0x000000ff0e007985 */ /* 0x0007e2000c10192c */
[C---:B------:R-:W-:Y:S01]  /*9390*/  IADD3 R5, P2, PT, R42.reuse, 0x55000, RZ ;  /* 0x000550002a057810 */ /* 0x040fe20007f5e0ff */
[----:B------:R-:W-:Y:S01]  /*93a0*/  IMAD.X R85, RZ, RZ, R43, P1 ;  /* 0x000000ffff557224 */ /* 0x000fe200008e062b */
[----:B------:R-:W-:Y:S01]  /*93b0*/  LOP3.LUT R70, R3, 0x70, R0, 0x78, !PT ;  /* 0x0000007003467812 */ /* 0x000fe200078e7800 */
[----:B------:R4:W-:Y:S01]  /*93c0*/  ST.E desc[UR44][R12.64], RZ ;  /* 0x000000ff0c007985 */ /* 0x0009e2000c10192c */
[C---:B------:R-:W-:Y:S01]  /*93d0*/  SHF.R.U64 R8, R9.reuse, 0x3, R69 ;  /* 0x0000000309087819 */ /* 0x040fe20000001245 */
[----:B------:R-:W-:Y:S01]  /*93e0*/  IMAD.X R67, RZ, RZ, R43, P2 ;  /* 0x000000ffff437224 */ /* 0x000fe200010e062b */
[----:B------:R-:W-:Y:S01]  /*93f0*/  IADD3 R3, P3, PT, R42, 0x55200, RZ ;  /* 0x000552002a037810 */ /* 0x000fe20007f7e0ff */
[----:B------:R-:W-:Y:S01]  /*9400*/  ST.E desc[UR44][R86.64], RZ ;  /* 0x000000ff56007985 */ /* 0x000fe2000c10192c */
[----:B------:R-:W-:-:S02]  /*9410*/  LOP3.LUT R68, R9, 0x70, R8, 0x78, !PT ;  /* 0x0000007009447812 */ /* 0x000fc400078e7808 */
[----:B------:R-:W-:Y:S01]  /*9420*/  SHF.R.U64 R6, R7, 0x3, R85 ;  /* 0x0000000307067819 */ /* 0x000fe20000001255 */
[----:B------:R-:W-:Y:S01]  /*9430*/  IMAD.X R83, RZ, RZ, R43, P3 ;  /* 0x000000ffff537224 */ /* 0x000fe200018e062b */
[C---:B------:R-:W-:Y:S01]  /*9440*/  IADD3 R9, P0, PT, R42.reuse, 0x56000, RZ ;  /* 0x000560002a097810 */ /* 0x040fe20007f1e0ff */
[----:B------:R5:W-:Y:S01]  /*9450*/  ST.E desc[UR44][R10.64], RZ ;  /* 0x000000ff0a007985 */ /* 0x000be2000c10192c */
        /* <DEDUP_REMOVED lines=11> */
[----:B------:R-:W-:Y:S01]  /*9510*/  ST.E desc[UR44][R84.64], RZ ;  /* 0x000000ff54007985 */ /* 0x000fe2000c10192c */
        /* <DEDUP_REMOVED lines=33> */
[----:B------:R-:W-:Y:S02]  /*9730*/  LOP3.LUT R62, R5, 0x70, R4, 0x78, !PT ;  /* 0x00000070053e7812 */ /* 0x000fe400078e7804 */
[----:B------:R-:W-:Y:S01]  /*9740*/  IADD3 R7, P1, PT, R42, 0x5a200, RZ ;  /* 0x0005a2002a077810 */ /* 0x000fe20007f3e0ff */
[----:B------:R5:W-:Y:S01]  /*9750*/  ST.E desc[UR44][R64.64], RZ ;  /* 0x000000ff40007985 */ /* 0x000be2000c10192c */
[----:B------:R-:W-:-:S02]  /*9760*/  SHF.R.U64 R0, R3, 0x3, R61 ;  /* 0x0000000303007819 */ /* 0x000fc4000000123d */
[C---:B------:R-:W-:Y:S01]  /*9770*/  IADD3 R5, P2, PT, R42.reuse, 0x5b000, RZ ;  /* 0x0005b0002a057810 */ /* 0x040fe20007f5e0ff */
[----:B------:R-:W-:Y:S01]  /*9780*/  IMAD.X R53, RZ, RZ, R43, P1 ;  /* 0x000000ffff357224 */ /* 0x000fe200008e062b */
[----:B------:R-:W-:Y:S01]  /*9790*/  LOP3.LUT R60, R3, 0x70, R0, 0x78, !PT ;  /* 0x00000070033c7812 */ /* 0x000fe200078e7800 */
[----:B------:R5:W-:Y:S01]  /*97a0*/  ST.E desc[UR44][R62.64], RZ ;  /* 0x000000ff3e007985 */ /* 0x000be2000c10192c */
[C---:B------:R-:W-:Y:S01]  /*97b0*/  SHF.R.U64 R8, R9.reuse, 0x3, R55 ;  /* 0x0000000309087819 */ /* 0x040fe20000001237 */
[----:B------:R-:W-:Y:S01]  /*97c0*/  IMAD.X R51, RZ, RZ, R43, P2 ;  /* 0x000000ffff337224 */ /* 0x000fe200010e062b */
[C---:B------:R-:W-:Y:S01]  /*97d0*/  IADD3 R3, P3, PT, R42.reuse, 0x5b200, RZ ;  /* 0x0005b2002a037810 */ /* 0x040fe20007f7e0ff */
[----:B------:R5:W-:Y:S01]  /*97e0*/  ST.E desc[UR44][R60.64], RZ ;  /* 0x000000ff3c007985 */ /* 0x000be2000c10192c */
[----:B------:R-:W-:Y:S02]  /*97f0*/  LOP3.LUT R54, R9, 0x70, R8, 0x78, !PT ;  /* 0x0000007009367812 */ /* 0x000fe400078e7808 */
[----:B------:R-:W-:Y:S01]  /*9800*/  SHF.R.U64 R6, R7, 0x3, R53 ;  /* 0x0000000307067819 */ /* 0x000fe20000001235 */
[----:B------:R-:W-:Y:S01]  /*9810*/  IMAD.X R49, RZ, RZ, R43, P3 ;  /* 0x000000ffff317224 */ /* 0x000fe200018e062b */
[----:B------:R-:W-:Y:S01]  /*9820*/  IADD3 R9, P0, PT, R42, 0x5c000, RZ ;  /* 0x0005c0002a097810 */ /* 0x000fe20007f1e0ff */
[----:B------:R5:W-:Y:S01]  /*9830*/  ST.E desc[UR44][R54.64], RZ ;  /* 0x000000ff36007985 */ /* 0x000be2000c10192c */
[----:B------:R-:W-:-:S02]  /*9840*/  SHF.R.U64 R4, R5, 0x3, R51 ;  /* 0x0000000305047819 */ /* 0x000fc40000001233 */
[----:B------:R-:W-:Y:S01]  /*9850*/  LOP3.LUT R52, R7, 0x70, R6, 0x78, !PT ;  /* 0x0000007007347812 */ /* 0x000fe200078e7806 */
[----:B------:R-:W-:Y:S01]  /*9860*/  IMAD.X R47, RZ, RZ, R43, P0 ;  /* 0x000000ffff2f7224 */ /* 0x000fe200000e062b */
[----:B------:R-:W-:Y:S02]  /*9870*/  LOP3.LUT R50, R5, 0x70, R4, 0x78, !PT ;  /* 0x0000007005327812 */ /* 0x000fe400078e7804 */
[C---:B------:R-:W-:Y:S01]  /*9880*/  IADD3 R7, P1, PT, R42.reuse, 0x5c200, RZ ;  /* 0x0005c2002a077810 */ /* 0x040fe20007f3e0ff */
[----:B------:R5:W-:Y:S01]  /*9890*/  ST.E desc[UR44][R52.64], RZ ;  /* 0x000000ff34007985 */ /* 0x000be2000c10192c */
[C---:B------:R-:W-:Y:S02]  /*98a0*/  SHF.R.U64 R0, R3.reuse, 0x3, R49 ;  /* 0x0000000303007819 */ /* 0x040fe40000001231 */
        /* <DEDUP_REMOVED lines=55> */
[----:B-1----:R-:W-:Y:S01]  /*9c20*/  IMAD.X R19, RZ, RZ, R43, P0 ;  /* 0x000000ffff137224 */ /* 0x002fe200000e062b */
        /* <DEDUP_REMOVED lines=9> */
[----:B--2---:R-:W-:Y:S01]  /*9cc0*/  IMAD.X R17, RZ, RZ, R43, P0 ;  /* 0x000000ffff117224 */ /* 0x004fe200000e062b */
[C---:B------:R-:W-:Y:S01]  /*9cd0*/  IADD3 R3, P1, PT, R42.reuse, 0x53600, RZ ;  /* 0x000536002a037810 */ /* 0x040fe20007f3e0ff */
[----:B------:R2:W-:Y:S01]  /*9ce0*/  ST.E desc[UR44][R20.64], RZ ;  /* 0x000000ff14007985 */ /* 0x0005e2000c10192c */
[----:B------:R-:W-:Y:S02]  /*9cf0*/  LOP3.LUT R18, R9, 0x70, R4, 0x78, !PT ;  /* 0x0000007009127812 */ /* 0x000fe400078e7804 */
[----:B------:R-:W-:Y:S01]  /*9d00*/  SHF.R.U64 R0, R7, 0x3, R91 ;  /* 0x0000000307007819 */ /* 0x000fe2000000125b */
[----:B---3--:R-:W-:Y:S01]  /*9d10*/  IMAD.X R15, RZ, RZ, R43, P1 ;  /* 0x000000ffff0f7224 */ /* 0x008fe200008e062b */
[----:B------:R-:W-:Y:S01]  /*9d20*/  IADD3 R9, P0, PT, R42, 0x54400, RZ ;  /* 0x000544002a097810 */ /* 0x000fe20007f1e0ff */
[----:B------:R3:W-:Y:S01]  /*9d30*/  ST.E desc[UR44][R18.64], RZ ;  /* 0x000000ff12007985 */ /* 0x0007e2000c10192c */
[----:B------:R-:W-:-:S02]  /*9d40*/  SHF.R.U64 R4, R5, 0x3, R17 ;  /* 0x0000000305047819 */ /* 0x000fc40000001211 */
[----:B------:R-:W-:Y:S01]  /*9d50*/  LOP3.LUT R90, R7, 0x70, R0, 0x78, !PT ;  /* 0x00000070075a7812 */ /* 0x000fe200078e7800 */
[----:B----4-:R-:W-:Y:S01]  /*9d60*/  IMAD.X R13, RZ, RZ, R43, P0 ;  /* 0x000000ffff0d7224 */ /* 0x010fe200000e062b */
[----:B------:R-:W-:Y:S02]  /*9d70*/  LOP3.LUT R16, R5, 0x70, R4, 0x78, !PT ;  /* 0x0000007005107812 */ /* 0x000fe400078e7804 */
[C---:B------:R-:W-:Y:S01]  /*9d80*/  IADD3 R7, P1, PT, R42.reuse, 0x54600, RZ ;  /* 0x000546002a077810 */ /* 0x040fe20007f3e0ff */
[----:B------:R-:W-:Y:S01]  /*9d90*/  ST.E desc[UR44][R90.64], RZ ;  /* 0x000000ff5a007985 */ /* 0x000fe2000c10192c */
[C---:B------:R-:W-:Y:S02]  /*9da0*/  SHF.R.U64 R0, R3.reuse, 0x3, R15 ;  /* 0x0000000303007819 */ /* 0x040fe4000000120f */
[C---:B------:R-:W-:Y:S01]  /*9db0*/  IADD3 R5, P0, PT, R42.reuse, 0x55400, RZ ;  /* 0x000554002a057810 */ /* 0x040fe20007f1e0ff */
[----:B------:R-:W-:Y:S01]  /*9dc0*/  IMAD.X R89, RZ, RZ, R43, P1 ;  /* 0x000000ffff597224 */ /* 0x000fe200008e062b */
[----:B------:R-:W-:Y:S01]  /*9dd0*/  LOP3.LUT R14, R3, 0x70, R0, 0x78, !PT ;  /* 0x00000070030e7812 */ /* 0x000fe200078e7800 */
[----:B------:R4:W-:Y:S01]  /*9de0*/  ST.E desc[UR44][R16.64], RZ ;  /* 0x000000ff10007985 */ /* 0x0009e2000c10192c */
[C---:B------:R-:W-:Y:S01]  /*9df0*/  SHF.R.U64 R4, R9.reuse, 0x3, R13 ;  /* 0x0000000309047819 */ /* 0x040fe2000000120d */
[----:B-----5:R-:W-:Y:S01]  /*9e00*/  IMAD.X R11, RZ, RZ, R43, P0 ;  /* 0x000000ffff0b7224 */ /* 0x020fe200000e062b */
        /* <DEDUP_REMOVED lines=12> */
[----:B------:R-:W-:Y:S01]  /*9ed0*/  ST.E desc[UR44][R88.64], RZ ;  /* 0x000000ff58007985 */ /* 0x000fe2000c10192c */
        /* <DEDUP_REMOVED lines=126> */
[----:B-1----:R-:W-:Y:S01]  /*a6c0*/  IMAD.X R27, RZ, RZ, R43, P0 ;  /* 0x000000ffff1b7224 */ /* 0x002fe200000e062b */
        /* <DEDUP_REMOVED lines=9> */
[----:B--2---:R-:W-:Y:S01]  /*a760*/  IMAD.X R21, RZ, RZ, R43, P0 ;  /* 0x000000ffff157224 */ /* 0x004fe200000e062b */
[----:B------:R-:W-:Y:S02]  /*a770*/  LOP3.LUT R26, R5, 0x70, R4, 0x78, !PT ;  /* 0x00000070051a7812 */ /* 0x000fe400078e7804 */
[C---:B------:R-:W-:Y:S01]  /*a780*/  IADD3 R7, P1, PT, R42.reuse, 0x54a00, RZ ;  /* 0x00054a002a077810 */ /* 0x040fe20007f3e0ff */
[----:B------:R2:W-:Y:S01]  /*a790*/  ST.E desc[UR44][R28.64], RZ ;  /* 0x000000ff1c007985 */ /* 0x0005e2000c10192c */
[C---:B------:R-:W-:Y:S02]  /*a7a0*/  SHF.R.U64 R0, R3.reuse, 0x3, R25 ;  /* 0x0000000303007819 */ /* 0x040fe40000001219 */
[C---:B------:R-:W-:Y:S01]  /*a7b0*/  IADD3 R5, P0, PT, R42.reuse, 0x55800, RZ ;  /* 0x000558002a057810 */ /* 0x040fe20007f1e0ff */
[----:B---3--:R-:W-:Y:S01]  /*a7c0*/  IMAD.X R19, RZ, RZ, R43, P1 ;  /* 0x000000ffff137224 */ /* 0x008fe200008e062b */
[----:B------:R-:W-:Y:S01]  /*a7d0*/  LOP3.LUT R24, R3, 0x70, R0, 0x78, !PT ;  /* 0x0000007003187812 */ /* 0x000fe200078e7800 */
[----:B------:R3:W-:Y:S01]  /*a7e0*/  ST.E desc[UR44][R26.64], RZ ;  /* 0x000000ff1a007985 */ /* 0x0007e2000c10192c */
[C---:B------:R-:W-:Y:S01]  /*a7f0*/  SHF.R.U64 R4, R9.reuse, 0x3, R21 ;  /* 0x0000000309047819 */ /* 0x040fe20000001215 */
[----:B----4-:R-:W-:Y:S01]  /*a800*/  IMAD.X R17, RZ, RZ, R43, P0 ;  /* 0x000000ffff117224 */ /* 0x010fe200000e062b */
[----:B------:R-:W-:Y:S01]  /*a810*/  IADD3 R3, P1, PT, R42, 0x55a00, RZ ;  /* 0x00055a002a037810 */ /* 0x000fe20007f3e0ff */
[----:B------:R4:W-:Y:S01]  /*a820*/  ST.E desc[UR44][R24.64], RZ ;  /* 0x000000ff18007985 */ /* 0x0009e2000c10192c */
[----:B------:R-:W-:-:S02]  /*a830*/  LOP3.LUT R20, R9, 0x70, R4, 0x78, !PT ;  /* 0x0000007009147812 */ /* 0x000fc400078e7804 */
[----:B------:R-:W-:Y:S01]  /*a840*/  SHF.R.U64 R0, R7, 0x3, R19 ;  /* 0x0000000307007819 */ /* 0x000fe20000001213 */
[----:B-----5:R-:W-:Y:S01]  /*a850*/  IMAD.X R15, RZ, RZ, R43, P1 ;  /* 0x000000ffff0f7224 */ /* 0x020fe200008e062b */
        /* <DEDUP_REMOVED lines=56> */
[----:B------:R-:W-:Y:S01]  /*abe0*/  ST.E desc[UR44][R88.64], RZ ;  /* 0x000000ff58007985 */ /* 0x000fe2000c10192c */
        /* <DEDUP_REMOVED lines=87> */
[----:B-1----:R-:W-:Y:S01]  /*b160*/  IMAD.X R33, RZ, RZ, R43, P0 ;  /* 0x000000ffff217224 */ /* 0x002fe200000e062b */
        /* <DEDUP_REMOVED lines=9> */
[----:B--2---:R-:W-:Y:S01]  /*b200*/  IMAD.X R29, RZ, RZ, R43, P0 ;  /* 0x000000ffff1d7224 */ /* 0x004fe200000e062b */
[----:B------:R-:W-:Y:S01]  /*b210*/  IADD3 R3, P1, PT, R42, 0x55e00, RZ ;  /* 0x00055e002a037810 */ /* 0x000fe20007f3e0ff */
[----:B------:R1:W-:Y:S01]  /*b220*/  ST.E desc[UR44][R34.64], RZ ;  /* 0x000000ff22007985 */ /* 0x0003e2000c10192c */
[----:B------:R-:W-:-:S02]  /*b230*/  LOP3.LUT R32, R9, 0x70, R4, 0x78, !PT ;  /* 0x0000007009207812 */ /* 0x000fc400078e7804 */
[----:B------:R-:W-:Y:S01]  /*b240*/  SHF.R.U64 R0, R7, 0x3, R31 ;  /* 0x0000000307007819 */ /* 0x000fe2000000121f */
[----:B---3--:R-:W-:Y:S01]  /*b250*/  IMAD.X R27, RZ, RZ, R43, P1 ;  /* 0x000000ffff1b7224 */ /* 0x008fe200008e062b */
[C---:B------:R-:W-:Y:S01]  /*b260*/  IADD3 R9, P0, PT, R42.reuse, 0x56c00, RZ ;  /* 0x00056c002a097810 */ /* 0x040fe20007f1e0ff */
[----:B------:R1:W-:Y:S01]  /*b270*/  ST.E desc[UR44][R32.64], RZ ;  /* 0x000000ff20007985 */ /* 0x0003e2000c10192c */
[----:B------:R-:W-:Y:S02]  /*b280*/  SHF.R.U64 R4, R5, 0x3, R29 ;  /* 0x0000000305047819 */ /* 0x000fe4000000121d */
[----:B------:R-:W-:Y:S01]  /*b290*/  LOP3.LUT R30, R7, 0x70, R0, 0x78, !PT ;  /* 0x00000070071e7812 */ /* 0x000fe200078e7800 */
[----:B----4-:R-:W-:Y:S01]  /*b2a0*/  IMAD.X R25, RZ, RZ, R43, P0 ;  /* 0x000000ffff197224 */ /* 0x010fe200000e062b */
[----:B------:R-:W-:Y:S02]  /*b2b0*/  LOP3.LUT R28, R5, 0x70, R4, 0x78, !PT ;  /* 0x00000070051c7812 */ /* 0x000fe400078e7804 */
[----:B------:R-:W-:Y:S01]  /*b2c0*/  IADD3 R7, P1, PT, R42, 0x56e00, RZ ;  /* 0x00056e002a077810 */ /* 0x000fe20007f3e0ff */
[----:B------:R1:W-:Y:S01]  /*b2d0*/  ST.E desc[UR44][R30.64], RZ ;  /* 0x000000ff1e007985 */ /* 0x0003e2000c10192c */
[----:B------:R-:W-:-:S02]  /*b2e0*/  SHF.R.U64 R0, R3, 0x3, R27 ;  /* 0x0000000303007819 */ /* 0x000fc4000000121b */
[C---:B------:R-:W-:Y:S01]  /*b2f0*/  IADD3 R5, P0, PT, R42.reuse, 0x57c00, RZ ;  /* 0x00057c002a057810 */ /* 0x040fe20007f1e0ff */
[--C-:B-----5:R-:W-:Y:S01]  /*b300*/  IMAD.X R21, RZ, RZ, R43.reuse, P1 ;  /* 0x000000ffff157224 */ /* 0x120fe200008e062b */
[----:B------:R-:W-:Y:S01]  /*b310*/  LOP3.LUT R26, R3, 0x70, R0, 0x78, !PT ;  /* 0x00000070031a7812 */ /* 0x000fe200078e7800 */
[----:B------:R1:W-:Y:S01]  /*b320*/  ST.E desc[UR44][R28.64], RZ ;  /* 0x000000ff1c007985 */ /* 0x0003e2000c10192c */
[----:B------:R-:W-:Y:S01]  /*b330*/  IADD3 R3, P1, PT, R42, 0x57e00, RZ ;  /* 0x00057e002a037810 */ /* 0x000fe20007f3e0ff */
[----:B------:R-:W-:Y:S01]  /*b340*/  IMAD.X R19, RZ, RZ, R43, P0 ;  /* 0x000000ffff137224 */ /* 0x000fe200000e062b */
[----:B------:R-:W-:Y:S01]  /*b350*/  SHF.R.U64 R4, R9, 0x3, R25 ;  /* 0x0000000309047819 */ /* 0x000fe20000001219 */
[----:B------:R1:W-:Y:S01]  /*b360*/  ST.E desc[UR44][R26.64], RZ ;  /* 0x000000ff1a007985 */ /* 0x0003e2000c10192c */
[----:B------:R-:W-:Y:S01]  /*b370*/  SHF.R.U64 R0, R7, 0x3, R21 ;  /* 0x0000000307007819 */ /* 0x000fe20000001215 */
[----:B------:R-:W-:Y:S01]  /*b380*/  IMAD.X R17, RZ, RZ, R43, P1 ;  /* 0x000000ffff117224 */ /* 0x000fe200008e062b */
[----:B------:R-:W-:-:S02]  /*b390*/  LOP3.LUT R24, R9, 0x70, R4, 0x78, !PT ;  /* 0x0000007009187812 */ /* 0x000fc400078e7804 */
[C---:B------:R-:W-:Y:S02]  /*b3a0*/  IADD3 R14, P0, PT, R42.reuse, 0x58c00, RZ ;  /* 0x00058c002a0e7810 */ /* 0x040fe40007f1e0ff */
[----:B------:R-:W-:Y:S01]  /*b3b0*/  SHF.R.U64 R4, R5, 0x3, R19 ;  /* 0x0000000305047819 */ /* 0x000fe20000001213 */
[----:B------:R1:W-:Y:S01]  /*b3c0*/  ST.E desc[UR44][R24.64], RZ ;  /* 0x000000ff18007985 */ /* 0x0003e2000c10192c */
[----:B------:R-:W-:Y:S01]  /*b3d0*/  LOP3.LUT R20, R7, 0x70, R0, 0x78, !PT ;  /* 0x0000007007147812 */ /* 0x000fe200078e7800 */
[----:B------:R-:W-:Y:S01]  /*b3e0*/  IMAD.X R15, RZ, RZ, R43, P0 ;  /* 0x000000ffff0f7224 */ /* 0x000fe200000e062b */
[----:B------:R-:W-:Y:S02]  /*b3f0*/  LOP3.LUT R18, R5, 0x70, R4, 0x78, !PT ;  /* 0x0000007005127812 */ /* 0x000fe400078e7804 */
[----:B------:R-:W-:Y:S01]  /*b400*/  IADD3 R7, P1, PT, R42, 0x58e00, RZ ;  /* 0x00058e002a077810 */ /* 0x000fe20007f3e0ff */
[----:B------:R1:W-:Y:S01]  /*b410*/  ST.E desc[UR44][R20.64], RZ ;  /* 0x000000ff14007985 */ /* 0x0003e2000c10192c */
[----:B------:R-:W-:-:S02]  /*b420*/  SHF.R.U64 R0, R3, 0x3, R17 ;  /* 0x0000000303007819 */ /* 0x000fc40000001211 */
[C---:B------:R-:W-:Y:S01]  /*b430*/  IADD3 R5, P0, PT, R42.reuse, 0x59c00, RZ ;  /* 0x00059c002a057810 */ /* 0x040fe20007f1e0ff */
[--C-:B------:R-:W-:Y:S01]  /*b440*/  IMAD.X R13, RZ, RZ, R43.reuse, P1 ;  /* 0x000000ffff0d7224 */ /* 0x100fe200008e062b */
[----:B------:R-:W-:Y:S01]  /*b450*/  LOP3.LUT R16, R3, 0x70, R0, 0x78, !PT ;  /* 0x0000007003107812 */ /* 0x000fe200078e7800 */
[----:B------:R1:W-:Y:S01]  /*b460*/  ST.E desc[UR44][R18.64], RZ ;  /* 0x000000ff12007985 */ /* 0x0003e2000c10192c */
[C---:B------:R-:W-:Y:S01]  /*b470*/  IADD3 R3, P1, PT, R42.reuse, 0x59e00, RZ ;  /* 0x00059e002a037810 */ /* 0x040fe20007f3e0ff */
[----:B------:R-:W-:Y:S01]  /*b480*/  IMAD.X R11, RZ, RZ, R43, P0 ;  /* 0x000000ffff0b7224 */ /* 0x000fe200000e062b */
[----:B------:R-:W-:Y:S01]  /*b490*/  SHF.R.U64 R0, R7, 0x3, R13 ;  /* 0x0000000307007819 */ /* 0x000fe2000000120d */
[----:B------:R1:W-:Y:S01]  /*b4a0*/  ST.E desc[UR44][R16.64], RZ ;  /* 0x000000ff10007985 */ /* 0x0003e2000c10192c */
[----:B------:R-:W-:Y:S01]  /*b4b0*/  IADD3 R6, P0, PT, R42, 0x5ac00, RZ ;  /* 0x0005ac002a067810 */ /* 0x000fe20007f1e0ff */
[----:B------:R-:W-:Y:S01]  /*b4c0*/  IMAD.X R9, RZ, RZ, R43, P1 ;  /* 0x000000ffff097224 */ /* 0x000fe200008e062b */
[----:B------:R-:W-:-:S02]  /*b4d0*/  SHF.R.U64 R4, R5, 0x3, R11 ;  /* 0x0000000305047819 */ /* 0x000fc4000000120b */
[----:B------:R-:W-:Y:S01]  /*b4e0*/  LOP3.LUT R12, R7, 0x70, R0, 0x78, !PT ;  /* 0x00000070070c7812 */ /* 0x000fe200078e7800 */
[----:B------:R-:W-:Y:S01]  /*b4f0*/  IMAD.X R71, RZ, RZ, R43, P0 ;  /* 0x000000ffff477224 */ /* 0x000fe200000e062b */
[----:B------:R-:W-:Y:S02]  /*b500*/  LOP3.LUT R10, R5, 0x70, R4, 0x78, !PT ;  /* 0x00000070050a7812 */ /* 0x000fe400078e7804 */
[C---:B------:R-:W-:Y:S02]  /*b510*/  SHF.R.U64 R0, R3.reuse, 0x3, R9 ;  /* 0x0000000303007819 */ /* 0x040fe40000001209 */
[C---:B------:R-:W-:Y:S02]  /*b520*/  IADD3 R4, P1, PT, R42.reuse, 0x5ae00, RZ ;  /* 0x0005ae002a047810 */ /* 0x040fe40007f3e0ff */
[----:B------:R-:W-:Y:S02]  /*b530*/  LOP3.LUT R8, R3, 0x70, R0, 0x78, !PT ;  /* 0x0000007003087812 */ /* 0x000fe400078e7800 */
[----:B------:R-:W-:Y:S01]  /*b540*/  IADD3 R3, P0, PT, R42, 0x5bc00, RZ ;  /* 0x0005bc002a037810 */ /* 0x000fe20007f1e0ff */
[----:B------:R-:W-:Y:S01]  /*b550*/  IMAD.X R69, RZ, RZ, R43, P1 ;  /* 0x000000ffff457224 */ /* 0x000fe200008e062b */
[----:B------:R-:W-:-:S02]  /*b560*/  SHF.R.U64 R47, R14, 0x3, R15 ;  /* 0x000000030e2f7819 */ /* 0x000fc4000000120f */
[----:B------:R-:W-:Y:S01]  /*b570*/  IADD3 R0, P1, PT, R42, 0x5be00, RZ ;  /* 0x0005be002a007810 */ /* 0x000fe20007f3e0ff */
[----:B------:R-:W-:Y:S01]  /*b580*/  IMAD.X R67, RZ, RZ, R43, P0 ;  /* 0x000000ffff437224 */ /* 0x000fe200000e062b */
[----:B------:R-:W-:Y:S02]  /*b590*/  SHF.R.U64 R5, R4, 0x3, R69 ;  /* 0x0000000304057819 */ /* 0x000fe40000001245 */
[----:B------:R-:W-:Y:S01]  /*b5a0*/  LOP3.LUT R14, R14, 0x70, R47, 0x78, !PT ;  /* 0x000000700e0e7812 */ /* 0x000fe200078e782f */
[----:B------:R-:W-:Y:S01]  /*b5b0*/  IMAD.X R47, RZ, RZ, R43, P1 ;  /* 0x000000ffff2f7224 */ /* 0x000fe200008e062b */
[----:B------:R-:W-:Y:S02]  /*b5c0*/  LOP3.LUT R68, R4, 0x70, R5, 0x78, !PT ;  /* 0x0000007004447812 */ /* 0x000fe400078e7805 */
[----:B------:R-:W-:Y:S01]  /*b5d0*/  SHF.R.U64 R4, R3, 0x3, R67 ;  /* 0x0000000303047819 */ /* 0x000fe20000001243 */
[----:B------:R1:W-:Y:S01]  /*b5e0*/  ST.E desc[UR44][R14.64], RZ ;  /* 0x000000ff0e007985 */ /* 0x0003e2000c10192c */
[----:B------:R-:W-:-:S02]  /*b5f0*/  SHF.R.U64 R7, R6, 0x3, R71 ;  /* 0x0000000306077819 */ /* 0x000fc40000001247 */
[----:B------:R-:W-:Y:S01]  /*b600*/  LOP3.LUT R66, R3, 0x70, R4, 0x78, !PT ;  /* 0x0000007003427812 */ /* 0x000fe200078e7804 */
[----:B------:R1:W-:Y:S01]  /*b610*/  ST.E desc[UR44][R12.64], RZ ;  /* 0x000000ff0c007985 */ /* 0x0003e2000c10192c */
[----:B------:R-:W-:Y:S02]  /*b620*/  LOP3.LUT R70, R6, 0x70, R7, 0x78, !PT ;  /* 0x0000007006467812 */ /* 0x000fe400078e7807 */
[----:B------:R-:W-:Y:S01]  /*b630*/  IADD3 R4, P1, PT, R42, 0x5ce00, RZ ;  /* 0x0005ce002a047810 */ /* 0x000fe20007f3e0ff */
[----:B------:R1:W-:Y:S01]  /*b640*/  ST.E desc[UR44][R10.64], RZ ;  /* 0x000000ff0a007985 */ /* 0x0003e2000c10192c */
[----:B------:R-:W-:Y:S02]  /*b650*/  SHF.R.U64 R5, R0, 0x3, R47 ;  /* 0x0000000300057819 */ /* 0x000fe4000000122f */
[----:B------:R-:W-:Y:S01]  /*b660*/  IADD3 R6, P0, PT, R42, 0x5cc00, RZ ;  /* 0x0005cc002a067810 */ /* 0x000fe20007f1e0ff */
[----:B------:R-:W-:Y:S01]  /*b670*/  IMAD.X R87, RZ, RZ, R43, P1 ;  /* 0x000000ffff577224 */ /* 0x000fe200008e062b */
[----:B------:R-:W-:Y:S01]  /*b680*/  LOP3.LUT R46, R0, 0x70, R5, 0x78, !PT ;  /* 0x00000070002e7812 */ /* 0x000fe200078e7805 */
[----:B------:R1:W-:Y:S01]  /*b690*/  ST.E desc[UR44][R8.64], RZ ;  /* 0x000000ff08007985 */ /* 0x0003e2000c10192c */
[C---:B------:R-:W-:Y:S01]  /*b6a0*/  IADD3 R0, P1, PT, R42.reuse, 0x5de00, RZ ;  /* 0x0005de002a007810 */ /* 0x040fe20007f3e0ff */
[----:B------:R-:W-:Y:S01]  /*b6b0*/  IMAD.X R89, RZ, RZ, R43, P0 ;  /* 0x000000ffff597224 */ /* 0x000fe200000e062b */
[----:B------:R-:W-:Y:S01]  /*b6c0*/  IADD3 R3, P0, PT, R42, 0x5dc00, RZ ;  /* 0x0005dc002a037810 */ /* 0x000fe20007f1e0ff */
[----:B------:R1:W-:Y:S01]  /*b6d0*/  ST.E desc[UR44][R70.64], RZ ;  /* 0x000000ff46007985 */ /* 0x0003e2000c10192c */
[----:B------:R-:W-:Y:S01]  /*b6e0*/  SHF.R.U64 R5, R4, 0x3, R87 ;  /* 0x0000000304057819 */ /* 0x000fe20000001257 */
[----:B------:R-:W-:Y:S01]  /*b6f0*/  IMAD.X R81, RZ, RZ, R43, P1 ;  /* 0x000000ffff517224 */ /* 0x000fe200008e062b */
[----:B------:R-:W-:Y:S01]  /*b700*/  SHF.R.U64 R7, R6, 0x3, R89 ;  /* 0x0000000306077819 */ /* 0x000fe20000001259 */
[----:B------:R-:W-:Y:S01]  /*b710*/  IMAD.X R83, RZ, RZ, R43, P0 ;  /* 0x000000ffff537224 */ /* 0x000fe200000e062b */
[----:B------:R-:W-:Y:S01]  /*b720*/  LOP3.LUT R86, R4, 0x70, R5, 0x78, !PT ;  /* 0x0000007004567812 */ /* 0x000fe200078e7805 */
[----:B------:R1:W-:Y:S01]  /*b730*/  ST.E desc[UR44][R68.64], RZ ;  /* 0x000000ff44007985 */ /* 0x0003e2000c10192c */
[----:B------:R-:W-:-:S02]  /*b740*/  SHF.R.U64 R5, R0, 0x3, R81 ;  /* 0x0000000300057819 */ /* 0x000fc40000001251 */
[C---:B------:R-:W-:Y:S01]  /*b750*/  SHF.R.U64 R4, R3.reuse, 0x3, R83 ;  /* 0x0000000303047819 */ /* 0x040fe20000001253 */
[----:B------:R1:W-:Y:S01]  /*b760*/  ST.E desc[UR44][R66.64], RZ ;  /* 0x000000ff42007985 */ /* 0x0003e2000c10192c */
[----:B------:R-:W-:Y:S02]  /*b770*/  LOP3.LUT R80, R0, 0x70, R5, 0x78, !PT ;  /* 0x0000007000507812 */ /* 0x000fe400078e7805 */
[----:B------:R-:W-:Y:S01]  /*b780*/  LOP3.LUT R82, R3, 0x70, R4, 0x78, !PT ;  /* 0x0000007003527812 */ /* 0x000fe200078e7804 */
[----:B------:R1:W-:Y:S01]  /*b790*/  ST.E desc[UR44][R46.64], RZ ;  /* 0x000000ff2e007985 */ /* 0x0003e2000c10192c */
[C---:B------:R-:W-:Y:S02]  /*b7a0*/  IADD3 R5, P0, PT, R42.reuse, 0x5ec00, RZ ;  /* 0x0005ec002a057810 */ /* 0x040fe40007f1e0ff */
[----:B------:R-:W-:Y:S02]  /*b7b0*/  IADD3 R4, P1, PT, R42, 0x5ee00, RZ ;  /* 0x0005ee002a047810 */ /* 0x000fe40007f3e0ff */
[----:B------:R-:W-:Y:S01]  /*b7c0*/  LOP3.LUT R88, R6, 0x70, R7, 0x78, !PT ;  /* 0x0000007006587812 */ /* 0x000fe200078e7807 */
[--C-:B------:R-:W-:Y:S01]  /*b7d0*/  IMAD.X R85, RZ, RZ, R43.reuse, P0 ;  /* 0x000000ffff557224 */ /* 0x100fe200000e062b */
[C---:B------:R-:W-:Y:S01]  /*b7e0*/  IADD3 R6, P0, PT, R42.reuse, 0x5fc00, RZ ;  /* 0x0005fc002a067810 */ /* 0x040fe20007f1e0ff */
[----:B------:R-:W-:Y:S01]  /*b7f0*/  IMAD.X R79, RZ, RZ, R43, P1 ;  /* 0x000000ffff4f7224 */ /* 0x000fe200008e062b */
[----:B------:R-:W-:Y:S01]  /*b800*/  IADD3 R7, P1, PT, R42, 0x5fe00, RZ ;  /* 0x0005fe002a077810 */ /* 0x000fe20007f3e0ff */
[----:B------:R1:W-:Y:S01]  /*b810*/  ST.E desc[UR44][R88.64], RZ ;  /* 0x000000ff58007985 */ /* 0x0003e2000c10192c */
[C---:B------:R-:W-:Y:S01]  /*b820*/  SHF.R.U64 R0, R5.reuse, 0x3, R85 ;  /* 0x0000000305007819 */ /* 0x040fe20000001255 */
[----:B------:R-:W-:Y:S01]  /*b830*/  IMAD.X R75, RZ, RZ, R43, P0 ;  /* 0x000000ffff4b7224 */ /* 0x000fe200000e062b */
[C---:B------:R-:W-:Y:S01]  /*b840*/  SHF.R.U64 R3, R4.reuse, 0x3, R79 ;  /* 0x0000000304037819 */ /* 0x040fe2000000124f */
[----:B------:R-:W-:Y:S01]  /*b850*/  IMAD.X R73, RZ, RZ, R43, P1 ;  /* 0x000000ffff497224 */ /* 0x000fe200008e062b */
[----:B------:R-:W-:Y:S01]  /*b860*/  LOP3.LUT R84, R5, 0x70, R0, 0x78, !PT ;  /* 0x0000007005547812 */ /* 0x000fe200078e7800 */
[----:B------:R1:W-:Y:S01]  /*b870*/  ST.E desc[UR44][R86.64], RZ ;  /* 0x000000ff56007985 */ /* 0x0003e2000c10192c */
[----:B------:R-:W-:-:S02]  /*b880*/  LOP3.LUT R78, R4, 0x70, R3, 0x78, !PT ;  /* 0x00000070044e7812 */ /* 0x000fc400078e7803 */
[C---:B------:R-:W-:Y:S01]  /*b890*/  SHF.R.U64 R3, R6.reuse, 0x3, R75 ;  /* 0x0000000306037819 */ /* 0x040fe2000000124b */
[----:B------:R1:W-:Y:S01]  /*b8a0*/  ST.E desc[UR44][R82.64], RZ ;  /* 0x000000ff52007985 */ /* 0x0003e2000c10192c */
[C---:B------:R-:W-:Y:S02]  /*b8b0*/  SHF.R.U64 R0, R7.reuse, 0x3, R73 ;  /* 0x0000000307007819 */ /* 0x040fe40000001249 */
[----:B------:R-:W-:Y:S01]  /*b8c0*/  LOP3.LUT R74, R6, 0x70, R3, 0x78, !PT ;  /* 0x00000070064a7812 */ /* 0x000fe200078e7803 */
[----:B------:R1:W-:Y:S01]  /*b8d0*/  ST.E desc[UR44][R80.64], RZ ;  /* 0x000000ff50007985 */ /* 0x0003e2000c10192c */
[----:B------:R-:W-:-:S03]  /*b8e0*/  LOP3.LUT R72, R7, 0x70, R0, 0x78, !PT ;  /* 0x0000007007487812 */ /* 0x000fc600078e7800 */
[----:B------:R1:W-:Y:S04]  /*b8f0*/  ST.E desc[UR44][R84.64], RZ ;  /* 0x000000ff54007985 */ /* 0x0003e8000c10192c */
[----:B------:R1:W-:Y:S04]  /*b900*/  ST.E desc[UR44][R78.64], RZ ;  /* 0x000000ff4e007985 */ /* 0x0003e8000c10192c */
[----:B------:R1:W-:Y:S04]  /*b910*/  ST.E desc[UR44][R74.64], RZ ;  /* 0x000000ff4a007985 */ /* 0x0003e8000c10192c */
[----:B------:R1:W-:Y:S01]  /*b920*/  ST.E desc[UR44][R72.64], RZ ;  /* 0x000000ff48007985 */ /* 0x0003e2000c10192c */
[----:B------:R-:W-:Y:S05]  /*b930*/  @!P5 BRA `(.L_x_158) ;  /* 0x0000000000ccd947 */ /* 0x000fea0003800000 */
[----:B------:R-:W2:Y:S01]  /*b940*/  LDC R3, c[0x0][0x904] ;  /* 0x00024100ff037b82 */ /* 0x000ea20000000800 */
[----:B------:R-:W3:Y:S01]  /*b950*/  LDCU.64 UR4, c[0x0][0x908] ;  /* 0x00012100ff0477ac */ /* 0x000ee20008000a00 */
[----:B------:R-:W4:Y:S01]  /*b960*/  S2R R0, SR_TID.X ;  /* 0x0000000000007919 */ /* 0x000f220000002100 */
[----:B------:R-:W-:Y:S01]  /*b970*/  BSSY.RECONVERGENT B0, `(.L_x_158) ;  /* 0x000002f000007945 */ /* 0x000fe20003800200 */
[----:B---3--:R-:W-:Y:S01]  /*b980*/  IMAD.HI.U32 R4, R57, UR4, RZ ;  /* 0x0000000439047c27 */ /* 0x008fe2000f8e00ff */
[----:B------:R-:W3:Y:S01]  /*b990*/  LDCU UR4, c[0x0][0x380] ;  /* 0x00007000ff0477ac */ /* 0x000ee20008000800 */
[----:B--2---:R-:W-:-:S03]  /*b9a0*/  ISETP.NE.AND P0, PT, R3, 0x1, PT ;  /* 0x000000010300780c */ /* 0x004fc60003f05270 */
[----:B------:R-:W-:-:S04]  /*b9b0*/  SHF.R.U32.HI R4, RZ, UR5, R4 ;  /* 0x00000005ff047c19 */ /* 0x000fc80008011604 */
[----:B------:R-:W-:Y:S02]  /*b9c0*/  SEL R4, R57, R4, !P0 ;  /* 0x0000000439047207 */ /* 0x000fe40004000000 */
[----:B----4-:R-:W-:-:S03]  /*b9d0*/  LOP3.LUT R0, R0, 0x7f, RZ, 0xc0, !PT ;  /* 0x0000007f00007812 */ /* 0x010fc600078ec0ff */
[----:B------:R-:W-:-:S04]  /*b9e0*/  IMAD.MOV R4, RZ, RZ, -R4 ;  /* 0x000000ffff047224 */ /* 0x000fc800078e0a04 */
[----:B------:R-:W-:-:S04]  /*b9f0*/  IMAD R3, R3, R4, R57 ;  /* 0x0000000403037224 */ /* 0x000fc800078e0239 */
[----:B------:R-:W-:-:S05]  /*ba00*/  IMAD R3, R3, 0x100, R0 ;  /* 0x0000010003037824 */ /* 0x000fca00078e0200 */
[----:B---3--:R-:W-:-:S13]  /*ba10*/  ISETP.GE.AND P0, PT, R3, UR4, PT ;  /* 0x0000000403007c0c */ /* 0x008fda000bf06270 */
[----:B------:R-:W-:Y:S05]  /*ba20*/  @P0 BRA `(.L_x_159) ;  /* 0x00000000008c0947 */ /* 0x000fea0003800000 */
[----:B------:R-:W2:Y:S01]  /*ba30*/  LDC R5, c[0x0][0x38c] ;  /* 0x0000e300ff057b82 */ /* 0x000ea20000000800 */
[----:B------:R-:W3:Y:S01]  /*ba40*/  LDCU UR6, c[0x0][0x890] ;  /* 0x00011200ff0677ac */ /* 0x000ee20008000800 */
[----:B------:R-:W4:Y:S01]  /*ba50*/  LDCU.64 UR4, c[0x0][0x888] ;  /* 0x00011100ff0477ac */ /* 0x000f220008000a00 */
[----:B---3--:R-:W-:Y:S01]  /*ba60*/  IMAD R3, R22, UR6, R3 ;  /* 0x0000000616037c24 */ /* 0x008fe2000f8e0203 */
[----:B--2---:R-:W-:-:S04]  /*ba70*/  IABS R6, R5 ;  /* 0x0000000500067213 */ /* 0x004fc80000000000 */
[----:B------:R-:W1:Y:S08]  /*ba80*/  I2F.RP R7, R6 ;  /* 0x0000000600077306 */ /* 0x000e700000209400 */
[----:B-1----:R-:W1:Y:S02]  /*ba90*/  MUFU.RCP R8, R7 ;  /* 0x0000000700087308 */ /* 0x002e640000001000 */
[----:B-1----:R-:W-:-:S06]  /*baa0*/  IADD3 R8, PT, PT, R8, 0xffffffe, RZ ;  /* 0x0ffffffe08087810 */ /* 0x002fcc0007ffe0ff */
[----:B------:R1:W2:Y:S02]  /*bab0*/  F2I.FTZ.U32.TRUNC.NTZ R9, R8 ;  /* 0x0000000800097305 */ /* 0x0002a4000021f000 */
[----:B-1----:R-:W-:Y:S02]  /*bac0*/  HFMA2 R8, -RZ, RZ, 0, 0 ;  /* 0x00000000ff087431 */ /* 0x002fe400000001ff */
[----:B--2---:R-:W-:-:S04]  /*bad0*/  IMAD.MOV R0, RZ, RZ, -R9 ;  /* 0x000000ffff007224 */ /* 0x004fc800078e0a09 */
[----:B------:R-:W-:Y:S01]  /*bae0*/  IMAD R4, R0, R6, RZ ;  /* 0x0000000600047224 */ /* 0x000fe200078e02ff */
[----:B------:R-:W-:-:S03]  /*baf0*/  IABS R0, R2 ;  /* 0x0000000200007213 */ /* 0x000fc60000000000 */
[----:B------:R-:W-:-:S06]  /*bb00*/  IMAD.HI.U32 R9, R9, R4, R8 ;  /* 0x0000000409097227 */ /* 0x000fcc00078e0008 */
[----:B------:R-:W-:-:S04]  /*bb10*/  IMAD.HI.U32 R4, R9, R0, RZ ;  /* 0x0000000009047227 */ /* 0x000fc800078e00ff */
[----:B------:R-:W-:-:S04]  /*bb20*/  IMAD.MOV R7, RZ, RZ, -R4 ;  /* 0x000000ffff077224 */ /* 0x000fc800078e0a04 */
[----:B------:R-:W-:Y:S01]  /*bb30*/  IMAD R7, R6, R7, R0 ;  /* 0x0000000706077224 */ /* 0x000fe200078e0200 */
[----:B------:R-:W-:-:S04]  /*bb40*/  LOP3.LUT R0, R2, R5, RZ, 0x3c, !PT ;  /* 0x0000000502007212 */ /* 0x000fc800078e3cff */
[----:B------:R-:W-:Y:S02]  /*bb50*/  ISETP.GT.U32.AND P1, PT, R6, R7, PT ;  /* 0x000000070600720c */ /* 0x000fe40003f24070 */
[----:B------:R-:W-:-:S11]  /*bb60*/  ISETP.GE.AND P0, PT, R0, RZ, PT ;  /* 0x000000ff0000720c */ /* 0x000fd60003f06270 */
[-C--:B------:R-:W-:Y:S01]  /*bb70*/  @!P1 IADD3 R7, PT, PT, R7, -R6.reuse, RZ ;  /* 0x8000000607079210 */ /* 0x080fe20007ffe0ff */
[----:B------:R-:W-:Y:S01]  /*bb80*/  @!P1 VIADD R4, R4, 0x1 ;  /* 0x0000000104049836 */ /* 0x000fe20000000000 */
[----:B------:R-:W-:Y:S02]  /*bb90*/  ISETP.NE.AND P1, PT, R5, RZ, PT ;  /* 0x000000ff0500720c */ /* 0x000fe40003f25270 */
[----:B------:R-:W-:Y:S02]  /*bba0*/  ISETP.GE.U32.AND P2, PT, R7, R6, PT ;  /* 0x000000060700720c */ /* 0x000fe40003f46070 */
[----:B------:R-:W1:Y:S11]  /*bbb0*/  LDC.64 R6, c[0x0][0x880] ;  /* 0x00022000ff067b82 */ /* 0x000e760000000a00 */
[----:B------:R-:W-:-:S05]  /*bbc0*/  @P2 IADD3 R4, PT, PT, R4, 0x1, RZ ;  /* 0x0000000104042810 */ /* 0x000fca0007ffe0ff */
[----:B------:R-:W-:Y:S01]  /*bbd0*/  @!P0 IMAD.MOV R4, RZ, RZ, -R4 ;  /* 0x000000ffff048224 */ /* 0x000fe200078e0a04 */
[----:B------:R-:W-:-:S04]  /*bbe0*/  @!P1 LOP3.LUT R4, RZ, R5, RZ, 0x33, !PT ;  /* 0x00000005ff049212 */ /* 0x000fc800078e33ff */
[C---:B------:R-:W-:Y:S01]  /*bbf0*/  IADD3 R0, PT, PT, -R4.reuse, RZ, RZ ;  /* 0x000000ff04007210 */ /* 0x040fe20007ffe1ff */
[----:B----4-:R-:W-:-:S04]  /*bc00*/  IMAD R3, R4, UR5, R3 ;  /* 0x0000000504037c24 */ /* 0x010fc8000f8e0203 */
[----:B------:R-:W-:-:S04]  /*bc10*/  IMAD R0, R5, R0, R2 ;  /* 0x0000000005007224 */ /* 0x000fc800078e0202 */
[----:B------:R-:W-:Y:S01]  /*bc20*/  IMAD R3, R0, UR4, R3 ;  /* 0x0000000400037c24 */ /* 0x000fe2000f8e0203 */
[----:B------:R-:W-:-:S03]  /*bc30*/  MOV R0, 0xff800000 ;  /* 0xff80000000007802 */ /* 0x000fc60000000f00 */
[----:B-1----:R-:W-:-:S05]  /*bc40*/  IMAD.WIDE R6, R3, 0x4, R6 ;  /* 0x0000000403067825 */ /* 0x002fca00078e0206 */
[----:B------:R2:W-:Y:S02]  /*bc50*/  STG.E desc[UR44][R6.64], R0 ;  /* 0x0000000006007986 */ /* 0x0005e4000c10192c */
.L_x_159:
[----:B------:R-:W-:Y:S05]  /*bc60*/  BSYNC.RECONVERGENT B0 ;  /* 0x0000000000007941 */ /* 0x000fea0003800200 */
.L_x_158:
[----:B------:R-:W-:-:S09]  /*bc70*/  UISETP.NE.AND UP0, UPT, UR41, URZ, UPT ;  /* 0x000000ff2900728c */ /* 0x000fd2000bf05270 */
[----:B------:R-:W-:Y:S05]  /*bc80*/  BRA.U UP0, `(.L_x_160) ;  /* 0x0000000100047547 */ /* 0x000fea000b800000 */
[----:B------:R-:W-:Y:S05]  /*bc90*/  BPT.TRAP 0x1 ;  /* 0x000000040000795c */ /* 0x000fea0000300000 */
.L_x_160:
[C---:B------:R-:W-:Y:S01]  /*bca0*/  IADD3 R3, P0, PT, R42.reuse, 0x60000, RZ ;  /* 0x000600002a037810 */ /* 0x040fe20007f1e0ff */
[----:B------:R-:W3:Y:S01]  /*bcb0*/  S2UR UR4, SR_CgaCtaId ;  /* 0x00000000000479c3 */ /* 0x000ee20000008800 */
[C---:B-1----:R-:W-:Y:S01]  /*bcc0*/  IADD3 R9, P1, PT, R42.reuse, 0x60200, RZ ;  /* 0x000602002a097810 */ /* 0x042fe20007f3e0ff */
[----:B------:R-:W-:Y:S01]  /*bcd0*/  UMOV UR5, 0x400 ;  /* 0x0000040000057882 */ /* 0x000fe20000000000 */
[----:B------:R-:W-:Y:S01]  /*bce0*/  STL.64 [R1+0x78], R56 ;  /* 0x0000783801007387 */ /* 0x000fe20000100a00 */
[--C-:B------:R-:W-:Y:S01]  /*bcf0*/  IMAD.X R89, RZ, RZ, R43.reuse, P0 ;  /* 0x000000ffff597224 */ /* 0x100fe200000e062b */
[C---:B--2---:R-:W-:Y:S01]  /*bd00*/  IADD3 R7, P0, PT, R42.reuse, 0x61000, RZ ;  /* 0x000610002a077810 */ /* 0x044fe20007f1e0ff */
[----:B------:R-:W-:Y:S01]  /*bd10*/  IMAD.X R87, RZ, RZ, R43, P1 ;  /* 0x000000ffff577224 */ /* 0x000fe200008e062b */
[C---:B------:R-:W-:Y:S01]  /*bd20*/  IADD3 R5, P1, PT, R42.reuse, 0x61200, RZ ;  /* 0x000612002a057810 */ /* 0x040fe20007f3e0ff */
[----:B------:R-:W-:Y:S01]  /*bd30*/  STL.64 [R1+0x70], R22 ;  /* 0x0000701601007387 */ /* 0x000fe20000100a00 */
[C---:B------:R-:W-:Y:S01]  /*bd40*/  SHF.R.U64 R0, R3.reuse, 0x3, R89 ;  /* 0x0000000303007819 */ /* 0x040fe20000001259 */
[--C-:B------:R-:W-:Y:S01]  /*bd50*/  IMAD.X R79, RZ, RZ, R43.reuse, P0 ;  /* 0x000000ffff4f7224 */ /* 0x100fe200000e062b */
[----:B------:R-:W-:Y:S01]  /*bd60*/  UISETP.NE.AND UP0, UPT, UR41, URZ, UPT ;  /* 0x000000ff2900728c */ /* 0x000fe2000bf05270 */
[----:B------:R-:W-:Y:S01]  /*bd70*/  IMAD.X R77, RZ, RZ, R43, P1 ;  /* 0x000000ffff4d7224 */ /* 0x000fe200008e062b */
[----:B------:R-:W-:Y:S01]  /*bd80*/  LOP3.LUT R88, R3, 0x70, R0, 0x78, !PT ;  /* 0x0000007003587812 */ /* 0x000fe200078e7800 */
[----:B------:R-:W-:Y:S01]  /*bd90*/  STL [R1+0x80], R58 ;  /* 0x0000803a01007387 */ /* 0x000fe20000100800 */
[----:B------:R-:W-:-:S02]  /*bda0*/  IADD3 R3, P2, PT, R42, 0x62000, RZ ;  /* 0x000620002a037810 */ /* 0x000fc40007f5e0ff */
[----:B------:R-:W-:Y:S02]  /*bdb0*/  SHF.R.U64 R0, R9, 0x3, R87 ;  /* 0x0000000309007819 */ /* 0x000fe40000001257 */
[----:B------:R-:W-:Y:S01]  /*bdc0*/  SHF.R.U64 R6, R7, 0x3, R79 ;  /* 0x0000000307067819 */ /* 0x000fe2000000124f */
[----:B------:R-:W-:Y:S01]  /*bdd0*/  IMAD.X R75, RZ, RZ, R43, P2 ;  /* 0x000000ffff4b7224 */ /* 0x000fe200010e062b */
[----:B------:R-:W-:Y:S02]  /*bde0*/  LOP3.LUT R86, R9, 0x70, R0, 0x78, !PT ;  /* 0x0000007009567812 */ /* 0x000fe400078e7800 */
[----:B------:R-:W-:Y:S01]  /*bdf0*/  IADD3 R9, P1, PT, R42, 0x62200, RZ ;  /* 0x000622002a097810 */ /* 0x000fe20007f3e0ff */
[----:B---3--:R-:W-:Y:S01]  /*be00*/  ULEA UR4, UR4, UR5, 0x18 ;  /* 0x0000000504047291 */ /* 0x008fe2000f8ec0ff */
[----:B------:R-:W-:Y:S02]  /*be10*/  SHF.R.U64 R4, R5, 0x3, R77 ;  /* 0x0000000305047819 */ /* 0x000fe4000000124d */
[----:B------:R-:W-:Y:S01]  /*be20*/  LOP3.LUT R78, R7, 0x70, R6, 0x78, !PT ;  /* 0x00000070074e7812 */ /* 0x000fe200078e7806 */
[----:B------:R-:W-:Y:S01]  /*be30*/  IMAD.X R65, RZ, RZ, R43, P1 ;  /* 0x000000ffff417224 */ /* 0x000fe200008e062b */
[----:B------:R-:W-:-:S02]  /*be40*/  SHF.R.U64 R0, R3, 0x3, R75 ;  /* 0x0000000303007819 */ /* 0x000fc4000000124b */
[----:B------:R-:W-:Y:S02]  /*be50*/  LOP3.LUT R76, R5, 0x70, R4, 0x78, !PT ;  /* 0x00000070054c7812 */ /* 0x000fe400078e7804 */
[C---:B------:R-:W-:Y:S01]  /*be60*/  IADD3 R7, P0, PT, R42.reuse, 0x63000, RZ ;  /* 0x000630002a077810 */ /* 0x040fe20007f1e0ff */
[----:B------:R-:W-:Y:S01]  /*be70*/  SYNCS.ARRIVE.TRANS64.A1T0 RZ, [UR4+0x700b0], RZ ;  /* 0x0700b0ffffff79a7 */ /* 0x000fe20008100004 */
[C---:B------:R-:W-:Y:S01]  /*be80*/  IADD3 R5, P1, PT, R42.reuse, 0x63200, RZ ;  /* 0x000632002a057810 */ /* 0x040fe20007f3e0ff */
[----:B------:R1:W-:Y:S01]  /*be90*/  ST.E desc[UR44][R88.64], RZ ;  /* 0x000000ff58007985 */ /* 0x0003e2000c10192c */
[----:B------:R-:W-:Y:S01]  /*bea0*/  LOP3.LUT R74, R3, 0x70, R0, 0x78, !PT ;  /* 0x00000070034a7812 */ /* 0x000fe200078e7800 */
[--C-:B------:R-:W-:Y:S01]  /*beb0*/  IMAD.X R63, RZ, RZ, R43.reuse, P0 ;  /* 0x000000ffff3f7224 */ /* 0x100fe200000e062b */
[C---:B------:R-:W-:Y:S01]  /*bec0*/  IADD3 R3, P2, PT, R42.reuse, 0x64000, RZ ;  /* 0x000640002a037810 */ /* 0x040fe20007f5e0ff */
[----:B------:R-:W-:Y:S01]  /*bed0*/  IMAD.X R61, RZ, RZ, R43, P1 ;  /* 0x000000ffff3d7224 */ /* 0x000fe200008e062b */
[----:B------:R-:W-:Y:S01]  /*bee0*/  SHF.R.U64 R0, R9, 0x3, R65 ;  /* 0x0000000309007819 */ /* 0x000fe20000001241 */
[----:B------:R2:W-:Y:S01]  /*bef0*/  ST.E desc[UR44][R86.64], RZ ;  /* 0x000000ff56007985 */ /* 0x0005e2000c10192c */
[----:B------:R-:W-:Y:S01]  /*bf00*/  SHF.R.U64 R6, R7, 0x3, R63 ;  /* 0x0000000307067819 */ /* 0x000fe2000000123f */
[----:B------:R-:W-:Y:S01]  /*bf10*/  IMAD.X R55, RZ, RZ, R43, P2 ;  /* 0x000000ffff377224 */ /* 0x000fe200010e062b */
[----:B------:R-:W-:Y:S01]  /*bf20*/  LOP3.LUT R64, R9, 0x70, R0, 0x78, !PT ;  /* 0x0000007009407812 */ /* 0x000fe200078e7800 */
[----:B------:R-:W-:Y:S01]  /*bf30*/  ST.E desc[UR44][R78.64], RZ ;  /* 0x000000ff4e007985 */ /* 0x000fe2000c10192c */
[----:B------:R-:W-:-:S02]  /*bf40*/  IADD3 R9, P1, PT, R42, 0x64200, RZ ;  /* 0x000642002a097810 */ /* 0x000fc40007f3e0ff */
[----:B------:R-:W-:Y:S01]  /*bf50*/  SHF.R.U64 R4, R5, 0x3, R61 ;  /* 0x0000000305047819 */ /* 0x000fe2000000123d */
[----:B------:R3:W-:Y:S01]  /*bf60*/  ST.E desc[UR44][R76.64], RZ ;  /* 0x000000ff4c007985 */ /* 0x0007e2000c10192c */
[----:B------:R-:W-:Y:S01]  /*bf70*/  LOP3.LUT R62, R7, 0x70, R6, 0x78, !PT ;  /* 0x00000070073e7812 */ /* 0x000fe200078e7806 */
[----:B------:R-:W-:Y:S01]  /*bf80*/  IMAD.X R53, RZ, RZ, R43, P1 ;  /* 0x000000ffff357224 */ /* 0x000fe200008e062b */
[----:B------:R-:W-:Y:S01]  /*bf90*/  SHF.R.U64 R0, R3, 0x3, R55 ;  /* 0x0000000303007819 */ /* 0x000fe20000001237 */
[----:B------:R4:W-:Y:S01]  /*bfa0*/  ST.E desc[UR44][R74.64], RZ ;  /* 0x000000ff4a007985 */ /* 0x0009e2000c10192c */
[----:B------:R-:W-:Y:S02]  /*bfb0*/  LOP3.LUT R60, R5, 0x70, R4, 0x78, !PT ;  /* 0x00000070053c7812 */ /* 0x000fe400078e7804 */
[C---:B------:R-:W-:Y:S01]  /*bfc0*/  IADD3 R7, P0, PT, R42.reuse, 0x65000, RZ ;  /* 0x000650002a077810 */ /* 0x040fe20007f1e0ff */
[----:B------:R4:W-:Y:S01]  /*bfd0*/  ST.E desc[UR44][R64.64], RZ ;  /* 0x000000ff40007985 */ /* 0x0009e2000c10192c */
[----:B------:R-:W-:-:S02]  /*bfe0*/  IADD3 R5, P1, PT, R42, 0x65200, RZ ;  /* 0x000652002a057810 */ /* 0x000fc40007f3e0ff */
[----:B------:R-:W-:Y:S01]  /*bff0*/  LOP3.LUT R54, R3, 0x70, R0, 0x78, !PT ;  /* 0x0000007003367812 */ /* 0x000fe200078e7800 */
[--C-:B------:R-:W-:Y:S01]  /*c000*/  IMAD.X R51, RZ, RZ, R43.reuse, P0 ;  /* 0x000000ffff337224 */ /* 0x100fe200000e062b */
[C---:B------:R-:W-:Y:S01]  /*c010*/  IADD3 R3, P2, PT, R42.reuse, 0x66000, RZ ;  /* 0x000660002a037810 */ /* 0x040fe20007f5e0ff */
[----:B------:R-:W-:Y:S01]  /*c020*/  IMAD.X R49, RZ, RZ, R43, P1 ;  /* 0x000000ffff317224 */ /* 0x000fe200008e062b */
[----:B------:R-:W-:Y:S01]  /*c030*/  SHF.R.U64 R0, R9, 0x3, R53 ;  /* 0x0000000309007819 */ /* 0x000fe20000001235 */
[----:B------:R-:W-:Y:S01]  /*c040*/  ST.E desc[UR44][R62.64], RZ ;  /* 0x000000ff3e007985 */ /* 0x000fe2000c10192c */
[----:B------:R-:W-:Y:S01]  /*c050*/  SHF.R.U64 R6, R7, 0x3, R51 ;  /* 0x0000000307067819 */ /* 0x000fe20000001233 */
[----:B------:R-:W-:Y:S01]  /*c060*/  IMAD.X R47, RZ, RZ, R43, P2 ;  /* 0x000000ffff2f7224 */ /* 0x000fe200010e062b */
[----:B------:R-:W-:Y:S01]  /*c070*/  LOP3.LUT R52, R9, 0x70, R0, 0x78, !PT ;  /* 0x0000007009347812 */ /* 0x000fe200078e7800 */
[----:B------:R4:W-:Y:S01]  /*c080*/  ST.E desc[UR44][R60.64], RZ ;  /* 0x000000ff3c007985 */ /* 0x0009e2000c10192c */
        /* <DEDUP_REMOVED lines=9> */
[----:B------:R-:W-:Y:S01]  /*c120*/  ST.E desc[UR44][R50.64], RZ ;  /* 0x000000ff32007985 */ /* 0x000fe2000c10192c */
        /* <DEDUP_REMOVED lines=16> */
[----:B------:R-:W-:Y:S02]  /*c230*/  SHF.R.U64 R0, R3, 0x3, R37 ;  /* 0x0000000303007819 */ /* 0x000fe40000001225 */
[----:B------:R-:W-:Y:S01]  /*c240*/  LOP3.LUT R38, R5, 0x70, R4, 0x78, !PT ;  /* 0x0000007005267812 */ /* 0x000fe200078e7804 */
[----:B------:R-:W-:Y:S01]  /*c250*/  ST.E desc[UR44][R40.64], RZ ;  /* 0x000000ff28007985 */ /* 0x000fe2000c10192c */
[C---:B------:R-:W-:Y:S02]  /*c260*/  IADD3 R7, P0, PT, R42.reuse, 0x69000, RZ ;  /* 0x000690002a077810 */ /* 0x040fe40007f1e0ff */
[C---:B------:R-:W-:Y:S01]  /*c270*/  IADD3 R5, P1, PT, R42.reuse, 0x69200, RZ ;  /* 0x000692002a057810 */ /* 0x040fe20007f3e0ff */
[----:B------:R4:W-:Y:S01]  /*c280*/  ST.E desc[UR44][R38.64], RZ ;  /* 0x000000ff26007985 */ /* 0x0009e2000c10192c */
        /* <DEDUP_REMOVED lines=19> */
[--C-:B------:R-:W-:Y:S01]  /*c3c0*/  IMAD.X R25, RZ, RZ, R43.reuse, P0 ;  /* 0x000000ffff197224 */ /* 0x100fe200000e062b */
[----:B------:R-:W-:Y:S01]  /*c3d0*/  LOP3.LUT R28, R3, 0x70, R0, 0x78, !PT ;  /* 0x00000070031c7812 */ /* 0x000fe200078e7800 */
[----:B------:R-:W-:Y:S01]  /*c3e0*/  ST.E desc[UR44][R30.64], RZ ;  /* 0x000000ff1e007985 */ /* 0x000fe2000c10192c */
[----:B------:R-:W-:Y:S01]  /*c3f0*/  IADD3 R3, P2, PT, R42, 0x6c000, RZ ;  /* 0x0006c0002a037810 */ /* 0x000fe20007f5e0ff */
[----:B------:R-:W-:Y:S01]  /*c400*/  IMAD.X R21, RZ, RZ, R43, P1 ;  /* 0x000000ffff157224 */ /* 0x000fe200008e062b */
[----:B------:R-:W-:Y:S01]  /*c410*/  SHF.R.U64 R6, R7, 0x3, R25 ;  /* 0x0000000307067819 */ /* 0x000fe20000001219 */
[----:B------:R4:W-:Y:S01]  /*c420*/  ST.E desc[UR44][R28.64], RZ ;  /* 0x000000ff1c007985 */ /* 0x0009e2000c10192c */
[----:B------:R-:W-:Y:S01]  /*c430*/  SHF.R.U64 R0, R9, 0x3, R27 ;  /* 0x0000000309007819 */ /* 0x000fe2000000121b */
[----:B------:R-:W-:Y:S01]  /*c440*/  IMAD.X R19, RZ, RZ, R43, P2 ;  /* 0x000000ffff137224 */ /* 0x000fe200010e062b */
[----:B------:R-:W-:-:S02]  /*c450*/  SHF.R.U64 R4, R5, 0x3, R21 ;  /* 0x0000000305047819 */ /* 0x000fc40000001215 */
[----:B------:R-:W-:Y:S02]  /*c460*/  LOP3.LUT R24, R7, 0x70, R6, 0x78, !PT ;  /* 0x0000007007187812 */ /* 0x000fe400078e7806 */
[----:B------:R-:W-:Y:S02]  /*c470*/  LOP3.LUT R26, R9, 0x70, R0, 0x78, !PT ;  /* 0x00000070091a7812 */ /* 0x000fe400078e7800 */
[----:B------:R-:W-:Y:S02]  /*c480*/  LOP3.LUT R20, R5, 0x70, R4, 0x78, !PT ;  /* 0x0000007005147812 */ /* 0x000fe400078e7804 */
[C---:B------:R-:W-:Y:S01]  /*c490*/  IADD3 R7, P1, PT, R42.reuse, 0x6d000, RZ ;  /* 0x0006d0002a077810 */ /* 0x040fe20007f3e0ff */
[----:B------:R-:W-:Y:S01]  /*c4a0*/  ST.E desc[UR44][R26.64], RZ ;  /* 0x000000ff1a007985 */ /* 0x000fe2000c10192c */
[C---:B------:R-:W-:Y:S02]  /*c4b0*/  SHF.R.U64 R0, R3.reuse, 0x3, R19 ;  /* 0x0000000303007819 */ /* 0x040fe40000001213 */
[C---:B------:R-:W-:Y:S01]  /*c4c0*/  IADD3 R5, P2, PT, R42.reuse, 0x6d200, RZ ;  /* 0x0006d2002a057810 */ /* 0x040fe20007f5e0ff */
[--C-:B------:R-:W-:Y:S01]  /*c4d0*/  IMAD.X R15, RZ, RZ, R43.reuse, P1 ;  /* 0x000000ffff0f7224 */ /* 0x100fe200008e062b */
[----:B------:R-:W-:Y:S01]  /*c4e0*/  LOP3.LUT R18, R3, 0x70, R0, 0x78, !PT ;  /* 0x0000007003127812 */ /* 0x000fe200078e7800 */
[----:B------:R-:W-:Y:S01]  /*c4f0*/  ST.E desc[UR44][R24.64], RZ ;  /* 0x000000ff18007985 */ /* 0x000fe2000c10192c */
[C---:B------:R-:W-:Y:S01]  /*c500*/  IADD3 R3, P3, PT, R42.reuse, 0x6e000, RZ ;  /* 0x0006e0002a037810 */ /* 0x040fe20007f7e0ff */
[----:B------:R-:W-:Y:S01]  /*c510*/  IMAD.X R13, RZ, RZ, R43, P2 ;  /* 0x000000ffff0d7224 */ /* 0x000fe200010e062b */
[----:B------:R-:W-:Y:S01]  /*c520*/  IADD3 R9, P0, PT, R42, 0x6c200, RZ ;  /* 0x0006c2002a097810 */ /* 0x000fe20007f1e0ff */
[----:B------:R-:W-:Y:S01]  /*c530*/  ST.E desc[UR44][R20.64], RZ ;  /* 0x000000ff14007985 */ /* 0x000fe2000c10192c */
[----:B------:R-:W-:Y:S01]  /*c540*/  SHF.R.U64 R6, R7, 0x3, R15 ;  /* 0x0000000307067819 */ /* 0x000fe2000000120f */
[----:B------:R-:W-:Y:S01]  /*c550*/  IMAD.X R11, RZ, RZ, R43, P3 ;  /* 0x000000ffff0b7224 */ /* 0x000fe200018e062b */
[----:B------:R-:W-:Y:S01]  /*c560*/  SHF.R.U64 R4, R5, 0x3, R13 ;  /* 0x0000000305047819 */ /* 0x000fe2000000120d */
[----:B------:R-:W-:Y:S01]  /*c570*/  IMAD.X R17, RZ, RZ, R43, P0 ;  /* 0x000000ffff117224 */ /* 0x000fe200000e062b */
[----:B------:R-:W-:Y:S01]  /*c580*/  LOP3.LUT R14, R7, 0x70, R6, 0x78, !PT ;  /* 0x00000070070e7812 */ /* 0x000fe200078e7806 */
[----:B------:R-:W-:Y:S01]  /*c590*/  ST.E desc[UR44][R18.64], RZ ;  /* 0x000000ff12007985 */ /* 0x000fe2000c10192c */
[----:B------:R-:W-:-:S02]  /*c5a0*/  LOP3.LUT R12, R5, 0x70, R4, 0x78, !PT ;  /* 0x00000070050c7812 */ /* 0x000fc400078e7804 */
[C---:B------:R-:W-:Y:S02]  /*c5b0*/  IADD3 R6, P1, PT, R42.reuse, 0x6f000, RZ ;  /* 0x0006f0002a067810 */ /* 0x040fe40007f3e0ff */
[----:B------:R-:W-:Y:S02]  /*c5c0*/  SHF.R.U64 R0, R3, 0x3, R11 ;  /* 0x0000000303007819 */ /* 0x000fe4000000120b */
[C---:B------:R-:W-:Y:S01]  /*c5d0*/  IADD3 R4, P2, PT, R42.reuse, 0x6f200, RZ ;  /* 0x0006f2002a047810 */ /* 0x040fe20007f5e0ff */
[----:B------:R-:W-:Y:S01]  /*c5e0*/  IMAD.X R71, RZ, RZ, R43, P1 ;  /* 0x000000ffff477224 */ /* 0x000fe200008e062b */
[----:B------:R-:W-:Y:S02]  /*c5f0*/  SHF.R.U64 R8, R9, 0x3, R17 ;  /* 0x0000000309087819 */ /* 0x000fe40000001211 */
[----:B------:R-:W-:Y:S01]  /*c600*/  LOP3.LUT R10, R3, 0x70, R0, 0x78, !PT ;  /* 0x00000070030a7812 */ /* 0x000fe200078e7800 */
[----:B------:R-:W-:Y:S01]  /*c610*/  IMAD.X R69, RZ, RZ, R43, P2 ;  /* 0x000000ffff457224 */ /* 0x000fe200010e062b */
[----:B------:R-:W-:-:S02]  /*c620*/  IADD3 R0, P3, PT, R42, 0x60400, RZ ;  /* 0x000604002a007810 */ /* 0x000fc40007f7e0ff */
[----:B------:R-:W-:Y:S02]  /*c630*/  LOP3.LUT R16, R9, 0x70, R8, 0x78, !PT ;  /* 0x0000007009107812 */ /* 0x000fe400078e7808 */
[----:B------:R-:W-:Y:S01]  /*c640*/  IADD3 R8, P0, PT, R42, 0x6e200, RZ ;  /* 0x0006e2002a087810 */ /* 0x000fe20007f1e0ff */
[----:B------:R-:W-:Y:S01]  /*c650*/  IMAD.X R67, RZ, RZ, R43, P3 ;  /* 0x000000ffff437224 */ /* 0x000fe200018e062b */
[----:B------:R-:W-:Y:S01]  /*c660*/  SHF.R.U64 R7, R6, 0x3, R71 ;  /* 0x0000000306077819 */ /* 0x000fe20000001247 */
[----:B------:R-:W-:Y:S01]  /*c670*/  ST.E desc[UR44][R16.64], RZ ;  /* 0x000000ff10007985 */ /* 0x000fe2000c10192c */
[----:B------:R-:W-:Y:S01]  /*c680*/  SHF.R.U64 R5, R4, 0x3, R69 ;  /* 0x0000000304057819 */ /* 0x000fe20000001245 */
[----:B------:R-:W-:Y:S01]  /*c690*/  IMAD.X R73, RZ, RZ, R43, P0 ;  /* 0x000000ffff497224 */ /* 0x000fe200000e062b */
[----:B------:R-:W-:Y:S01]  /*c6a0*/  LOP3.LUT R70, R6, 0x70, R7, 0x78, !PT ;  /* 0x0000007006467812 */ /* 0x000fe200078e7807 */
[----:B------:R-:W-:Y:S01]  /*c6b0*/  ST.E desc[UR44][R14.64], RZ ;  /* 0x000000ff0e007985 */ /* 0x000fe2000c10192c */
[----:B------:R-:W-:-:S02]  /*c6c0*/  LOP3.LUT R68, R4, 0x70, R5, 0x78, !PT ;  /* 0x0000007004447812 */ /* 0x000fc400078e7805 */
[----:B------:R-:W-:Y:S01]  /*c6d0*/  IADD3 R6, P0, PT, R42, 0x60600, RZ ;  /* 0x000606002a067810 */ /* 0x000fe20007f1e0ff */
[----:B------:R-:W-:Y:S01]  /*c6e0*/  ST.E desc[UR44][R12.64], RZ ;  /* 0x000000ff0c007985 */ /* 0x000fe2000c10192c */
[----:B------:R-:W-:Y:S02]  /*c6f0*/  SHF.R.U64 R3, R0, 0x3, R67 ;  /* 0x0000000300037819 */ /* 0x000fe40000001243 */
[----:B------:R-:W-:Y:S01]  /*c700*/  IADD3 R4, P1, PT, R42, 0x61400, RZ ;  /* 0x000614002a047810 */ /* 0x000fe20007f3e0ff */
[----:B------:R-:W-:Y:S01]  /*c710*/  IMAD.X R85, RZ, RZ, R43, P0 ;  /* 0x000000ffff557224 */ /* 0x000fe200000e062b */
[----:B------:R-:W-:Y:S01]  /*c720*/  LOP3.LUT R66, R0, 0x70, R3, 0x78, !PT ;  /* 0x0000007000427812 */ /* 0x000fe200078e7803 */
[----:B------:R-:W-:Y:S01]  /*c730*/  ST.E desc[UR44][R10.64], RZ ;  /* 0x000000ff0a007985 */ /* 0x000fe2000c10192c */
[----:B------:R-:W-:Y:S01]  /*c740*/  IADD3 R3, P0, PT, R42, 0x61600, RZ ;  /* 0x000616002a037810 */ /* 0x000fe20007f1e0ff */
[----:B------:R-:W-:Y:S01]  /*c750*/  IMAD.X R83, RZ, RZ, R43, P1 ;  /* 0x000000ffff537224 */ /* 0x000fe200008e062b */
[----:B------:R-:W-:-:S02]  /*c760*/  SHF.R.U64 R9, R8, 0x3, R73 ;  /* 0x0000000308097819 */ /* 0x000fc40000001249 */
[----:B------:R-:W-:Y:S01]  /*c770*/  IADD3 R0, P1, PT, R42, 0x62400, RZ ;  /* 0x000624002a007810 */ /* 0x000fe20007f3e0ff */
[----:B------:R-:W-:Y:S01]  /*c780*/  IMAD.X R81, RZ, RZ, R43, P0 ;  /* 0x000000ffff517224 */ /* 0x000fe200000e062b */
[----:B------:R-:W-:Y:S02]  /*c790*/  SHF.R.U64 R5, R4, 0x3, R83 ;  /* 0x0000000304057819 */ /* 0x000fe40000001253 */
[----:B------:R-:W-:Y:S02]  /*c7a0*/  SHF.R.U64 R7, R6, 0x3, R85 ;  /* 0x0000000306077819 */ /* 0x000fe40000001255 */
[----:B------:R-:W-:Y:S02]  /*c7b0*/  LOP3.LUT R82, R4, 0x70, R5, 0x78, !PT ;  /* 0x0000007004527812 */ /* 0x000fe400078e7805 */
[----:B------:R-:W-:Y:S01]  /*c7c0*/  LOP3.LUT R72, R8, 0x70, R9, 0x78, !PT ;  /* 0x0000007008487812 */ /* 0x000fe200078e7809 */
[----:B------:R-:W-:Y:S01]  /*c7d0*/  IMAD.X R9, RZ, RZ, R43, P1 ;  /* 0x000000ffff097224 */ /* 0x000fe200008e062b */
[----:B------:R-:W-:-:S02]  /*c7e0*/  SHF.R.U64 R4, R3, 0x3, R81 ;  /* 0x0000000303047819 */ /* 0x000fc40000001251 */
[----:B------:R-:W-:Y:S01]  /*c7f0*/  LOP3.LUT R84, R6, 0x70, R7, 0x78, !PT ;  /* 0x0000007006547812 */ /* 0x000fe200078e7807 */
[----:B------:R-:W-:Y:S01]  /*c800*/  ST.E desc[UR44][R72.64], RZ ;  /* 0x000000ff48007985 */ /* 0x000fe2000c10192c */
[----:B------:R-:W-:Y:S02]  /*c810*/  LOP3.LUT R80, R3, 0x70, R4, 0x78, !PT ;  /* 0x0000007003507812 */ /* 0x000fe400078e7804 */
[C---:B------:R-:W-:Y:S01]  /*c820*/  IADD3 R6, P0, PT, R42.reuse, 0x62600, RZ ;  /* 0x000626002a067810 */ /* 0x040fe20007f1e0ff */
[----:B------:R-:W-:Y:S01]  /*c830*/  ST.E desc[UR44][R70.64], RZ ;  /* 0x000000ff46007985 */ /* 0x000fe2000c10192c */
[----:B------:R-:W-:Y:S02]  /*c840*/  IADD3 R4, P1, PT, R42, 0x63400, RZ ;  /* 0x000634002a047810 */ /* 0x000fe40007f3e0ff */
[----:B------:R-:W-:Y:S01]  /*c850*/  SHF.R.U64 R5, R0, 0x3, R9 ;  /* 0x0000000300057819 */ /* 0x000fe20000001209 */
[--C-:B-1----:R-:W-:Y:S01]  /*c860*/  IMAD.X R89, RZ, RZ, R43.reuse, P0 ;  /* 0x000000ffff597224 */ /* 0x102fe200000e062b */
[----:B------:R-:W-:Y:S01]  /*c870*/  IADD3 R3, P0, PT, R42, 0x63600, RZ ;  /* 0x000636002a037810 */ /* 0x000fe20007f1e0ff */
[----:B--2---:R-:W-:Y:S01]  /*c880*/  IMAD.X R87, RZ, RZ, R43, P1 ;  /* 0x000000ffff577224 */ /* 0x004fe200008e062b */
[----:B------:R-:W-:Y:S01]  /*c890*/  LOP3.LUT R8, R0, 0x70, R5, 0x78, !PT ;  /* 0x0000007000087812 */ /* 0x000fe200078e7805 */
[----:B------:R-:W-:Y:S01]  /*c8a0*/  ST.E desc[UR44][R68.64], RZ ;  /* 0x000000ff44007985 */ /* 0x000fe2000c10192c */
[----:B------:R-:W-:Y:S01]  /*c8b0*/  IADD3 R0, P1, PT, R42, 0x64400, RZ ;  /* 0x000644002a007810 */ /* 0x000fe20007f3e0ff */
[----:B---3--:R-:W-:Y:S01]  /*c8c0*/  IMAD.X R77, RZ, RZ, R43, P0 ;  /* 0x000000ffff4d7224 */ /* 0x008fe200000e062b */
[----:B------:R-:W-:Y:S01]  /*c8d0*/  SHF.R.U64 R5, R4, 0x3, R87 ;  /* 0x0000000304057819 */ /* 0x000fe20000001257 */
[----:B------:R-:W-:Y:S01]  /*c8e0*/  ST.E desc[UR44][R66.64], RZ ;  /* 0x000000ff42007985 */ /* 0x000fe2000c10192c */
[----:B------:R-:W-:Y:S01]  /*c8f0*/  SHF.R.U64 R7, R6, 0x3, R89 ;  /* 0x0000000306077819 */ /* 0x000fe20000001259 */
[----:B----4-:R-:W-:Y:S01]  /*c900*/  IMAD.X R75, RZ, RZ, R43, P1 ;  /* 0x000000ffff4b7224 */ /* 0x010fe200008e062b */
[----:B------:R-:W-:Y:S01]  /*c910*/  LOP3.LUT R86, R4, 0x70, R5, 0x78, !PT ;  /* 0x0000007004567812 */ /* 0x000fe200078e7805 */
[----:B------:R-:W-:Y:S01]  /*c920*/  ST.E desc[UR44][R84.64], RZ ;  /* 0x000000ff54007985 */ /* 0x000fe2000c10192c */
[----:B------:R-:W-:-:S02]  /*c930*/  SHF.R.U64 R4, R3, 0x3, R77 ;  /* 0x0000000303047819 */ /* 0x000fc4000000124d */
[C---:B------:R-:W-:Y:S01]  /*c940*/  SHF.R.U64 R5, R0.reuse, 0x3, R75 ;  /* 0x0000000300057819 */ /* 0x040fe2000000124b */
[----:B------:R-:W-:Y:S01]  /*c950*/  ST.E desc[UR44][R82.64], RZ ;  /* 0x000000ff52007985 */ /* 0x000fe2000c10192c */
[----:B------:R-:W-:Y:S02]  /*c960*/  LOP3.LUT R76, R3, 0x70, R4, 0x78, !PT ;  /* 0x00000070034c7812 */ /* 0x000fe400078e7804 */
[----:B------:R-:W-:Y:S01]  /*c970*/  LOP3.LUT R74, R0, 0x70, R5, 0x78, !PT ;  /* 0x00000070004a7812 */ /* 0x000fe200078e7805 */
[----:B------:R-:W-:Y:S01]  /*c980*/  ST.E desc[UR44][R80.64], RZ ;  /* 0x000000ff50007985 */ /* 0x000fe2000c10192c */
[C---:B------:R-:W-:Y:S02]  /*c990*/  IADD3 R3, P0, PT, R42.reuse, 0x64600, RZ ;  /* 0x000646002a037810 */ /* 0x040fe40007f1e0ff */
[----:B------:R-:W-:Y:S01]  /*c9a0*/  IADD3 R0, P1, PT, R42, 0x65400, RZ ;  /* 0x000654002a007810 */ /* 0x000fe20007f3e0ff */
[----:B------:R-:W-:Y:S01]  /*c9b0*/  ST.E desc[UR44][R8.64], RZ ;  /* 0x000000ff08007985 */ /* 0x000fe2000c10192c */
[----:B------:R-:W-:Y:S01]  /*c9c0*/  LOP3.LUT R88, R6, 0x70, R7, 0x78, !PT ;  /* 0x0000007006587812 */ /* 0x000fe200078e7807 */
[--C-:B------:R-:W-:Y:S01]  /*c9d0*/  IMAD.X R79, RZ, RZ, R43.reuse, P0 ;  /* 0x000000ffff4f7224 */ /* 0x100fe200000e062b */
[C---:B------:R-:W-:Y:S01]  /*c9e0*/  IADD3 R5, P0, PT, R42.reuse, 0x65600, RZ ;  /* 0x000656002a057810 */ /* 0x040fe20007f1e0ff */
[----:B------:R-:W-:Y:S01]  /*c9f0*/  IMAD.X R65, RZ, RZ, R43, P1 ;  /* 0x000000ffff417224 */ /* 0x000fe200008e062b */
[----:B------:R-:W-:Y:S01]  /*ca00*/  IADD3 R4, P1, PT, R42, 0x66400, RZ ;  /* 0x000664002a047810 */ /* 0x000fe20007f3e0ff */
[----:B------:R-:W-:Y:S01]  /*ca10*/  ST.E desc[UR44][R88.64], RZ ;  /* 0x000000ff58007985 */ /* 0x000fe2000c10192c */
[C---:B------:R-:W-:Y:S01]  /*ca20*/  SHF.R.U64 R6, R3.reuse, 0x3, R79 ;  /* 0x0000000303067819 */ /* 0x040fe2000000124f */
[----:B------:R-:W-:Y:S01]  /*ca30*/  IMAD.X R61, RZ, RZ, R43, P0 ;  /* 0x000000ffff3d7224 */ /* 0x000fe200000e062b */
[C---:B------:R-:W-:Y:S01]  /*ca40*/  SHF.R.U64 R7, R0.reuse, 0x3, R65 ;  /* 0x0000000300077819 */ /* 0x040fe20000001241 */
[----:B------:R-:W-:Y:S01]  /*ca50*/  IMAD.X R55, RZ, RZ, R43, P1 ;  /* 0x000000ffff377224 */ /* 0x000fe200008e062b */
[----:B------:R-:W-:Y:S01]  /*ca60*/  LOP3.LUT R78, R3, 0x70, R6, 0x78, !PT ;  /* 0x00000070034e7812 */ /* 0x000fe200078e7806 */
[----:B------:R-:W-:Y:S01]  /*ca70*/  ST.E desc[UR44][R86.64], RZ ;  /* 0x000000ff56007985 */ /* 0x000fe2000c10192c */
[----:B------:R-:W-:-:S02]  /*ca80*/  LOP3.LUT R64, R0, 0x70, R7, 0x78, !PT ;  /* 0x0000007000407812 */ /* 0x000fc400078e7807 */
[C---:B------:R-:W-:Y:S01]  /*ca90*/  SHF.R.U64 R0, R5.reuse, 0x3, R61 ;  /* 0x0000000305007819 */ /* 0x040fe2000000123d */
[----:B------:R-:W-:Y:S01]  /*caa0*/  ST.E desc[UR44][R76.64], RZ ;  /* 0x000000ff4c007985 */ /* 0x000fe2000c10192c */
[C---:B------:R-:W-:Y:S02]  /*cab0*/  SHF.R.U64 R3, R4.reuse, 0x3, R55 ;  /* 0x0000000304037819 */ /* 0x040fe40000001237 */
[----:B------:R-:W-:Y:S01]  /*cac0*/  LOP3.LUT R60, R5, 0x70, R0, 0x78, !PT ;  /* 0x00000070053c7812 */ /* 0x000fe200078e7800 */
[----:B------:R-:W-:Y:S01]  /*cad0*/  ST.E desc[UR44][R74.64], RZ ;  /* 0x000000ff4a007985 */ /* 0x000fe2000c10192c */
[----:B------:R-:W-:Y:S02]  /*cae0*/  LOP3.LUT R54, R4, 0x70, R3, 0x78, !PT ;  /* 0x0000007004367812 */ /* 0x000fe400078e7803 */
[C---:B------:R-:W-:Y:S01]  /*caf0*/  IADD3 R0, P1, PT, R42.reuse, 0x67400, RZ ;  /* 0x000674002a007810 */ /* 0x040fe20007f3e0ff */
[----:B------:R-:W-:Y:S01]  /*cb00*/  ST.E desc[UR44][R78.64], RZ ;  /* 0x000000ff4e007985 */ /* 0x000fe2000c10192c */
[----:B------:R-:W-:-:S03]  /*cb10*/  IADD3 R3, P0, PT, R42, 0x66600, RZ ;  /* 0x000666002a037810 */ /* 0x000fc60007f1e0ff */
        /* <DEDUP_REMOVED lines=40> */
[----:B------:R1:W-:Y:S01]  /*cda0*/  ST.E desc[UR44][R38.64], RZ ;  /* 0x000000ff26007985 */ /* 0x0003e2000c10192c */
[----:B------:R-:W-:-:S03]  /*cdb0*/  IADD3 R3, P0, PT, R42, 0x6a600, RZ ;  /* 0x0006a6002a037810 */ /* 0x000fc60007f1e0ff */
        /* <DEDUP_REMOVED lines=9> */
[----:B------:R-:W-:Y:S02]  /*ce50*/  LOP3.LUT R34, R0, 0x70, R7, 0x78, !PT ;  /* 0x0000007000227812 */ /* 0x000fe400078e7807 */
[----:B------:R-:W-:-:S02]  /*ce60*/  LOP3.LUT R40, R3, 0x70, R6, 0x78, !PT ;  /* 0x0000007003287812 */ /* 0x000fc400078e7806 */
[C---:B------:R-:W-:Y:S02]  /*ce70*/  SHF.R.U64 R3, R4.reuse, 0x3, R29 ;  /* 0x0000000304037819 */ /* 0x040fe4000000121d */
[C---:B------:R-:W-:Y:S01]  /*ce80*/  SHF.R.U64 R0, R5.reuse, 0x3, R31 ;  /* 0x0000000305007819 */ /* 0x040fe2000000121f */
[----:B------:R-:W-:Y:S01]  /*ce90*/  ST.E desc[UR44][R40.64], RZ ;  /* 0x000000ff28007985 */ /* 0x000fe2000c10192c */
[----:B------:R-:W-:Y:S02]  /*cea0*/  LOP3.LUT R28, R4, 0x70, R3, 0x78, !PT ;  /* 0x00000070041c7812 */ /* 0x000fe400078e7803 */
[----:B------:R-:W-:Y:S01]  /*ceb0*/  LOP3.LUT R30, R5, 0x70, R0, 0x78, !PT ;  /* 0x00000070051e7812 */ /* 0x000fe200078e7800 */
[----:B------:R-:W-:Y:S01]  /*cec0*/  ST.E desc[UR44][R34.64], RZ ;  /* 0x000000ff22007985 */ /* 0x000fe2000c10192c */
[C---:B------:R-:W-:Y:S02]  /*ced0*/  IADD3 R3, P0, PT, R42.reuse, 0x6c600, RZ ;  /* 0x0006c6002a037810 */ /* 0x040fe40007f1e0ff */
[C---:B------:R-:W-:Y:S01]  /*cee0*/  IADD3 R0, P1, PT, R42.reuse, 0x6d400, RZ ;  /* 0x0006d4002a007810 */ /* 0x040fe20007f3e0ff */
[----:B------:R-:W-:Y:S01]  /*cef0*/  ST.E desc[UR44][R30.64], RZ ;  /* 0x000000ff1e007985 */ /* 0x000fe2000c10192c */
[C---:B-1----:R-:W-:Y:S01]  /*cf00*/  IADD3 R38, P2, PT, R42.reuse, 0x6da00, RZ ;  /* 0x0006da002a267810 */ /* 0x042fe20007f5e0ff */
[--C-:B------:R-:W-:Y:S01]  /*cf10*/  IMAD.X R33, RZ, RZ, R43.reuse, P0 ;  /* 0x000000ffff217224 */ /* 0x100fe200000e062b */
[C---:B------:R-:W-:Y:S01]  /*cf20*/  IADD3 R5, P0, PT, R42.reuse, 0x6d600, RZ ;  /* 0x0006d6002a057810 */ /* 0x040fe20007f1e0ff */
[----:B------:R-:W-:Y:S01]  /*cf30*/  IMAD.X R27, RZ, RZ, R43, P1 ;  /* 0x000000ffff1b7224 */ /* 0x000fe200008e062b */
[----:B------:R-:W-:Y:S01]  /*cf40*/  IADD3 R4, P1, PT, R42, 0x6e400, RZ ;  /* 0x0006e4002a047810 */ /* 0x000fe20007f3e0ff */
[----:B------:R-:W-:Y:S01]  /*cf50*/  ST.E desc[UR44][R28.64], RZ ;  /* 0x000000ff1c007985 */ /* 0x000fe2000c10192c */
[C---:B------:R-:W-:Y:S01]  /*cf60*/  SHF.R.U64 R6, R3.reuse, 0x3, R33 ;  /* 0x0000000303067819 */ /* 0x040fe20000001221 */
[----:B------:R-:W-:Y:S01]  /*cf70*/  IMAD.X R21, RZ, RZ, R43, P0 ;  /* 0x000000ffff157224 */ /* 0x000fe200000e062b */
[----:B------:R-:W-:Y:S01]  /*cf80*/  SHF.R.U64 R7, R0, 0x3, R27 ;  /* 0x0000000300077819 */ /* 0x000fe2000000121b */
[----:B------:R-:W-:Y:S01]  /*cf90*/  IMAD.X R19, RZ, RZ, R43, P1 ;  /* 0x000000ffff137224 */ /* 0x000fe200008e062b */
[----:B------:R-:W-:-:S02]  /*cfa0*/  LOP3.LUT R32, R3, 0x70, R6, 0x78, !PT ;  /* 0x0000007003207812 */ /* 0x000fc400078e7806 */
[----:B------:R-:W-:Y:S02]  /*cfb0*/  LOP3.LUT R26, R0, 0x70, R7, 0x78, !PT ;  /* 0x00000070001a7812 */ /* 0x000fe400078e7807 */
        /* <DEDUP_REMOVED lines=8> */
[----:B------:R-:W-:-:S02]  /*d040*/  IADD3 R3, P0, PT, R42, 0x6e600, RZ ;  /* 0x0006e6002a037810 */ /* 0x000fc40007f1e0ff */
[C---:B--2---:R-:W-:Y:S01]  /*d050*/  IADD3 R37, P3, PT, R42.reuse, 0x6e800, RZ ;  /* 0x0006e8002a257810 */ /* 0x044fe20007f7e0ff */
        /* <DEDUP_REMOVED lines=11> */
[C---:B------:R-:W-:Y:S02]  /*d110*/  SHF.R.U64 R3, R4.reuse, 0x3, R11 ;  /* 0x0000000304037819 */ /* 0x040fe4000000120b */
[C---:B------:R-:W-:Y:S01]  /*d120*/  SHF.R.U64 R0, R5.reuse, 0x3, R13 ;  /* 0x0000000305007819 */ /* 0x040fe2000000120d */
[----:B------:R-:W-:Y:S01]  /*d130*/  ST.E desc[UR44][R24.64], RZ ;  /* 0x000000ff18007985 */ /* 0x000fe2000c10192c */
[----:B------:R-:W-:Y:S02]  /*d140*/  LOP3.LUT R10, R4, 0x70, R3, 0x78, !PT ;  /* 0x00000070040a7812 */ /* 0x000fe400078e7803 */
[----:B------:R-:W-:Y:S01]  /*d150*/  LOP3.LUT R12, R5, 0x70, R0, 0x78, !PT ;  /* 0x00000070050c7812 */ /* 0x000fe200078e7800 */
[----:B------:R-:W-:Y:S01]  /*d160*/  ST.E desc[UR44][R16.64], RZ ;  /* 0x000000ff10007985 */ /* 0x000fe2000c10192c */
[----:B------:R-:W-:-:S02]  /*d170*/  IADD3 R3, P0, PT, R42, 0x60a00, RZ ;  /* 0x00060a002a037810 */ /* 0x000fc40007f1e0ff */
[C---:B------:R-:W-:Y:S01]  /*d180*/  IADD3 R0, P1, PT, R42.reuse, 0x61800, RZ ;  /* 0x000618002a007810 */ /* 0x040fe20007f3e0ff */
[----:B------:R-:W-:Y:S01]  /*d190*/  ST.E desc[UR44][R12.64], RZ ;  /* 0x000000ff0c007985 */ /* 0x000fe2000c10192c */
[C---:B------:R-:W-:Y:S01]  /*d1a0*/  IADD3 R36, P4, PT, R42.reuse, 0x6ea00, RZ ;  /* 0x0006ea002a247810 */ /* 0x040fe20007f9e0ff */
        /* <DEDUP_REMOVED lines=10> */
[----:B------:R1:W-:Y:S01]  /*d250*/  STL.64 [R1+0xb8], R36 ;  /* 0x0000b82401007387 */ /* 0x0003e20000100a00 */
        /* <DEDUP_REMOVED lines=19> */
[----:B------:R-:W-:Y:S02]  /*d390*/  LOP3.LUT R70, R0, 0x70, R7, 0x78, !PT ;  /* 0x0000007000467812 */ /* 0x000fe400078e7807 */
[----:B------:R-:W-:Y:S01]  /*d3a0*/  LOP3.LUT R84, R3, 0x70, R6, 0x78, !PT ;  /* 0x0000007003547812 */ /* 0x000fe200078e7806 */
[----:B-1----:R-:W-:Y:S01]  /*d3b0*/  IMAD.X R37, RZ, RZ, R43, P2 ;  /* 0x000000ffff257224 */ /* 0x002fe200010e062b */
[----:B------:R-:W-:-:S02]  /*d3c0*/  SHF.R.U64 R3, R4, 0x3, R9 ;  /* 0x0000000304037819 */ /* 0x000fc40000001209 */
        /* <DEDUP_REMOVED lines=8> */
[C---:B------:R-:W-:Y:S01]  /*d450*/  IADD3 R33, P2, PT, R42.reuse, 0x60c00, RZ ;  /* 0x00060c002a217810 */ /* 0x040fe20007f5e0ff */
        /* <DEDUP_REMOVED lines=10> */
[----:B------:R-:W-:Y:S01]  /*d500*/  STL.64 [R1+0xc0], R36 ;  /* 0x0000c02401007387 */ /* 0x000fe20000100a00 */
[----:B------:R-:W-:-:S02]  /*d510*/  LOP3.LUT R80, R0, 0x70, R7, 0x78, !PT ;  /* 0x0000007000507812 */ /* 0x000fc400078e7807 */
[C---:B------:R-:W-:Y:S01]  /*d520*/  SHF.R.U64 R0, R5.reuse, 0x3, R77 ;  /* 0x0000000305007819 */ /* 0x040fe2000000124d */
[----:B------:R-:W-:Y:S01]  /*d530*/  STL [R1+0x54], R37 ;  /* 0x0000542501007387 */ /* 0x000fe20000100800 */
        /* <DEDUP_REMOVED lines=9> */
[--C-:B------:R-:W-:Y:S01]  /*d5d0*/  IMAD.X R87, RZ, RZ, R43.reuse, P0 ;  /* 0x000000ffff577224 */ /* 0x100fe200000e062b */
[----:B------:R-:W-:Y:S01]  /*d5e0*/  IADD3 R5, P0, PT, R42, 0x67a00, RZ ;  /* 0x00067a002a057810 */ /* 0x000fe20007f1e0ff */
[----:B-1----:R-:W-:Y:S01]  /*d5f0*/  IMAD.X R9, RZ, RZ, R43, P3 ;  /* 0x000000ffff097224 */ /* 0x002fe200018e062b */
[C---:B------:R-:W-:Y:S01]  /*d600*/  SHF.R.U64 R7, R0.reuse, 0x3, R79 ;  /* 0x0000000300077819 */ /* 0x040fe2000000124f */
[----:B------:R-:W-:Y:S01]  /*d610*/  IMAD.X R55, RZ, RZ, R43, P1 ;  /* 0x000000ffff377224 */ /* 0x000fe200008e062b */
[C---:B------:R-:W-:Y:S01]  /*d620*/  SHF.R.U64 R6, R3.reuse, 0x3, R87 ;  /* 0x0000000303067819 */ /* 0x040fe20000001257 */
[----:B------:R-:W-:Y:S01]  /*d630*/  IMAD.X R61, RZ, RZ, R43, P0 ;  /* 0x000000ffff3d7224 */ /* 0x000fe200000e062b */
[----:B------:R-:W-:Y:S01]  /*d640*/  LOP3.LUT R78, R0, 0x70, R7, 0x78, !PT ;  /* 0x00000070004e7812 */ /* 0x000fe200078e7807 */
[----:B------:R-:W-:Y:S01]  /*d650*/  STL [R1+0x4c], R9 ;  /* 0x00004c0901007387 */ /* 0x000fe20000100800 */
        /* <DEDUP_REMOVED lines=10> */
[C---:B------:R-:W-:Y:S01]  /*d700*/  IADD3 R32, P3, PT, R42.reuse, 0x60e00, RZ ;  /* 0x00060e002a207810 */ /* 0x040fe20007f7e0ff */
[--C-:B------:R-:W-:Y:S01]  /*d710*/  IMAD.X R65, RZ, RZ, R43.reuse, P0 ;  /* 0x000000ffff417224 */ /* 0x100fe200000e062b */
[C---:B------:R-:W-:Y:S01]  /*d720*/  IADD3 R5, P0, PT, R42.reuse, 0x69a00, RZ ;  /* 0x00069a002a057810 */ /* 0x040fe20007f1e0ff */
[----:B------:R-:W-:Y:S01]  /*d730*/  IMAD.X R63, RZ, RZ, R43, P1 ;  /* 0x000000ffff3f7224 */ /* 0x000fe200008e062b */
[----:B------:R-:W-:Y:S01]  /*d740*/  IADD3 R4, P1, PT, R42, 0x6a800, RZ ;  /* 0x0006a8002a047810 */ /* 0x000fe20007f3e0ff */
[----:B------:R1:W-:Y:S01]  /*d750*/  STL.64 [R1+0x90], R32 ;  /* 0x0000902001007387 */ /* 0x0003e20000100a00 */
        /* <DEDUP_REMOVED lines=14> */
[--C-:B------:R-:W-:Y:S01]  /*d840*/  IMAD.X R59, RZ, RZ, R43.reuse, P3 ;  /* 0x000000ffff3b7224 */ /* 0x100fe200018e062b */
[C---:B------:R-:W-:Y:S01]  /*d850*/  IADD3 R3, P0, PT, R42.reuse, 0x6aa00, RZ ;  /* 0x0006aa002a037810 */ /* 0x040fe20007f1e0ff */
[----:B------:R-:W-:Y:S02]  /*d860*/  ST.E desc[UR44][R64.64], RZ ;  /* 0x000000ff40007985 */ /* 0x000fe4000c10192c */
[--C-:B------:R-:W-:Y:S01]  /*d870*/  IMAD.X R53, RZ, RZ, R43.reuse, P1 ;  /* 0x000000ffff357224 */ /* 0x100fe200008e062b */
[C---:B------:R-:W-:Y:S01]  /*d880*/  IADD3 R4, P1, PT, R42.reuse, 0x6c800, RZ ;  /* 0x0006c8002a047810 */ /* 0x040fe20007f3e0ff */
[--C-:B------:R-:W-:Y:S01]  /*d890*/  IMAD.X R89, RZ, RZ, R43.reuse, P0 ;  /* 0x000000ffff597224 */ /* 0x100fe200000e062b */
[C---:B------:R-:W-:Y:S01]  /*d8a0*/  IADD3 R5, P0, PT, R42.reuse, 0x6ba00, RZ ;  /* 0x0006ba002a057810 */ /* 0x040fe20007f1e0ff */
[----:B------:R-:W-:Y:S01]  /*d8b0*/  ST.E desc[UR44][R62.64], RZ ;  /* 0x000000ff3e007985 */ /* 0x000fe2000c10192c */
[--C-:B-1----:R-:W-:Y:S01]  /*d8c0*/  IMAD.X R33, RZ, RZ, R43.reuse, P4 ;  /* 0x000000ffff217224 */ /* 0x102fe200020e062b */
[C---:B------:R-:W-:Y:S01]  /*d8d0*/  IADD3 R31, P4, PT, R42.reuse, 0x61c00, RZ ;  /* 0x00061c002a1f7810 */ /* 0x040fe20007f9e0ff */
[--C-:B------:R-:W-:Y:S01]  /*d8e0*/  IMAD.X R45, RZ, RZ, R43.reuse, P1 ;  /* 0x000000ffff2d7224 */ /* 0x100fe200008e062b */
[C---:B------:R-:W-:Y:S01]  /*d8f0*/  IADD3 R39, P1, PT, R42.reuse, 0x6d800, RZ ;  /* 0x0006d8002a277810 */ /* 0x040fe20007f3e0ff */
[----:B------:R-:W-:Y:S01]  /*d900*/  IMAD.X R51, RZ, RZ, R43, P0 ;  /* 0x000000ffff337224 */ /* 0x000fe200000e062b */
[----:B------:R-:W-:Y:S01]  /*d910*/  IADD3 R40, P0, PT, R42, 0x6ca00, RZ ;  /* 0x0006ca002a287810 */ /* 0x000fe20007f1e0ff */
[----:B------:R-:W-:Y:S01]  /*d920*/  STL.64 [R1+0xb0], R32 ;  /* 0x0000b02001007387 */ /* 0x000fe20000100a00 */
[----:B------:R-:W-:-:S02]  /*d930*/  SHF.R.U64 R7, R0, 0x3, R53 ;  /* 0x0000000300077819 */ /* 0x000fc40000001235 */
[C---:B------:R-:W-:Y:S01]  /*d940*/  SHF.R.U64 R6, R3.reuse, 0x3, R89 ;  /* 0x0000000303067819 */ /* 0x040fe20000001259 */
[----:B------:R1:W-:Y:S01]  /*d950*/  STL.64 [R1+0xc8], R38 ;  /* 0x0000c82601007387 */ /* 0x0003e20000100a00 */
[----:B------:R-:W-:Y:S01]  /*d960*/  IMAD.X R41, RZ, RZ, R43, P0 ;  /* 0x000000ffff297224 */ /* 0x000fe200000e062b */
[----:B------:R-:W-:Y:S01]  /*d970*/  IADD3 R35, P0, PT, R42, 0x6f800, RZ ;  /* 0x0006f8002a237810 */ /* 0x000fe20007f1e0ff */
[----:B------:R-:W-:Y:S01]  /*d980*/  IMAD.MOV.U32 R36, RZ, RZ, R40 ;  /* 0x000000ffff247224 */ /* 0x000fe200078e0028 */
[----:B------:R2:W-:Y:S01]  /*d990*/  STL [R1+0xd0], R40 ;  /* 0x0000d02801007387 */ /* 0x0005e20000100800 */
[----:B------:R-:W-:Y:S01]  /*d9a0*/  IMAD.MOV.U32 R37, RZ, RZ, R41 ;  /* 0x000000ffff257224 */ /* 0x000fe200078e0029 */
[----:B------:R-:W-:Y:S02]  /*d9b0*/  LOP3.LUT R52, R0, 0x70, R7, 0x78, !PT ;  /* 0x0000007000347812 */ /* 0x000fe400078e7807 */
[----:B------:R-:W-:Y:S01]  /*d9c0*/  STL [R1+0x64], R41 ;  /* 0x0000642901007387 */ /* 0x000fe20000100800 */
[----:B------:R-:W-:-:S02]  /*d9d0*/  LOP3.LUT R88, R3, 0x70, R6, 0x78, !PT ;  /* 0x0000007003587812 */ /* 0x000fc400078e7806 */
[C---:B------:R-:W-:Y:S01]  /*d9e0*/  IADD3 R27, P3, PT, R42.reuse, 0x63c00, RZ ;  /* 0x00063c002a1b7810 */ /* 0x040fe20007f7e0ff */
[----:B------:R-:W-:Y:S01]  /*d9f0*/  ST.E desc[UR44][R48.64], RZ ;  /* 0x000000ff30007985 */ /* 0x000fe2000c10192c */
[----:B-1----:R-:W-:Y:S01]  /*da00*/  IMAD.X R39, RZ, RZ, R43, P1 ;  /* 0x000000ffff277224 */ /* 0x002fe200008e062b */
[C---:B------:R-:W-:Y:S02]  /*da10*/  IADD3 R34, P1, PT, R42.reuse, 0x6fa00, RZ ;  /* 0x0006fa002a227810 */ /* 0x040fe40007f3e0ff */
[----:B--2---:R-:W2:Y:S01]  /*da20*/  LDL.LU R40, [R1+0xd0] ;  /* 0x0000d00001287983 */ /* 0x004ea20000300800 */
[----:B------:R-:W-:Y:S01]  /*da30*/  IMAD.MOV.U32 R37, RZ, RZ, R41 ;  /* 0x000000ffff257224 */ /* 0x000fe200078e0029 */
[C---:B------:R-:W-:Y:S02]  /*da40*/  SHF.R.U64 R0, R5.reuse, 0x3, R51 ;  /* 0x0000000305007819 */ /* 0x040fe40000001233 */
[----:B------:R1:W-:Y:S01]  /*da50*/  STL.64 [R1+0x98], R34 ;  /* 0x0000982201007387 */ /* 0x0003e20000100a00 */
[--C-:B------:R-:W-:Y:S01]  /*da60*/  IMAD.X R7, RZ, RZ, R43.reuse, P1 ;  /* 0x000000ffff077224 */ /* 0x100fe200008e062b */
[----:B------:R-:W-:Y:S01]  /*da70*/  LOP3.LUT R50, R5, 0x70, R0, 0x78, !PT ;  /* 0x0000007005327812 */ /* 0x000fe200078e7800 */
[--C-:B------:R-:W-:Y:S01]  /*da80*/  IMAD.X R5, RZ, RZ, R43.reuse, P2 ;  /* 0x000000ffff057224 */ /* 0x100fe200010e062b */
[----:B------:R3:W-:Y:S01]  /*da90*/  STL [R1+0x5c], R39 ;  /* 0x00005c2701007387 */ /* 0x0007e20000100800 */
[----:B------:R-:W-:Y:S01]  /*daa0*/  IMAD.X R57, RZ, RZ, R43, P4 ;  /* 0x000000ffff397224 */ /* 0x000fe200020e062b */
[----:B------:R-:W-:-:S02]  /*dab0*/  IADD3 R29, P1, PT, R42, 0x62c00, RZ ;  /* 0x00062c002a1d7810 */ /* 0x000fc40007f3e0ff */
[----:B------:R4:W3:Y:S01]  /*dac0*/  LDL.64 R32, [R1+0x58] ;  /* 0x0000580001207983 */ /* 0x0008e20000100a00 */
[----:B------:R-:W-:-:S03]  /*dad0*/  SHF.R.U64 R3, R4, 0x3, R45 ;  /* 0x0000000304037819 */ /* 0x000fc6000000122d */
[----:B------:R-:W-:Y:S01]  /*dae0*/  ST.E desc[UR44][R46.64], RZ ;  /* 0x000000ff2e007985 */ /* 0x000fe2000c10192c */
[----:B-1----:R-:W-:Y:S01]  /*daf0*/  IMAD.X R35, RZ, RZ, R43, P0 ;  /* 0x000000ffff237224 */ /* 0x002fe200000e062b */
[----:B------:R-:W-:Y:S02]  /*db00*/  IADD3 R30, P0, PT, R42, 0x61e00, RZ ;  /* 0x00061e002a1e7810 */ /* 0x000fe40007f1e0ff */
[----:B------:R1:W-:Y:S01]  /*db10*/  ST.E desc[UR44][R88.64], RZ ;  /* 0x000000ff58007985 */ /* 0x0003e2000c10192c */
[----:B--2---:R-:W-:-:S03]  /*db20*/  SHF.R.U64 R41, R40, 0x3, R37 ;  /* 0x0000000328297819 */ /* 0x004fc60000001225 */
[----:B------:R2:W-:Y:S01]  /*db30*/  STL.64 [R1+0x88], R30 ;  /* 0x0000881e01007387 */ /* 0x0005e20000100a00 */
[C---:B------:R-:W-:Y:S02]  /*db40*/  IADD3 R28, P2, PT, R42.reuse, 0x62e00, RZ ;  /* 0x00062e002a1c7810 */ /* 0x040fe40007f5e0ff */
[----:B------:R-:W-:Y:S01]  /*db50*/  IADD3 R26, P4, PT, R42, 0x63e00, RZ ;  /* 0x00063e002a1a7810 */ /* 0x000fe20007f9e0ff */
[----:B------:R-:W-:Y:S01]  /*db60*/  STL [R1+0x3c], R35 ;  /* 0x00003c2301007387 */ /* 0x000fe20000100800 */
[----:B------:R-:W-:Y:S01]  /*db70*/  IMAD.X R93, RZ, RZ, R43, P1 ;  /* 0x000000ffff5d7224 */ /* 0x000fe200008e062b */
[----:B------:R-:W-:Y:S02]  /*db80*/  LOP3.LUT R44, R4, 0x70, R3, 0x78, !PT ;  /* 0x00000070042c7812 */ /* 0x000fe400078e7803 */
[----:B------:R4:W-:Y:S01]  /*db90*/  STL.64 [R1+0xa0], R34 ;  /* 0x0000a02201007387 */ /* 0x0009e20000100a00 */
[----:B---3--:R-:W-:Y:S01]  /*dba0*/  IMAD.MOV.U32 R33, RZ, RZ, R39 ;  /* 0x000000ffff217224 */ /* 0x008fe200078e0027 */
[----:B------:R-:W-:-:S02]  /*dbb0*/  LOP3.LUT R36, R40, 0x70, R41, 0x78, !PT ;  /* 0x0000007028247812 */ /* 0x000fc400078e7829 */
[----:B------:R-:W3:Y:S01]  /*dbc0*/  LDL.LU.64 R38, [R1+0xc8] ;  /* 0x0000c80001267983 */ /* 0x000ee20000300a00 */
[--C-:B------:R-:W-:Y:S02]  /*dbd0*/  IMAD.X R23, RZ, RZ, R43.reuse, P0 ;  /* 0x000000ffff177224 */ /* 0x100fe400000e062b */
[--C-:B-1----:R-:W-:Y:S01]  /*dbe0*/  IMAD.X R89, RZ, RZ, R43.reuse, P3 ;  /* 0x000000ffff597224 */ /* 0x102fe200018e062b */
[----:B------:R-:W-:Y:S04]  /*dbf0*/  ST.E desc[UR44][R52.64], RZ ;  /* 0x000000ff34007985 */ /* 0x000fe8000c10192c */
[----:B------:R-:W-:Y:S04]  /*dc00*/  STL [R1+0x34], R7 ;  /* 0x0000340701007387 */ /* 0x000fe80000100800 */
[----:B--2---:R-:W2:Y:S04]  /*dc10*/  LDL.64 R30, [R1+0x38] ;  /* 0x00003800011e7983 */ /* 0x004ea80000100a00 */
[----:B------:R1:W-:Y:S04]  /*dc20*/  STL [R1+0x60], R36 ;  /* 0x0000602401007387 */ /* 0x0003e80000100800 */
[----:B----4-:R4:W4:Y:S04]  /*dc30*/  LDL.64 R34, [R1+0x48] ;  /* 0x0000480001227983 */ /* 0x0109280000100a00 */
[----:B------:R-:W4:Y:S01]  /*dc40*/  LDL.64 R40, [R1+0x48] ;  /* 0x0000480001287983 */ /* 0x000f220000100a00 */
[--C-:B------:R-:W-:Y:S01]  /*dc50*/  IMAD.X R91, RZ, RZ, R43.reuse, P2 ;  /* 0x000000ffff5b7224 */ /* 0x100fe200010e062b */
[C---:B------:R-:W-:Y:S01]  /*dc60*/  IADD3 R25, P0, PT, R42.reuse, 0x64c00, RZ ;  /* 0x00064c002a197810 */ /* 0x040fe20007f1e0ff */
[----:B------:R-:W-:Y:S01]  /*dc70*/  IMAD.X R87, RZ, RZ, R43, P4 ;  /* 0x000000ffff577224 */ /* 0x000fe200020e062b */
[C---:B------:R-:W-:Y:S01]  /*dc80*/  IADD3 R24, P1, PT, R42.reuse, 0x64e00, RZ ;  /* 0x00064e002a187810 */ /* 0x040fe20007f3e0ff */
[----:B------:R-:W-:Y:S01]  /*dc90*/  STL [R1+0x2c], R5 ;  /* 0x00002c0501007387 */ /* 0x000fe20000100800 */
[C---:B------:R-:W-:Y:S01]  /*dca0*/  IADD3 R20, P3, PT, R42.reuse, 0x65e00, RZ ;  /* 0x00065e002a147810 */ /* 0x040fe20007f7e0ff */
[----:B------:R-:W4:Y:S01]  /*dcb0*/  S2R R0, SR_CgaCtaId ;  /* 0x0000000000007919 */ /* 0x000f220000008800 */
[----:B------:R-:W-:Y:S01]  /*dcc0*/  MOV R3, 0x400 ;  /* 0x0000040000037802 */ /* 0x000fe20000000f00 */
[----:B------:R-:W-:Y:S04]  /*dcd0*/  ST.E desc[UR44][R50.64], RZ ;  /* 0x000000ff32007985 */ /* 0x000fe8000c10192c */
[----:B-1----:R-:W3:Y:S04]  /*dce0*/  LDL.LU.64 R36, [R1+0xc0] ;  /* 0x0000c00001247983 */ /* 0x002ee80000300a00 */
[----:B--2---:R1:W-:Y:S01]  /*dcf0*/  STL [R1+0xa8], R30 ;  /* 0x0000a81e01007387 */ /* 0x0043e20000100800 */
[----:B------:R-:W-:-:S02]  /*dd00*/  IADD3 R21, P2, PT, R42, 0x65c00, RZ ;  /* 0x00065c002a157810 */ /* 0x000fc40007f5e0ff */
[----:B------:R-:W-:Y:S01]  /*dd10*/  IADD3 R19, P4, PT, R42, 0x66c00, RZ ;  /* 0x00066c002a137810 */ /* 0x000fe20007f9e0ff */
[--C-:B------:R-:W-:Y:S02]  /*dd20*/  IMAD.X R85, RZ, RZ, R43.reuse, P0 ;  /* 0x000000ffff557224 */ /* 0x100fe400000e062b */
[----:B------:R-:W-:Y:S02]  /*dd30*/  IMAD.X R83, RZ, RZ, R43, P1 ;  /* 0x000000ffff537224 */ /* 0x000fe400008e062b */
[----:B----4-:R-:W-:Y:S02]  /*dd40*/  IMAD.MOV.U32 R35, RZ, RZ, R41 ;  /* 0x000000ffff237224 */ /* 0x010fe400078e0029 */
[----:B------:R-:W-:Y:S01]  /*dd50*/  IMAD.X R79, RZ, RZ, R43, P3 ;  /* 0x000000ffff4f7224 */ /* 0x000fe200018e062b */
[----:B------:R-:W-:Y:S01]  /*dd60*/  LEA R0, R0, R3, 0x18 ;  /* 0x0000000300007211 */ /* 0x000fe200078ec0ff */
[----:B------:R-:W-:Y:S04]  /*dd70*/  ST.E desc[UR44][R44.64], RZ ;  /* 0x000000ff2c007985 */ /* 0x000fe8000c10192c */
[----:B-1----:R1:W3:Y:S02]  /*dd80*/  LDL.64 R30, [R1+0x50] ;  /* 0x00005000011e7983 */ /* 0x0022e40000100a00 */
[----:B---3--:R-:W-:-:S02]  /*dd90*/  IMAD.MOV.U32 R31, RZ, RZ, R37 ;  /* 0x000000ffff1f7224 */ /* 0x008fc400078e0025 */
[----:B------:R-:W2:Y:S01]  /*dda0*/  LDL.LU.64 R36, [R1+0xb8] ;  /* 0x0000b80001247983 */ /* 0x000ea20000300a00 */
[--C-:B------:R-:W-:Y:S01]  /*ddb0*/  IMAD.X R81, RZ, RZ, R43.reuse, P2 ;  /* 0x000000ffff517224 */ /* 0x100fe200010e062b */
[C---:B------:R-:W-:Y:S01]  /*ddc0*/  IADD3 R18, P0, PT, R42.reuse, 0x66e00, RZ ;  /* 0x00066e002a127810 */ /* 0x040fe20007f1e0ff */
[--C-:B------:R-:W-:Y:S01]  /*ddd0*/  IMAD.X R77, RZ, RZ, R43.reuse, P4 ;  /* 0x000000ffff4d7224 */ /* 0x100fe200020e062b */
[C---:B------:R-:W-:Y:S02]  /*dde0*/  IADD3 R17, P1, PT, R42.reuse, 0x67c00, RZ ;  /* 0x00067c002a117810 */ /* 0x040fe40007f3e0ff */
[C---:B------:R-:W-:Y:S02]  /*ddf0*/  IADD3 R16, P2, PT, R42.reuse, 0x67e00, RZ ;  /* 0x00067e002a107810 */ /* 0x040fe40007f5e0ff */
[C---:B------:R-:W-:Y:S02]  /*de00*/  IADD3 R15, P3, PT, R42.reuse, 0x68c00, RZ ;  /* 0x00068c002a0f7810 */ /* 0x040fe40007f7e0ff */
[C---:B------:R-:W-:Y:S01]  /*de10*/  IADD3 R14, P4, PT, R42.reuse, 0x68e00, RZ ;  /* 0x00068e002a0e7810 */ /* 0x040fe20007f9e0ff */
[--C-:B------:R-:W-:Y:S01]  /*de20*/  IMAD.X R75, RZ, RZ, R43.reuse, P0 ;  /* 0x000000ffff4b7224 */ /* 0x100fe200000e062b */
        /* <DEDUP_REMOVED lines=17> */
[----:B------:R-:W-:Y:S01]  /*df40*/  IMAD.X R53, RZ, RZ, R43, P4 ;  /* 0x000000ffff357224 */ /* 0x000fe200020e062b */
[----:B------:R-:W-:-:S02]  /*df50*/  IADD3 R4, P4, PT, R42, 0x6de00, RZ ;  /* 0x0006de002a047810 */ /* 0x000fc40007f9e0ff */
[----:B------:R-:W-:-:S04]  /*df60*/  SHF.R.U64 R42, R39, 0x3, R33 ;  /* 0x00000003272a7819 */ /* 0x000fc80000001221 */
[----:B------:R-:W-:-:S05]  /*df70*/  LOP3.LUT R32, R39, 0x70, R42, 0x78, !PT ;  /* 0x0000007027207812 */ /* 0x000fca00078e782a */
[----:B------:R3:W-:Y:S04]  /*df80*/  STL [R1+0x58], R32 ;  /* 0x0000582001007387 */ /* 0x0007e80000100800 */
[----:B---3--:R-:W3:Y:S01]  /*df90*/  LDL.LU.64 R32, [R1+0xb0] ;  /* 0x0000b00001207983 */ /* 0x008ee20000300a00 */
[----:B--2---:R-:W-:-:S04]  /*dfa0*/  SHF.R.U64 R40, R37, 0x3, R35 ;  /* 0x0000000325287819 */ /* 0x004fc80000001223 */
[----:B------:R-:W-:Y:S02]  /*dfb0*/  LOP3.LUT R34, R37, 0x70, R40, 0x78, !PT ;  /* 0x0000007025227812 */ /* 0x000fe400078e7828 */
[C---:B------:R-:W-:Y:S01]  /*dfc0*/  SHF.R.U64 R3, R38.reuse, 0x3, R31 ;  /* 0x0000000326037819 */ /* 0x040fe2000000121f */
[----:B------:R-:W2:Y:S04]  /*dfd0*/  LDL.LU.64 R40, [R1+0x28] ;  /* 0x0000280001287983 */ /* 0x000ea80000300a00 */
[----:B------:R4:W-:Y:S04]  /*dfe0*/  STL [R1+0x48], R34 ;  /* 0x0000482201007387 */ /* 0x0009e80000100800 */
[----:B----4-:R-:W4:Y:S01]  /*dff0*/  LDL.LU.64 R34, [R1+0xa0] ;  /* 0x0000a00001227983 */ /* 0x010f220000300a00 */
[----:B------:R-:W-:-:S05]  /*e000*/  LOP3.LUT R30, R38, 0x70, R3, 0x78, !PT ;  /* 0x00000070261e7812 */ /* 0x000fca00078e7803 */
[----:B------:R1:W-:Y:S04]  /*e010*/  STL [R1+0x50], R30 ;  /* 0x0000501e01007387 */ /* 0x0003e80000100800 */
[----:B-1----:R1:W2:Y:S01]  /*e020*/  LDL.LU R30, [R1+0xa8] ;  /* 0x0000a800011e7983 */ /* 0x0022a20000300800 */
[----:B---3--:R-:W-:-:S04]  /*e030*/  SHF.R.U64 R39, R36, 0x3, R33 ;  /* 0x0000000324277819 */ /* 0x008fc80000001221 */
[----:B------:R-:W-:Y:S02]  /*e040*/  LOP3.LUT R32, R36, 0x70, R39, 0x78, !PT ;  /* 0x0000007024207812 */ /* 0x000fe400078e7827 */
[----:B------:R-:W2:Y:S04]  /*e050*/  LDL.64 R36, [R1+0x30] ;  /* 0x0000300001247983 */ /* 0x000ea80000100a00 */
[----:B------:R3:W-:Y:S04]  /*e060*/  STL.64 [R1+0x40], R32 ;  /* 0x0000402001007387 */ /* 0x0007e80000100a00 */
[----:B---3--:R-:W2:Y:S01]  /*e070*/  LDL.LU.64 R32, [R1+0x90] ;  /* 0x0000900001207983 */ /* 0x008ea20000300a00 */
[----:B----4-:R-:W-:-:S03]  /*e080*/  IMAD.MOV.U32 R31, RZ, RZ, R35 ;  /* 0x000000ffff1f7224 */ /* 0x010fc600078e0023 */
[----:B------:R-:W3:Y:S01]  /*e090*/  LDL.LU.64 R34, [R1+0x98] ;  /* 0x0000980001227983 */ /* 0x000ee20000300a00 */
[----:B--2---:R-:W-:-:S04]  /*e0a0*/  SHF.R.U64 R36, R33, 0x3, R41 ;  /* 0x0000000321247819 */ /* 0x004fc80000001229 */
[----:B------:R-:W-:Y:S02]  /*e0b0*/  LOP3.LUT R40, R33, 0x70, R36, 0x78, !PT ;  /* 0x0000007021287812 */ /* 0x000fe400078e7824 */
[----:B---3--:R-:W-:-:S04]  /*e0c0*/  SHF.R.U64 R38, R35, 0x3, R31 ;  /* 0x0000000323267819 */ /* 0x008fc8000000121f */
[----:B------:R-:W-:Y:S02]  /*e0d0*/  LOP3.LUT R30, R35, 0x70, R38, 0x78, !PT ;  /* 0x00000070231e7812 */ /* 0x000fe400078e7826 */
[----:B------:R-:W2:Y:S04]  /*e0e0*/  LDL.LU.64 R38, [R1+0x30] ;  /* 0x0000300001267983 */ /* 0x000ea80000300a00 */
[----:B------:R3:W-:Y:S01]  /*e0f0*/  STL [R1+0x38], R30 ;  /* 0x0000381e01007387 */ /* 0x0007e20000100800 */
[----:B------:R-:W-:-:S03]  /*e100*/  SHF.R.U64 R3, R34, 0x3, R37 ;  /* 0x0000000322037819 */ /* 0x000fc60000001225 */
[----:B------:R-:W4:Y:S04]  /*e110*/  LDL.LU.64 R36, [R1+0x60] ;  /* 0x0000600001247983 */ /* 0x000f280000300a00 */
[----:B---3--:R-:W3:Y:S01]  /*e120*/  LDL.LU.64 R30, [R1+0x88] ;  /* 0x00008800011e7983 */ /* 0x008ee20000300a00 */
[----:B------:R-:W-:-:S04]  /*e130*/  SHF.R.U64 R35, R32, 0x3, R59 ;  /* 0x0000000320237819 */ /* 0x000fc8000000123b */
[----:B------:R-:W-:Y:S02]  /*e140*/  LOP3.LUT R58, R32, 0x70, R35, 0x78, !PT ;  /* 0x00000070203a7812 */ /* 0x000fe400078e7823 */
[----:B------:R-:W-:-:S04]  /*e150*/  SHF.R.U64 R32, R29, 0x3, R93 ;  /* 0x000000031d207819 */ /* 0x000fc8000000125d */
[----:B------:R-:W-:Y:S02]  /*e160*/  LOP3.LUT R92, R29, 0x70, R32, 0x78, !PT ;  /* 0x000000701d5c7812 */ /* 0x000fe400078e7820 */
[----:B------:R-:W3:Y:S01]  /*e170*/  LDL.LU.64 R32, [R1+0x48] ;  /* 0x0000480001207983 */ /* 0x000ee20000300a00 */
[----:B--2---:R-:W-:-:S03]  /*e180*/  LOP3.LUT R38, R34, 0x70, R3, 0x78, !PT ;  /* 0x0000007022267812 */ /* 0x004fc600078e7803 */
[----:B----4-:R2:W-:Y:S01]  /*e190*/  ST.E desc[UR44][R36.64], RZ ;  /* 0x000000ff24007985 */ /* 0x0105e2000c10192c */
[C---:B---3--:R-:W-:Y:S02]  /*e1a0*/  SHF.R.U64 R34, R31.reuse, 0x3, R57 ;  /* 0x000000031f227819 */ /* 0x048fe40000001239 */
[----:B------:R-:W-:Y:S02]  /*e1b0*/  SHF.R.U64 R3, R30, 0x3, R23 ;  /* 0x000000031e037819 */ /* 0x000fe40000001217 */
[----:B------:R-:W-:Y:S01]  /*e1c0*/  LOP3.LUT R56, R31, 0x70, R34, 0x78, !PT ;  /* 0x000000701f387812 */ /* 0x000fe200078e7822 */
[----:B--2---:R-:W2:Y:S01]  /*e1d0*/  LDL.LU.64 R36, [R1+0x38] ;  /* 0x0000380001247983 */ /* 0x004ea20000300a00 */
[----:B------:R-:W-:Y:S02]  /*e1e0*/  SHF.R.U64 R31, R28, 0x3, R91 ;  /* 0x000000031c1f7819 */ /* 0x000fe4000000125b */
[----:B------:R-:W-:Y:S01]  /*e1f0*/  LOP3.LUT R22, R30, 0x70, R3, 0x78, !PT ;  /* 0x000000701e167812 */ /* 0x000fe200078e7803 */
[----:B------:R-:W3:Y:S01]  /*e200*/  LDL.LU.64 R34, [R1+0x40] ;  /* 0x0000400001227983 */ /* 0x000ee20000300a00 */
[----:B------:R-:W-:-:S02]  /*e210*/  LOP3.LUT R90, R28, 0x70, R31, 0x78, !PT ;  /* 0x000000701c5a7812 */ /* 0x000fc400078e781f */
[----:B------:R-:W-:Y:S02]  /*e220*/  SHF.R.U64 R28, R25, 0x3, R85 ;  /* 0x00000003191c7819 */ /* 0x000fe40000001255 */
[----:B------:R-:W-:Y:S02]  /*e230*/  SHF.R.U64 R30, R27, 0x3, R89 ;  /* 0x000000031b1e7819 */ /* 0x000fe40000001259 */
[----:B------:R-:W-:Y:S02]  /*e240*/  LOP3.LUT R84, R25, 0x70, R28, 0x78, !PT ;  /* 0x0000007019547812 */ /* 0x000fe400078e781c */
[----:B------:R-:W-:Y:S01]  /*e250*/  LOP3.LUT R88, R27, 0x70, R30, 0x78, !PT ;  /* 0x000000701b587812 */ /* 0x000fe200078e781e */
[----:B------:R-:W4:Y:S04]  /*e260*/  LDL.LU.64 R28, [R1+0x58] ;  /* 0x00005800011c7983 */ /* 0x000f280000300a00 */
[----:B------:R-:W2:Y:S01]  /*e270*/  LDL.LU.64 R30, [R1+0x50] ;  /* 0x00005000011e7983 */ /* 0x000ea20000300a00 */
[----:B------:R-:W-:-:S04]  /*e280*/  SHF.R.U64 R3, R26, 0x3, R87 ;  /* 0x000000031a037819 */ /* 0x000fc80000001257 */
[----:B------:R-:W-:Y:S02]  /*e290*/  LOP3.LUT R86, R26, 0x70, R3, 0x78, !PT ;  /* 0x000000701a567812 */ /* 0x000fe400078e7803 */
[C---:B------:R-:W-:Y:S02]  /*e2a0*/  SHF.R.U64 R26, R21.reuse, 0x3, R81 ;  /* 0x00000003151a7819 */ /* 0x040fe40000001251 */
[----:B------:R-:W-:Y:S02]  /*e2b0*/  SHF.R.U64 R3, R20, 0x3, R79 ;  /* 0x0000000314037819 */ /* 0x000fe4000000124f */
[----:B------:R-:W-:Y:S02]  /*e2c0*/  LOP3.LUT R80, R21, 0x70, R26, 0x78, !PT ;  /* 0x0000007015507812 */ /* 0x000fe400078e781a */
[----:B------:R-:W-:Y:S02]  /*e2d0*/  SHF.R.U64 R21, R18, 0x3, R75 ;  /* 0x0000000312157819 */ /* 0x000fe4000000124b */
[----:B------:R-:W-:-:S02]  /*e2e0*/  LOP3.LUT R78, R20, 0x70, R3, 0x78, !PT ;  /* 0x00000070144e7812 */ /* 0x000fc400078e7803 */
[----:B------:R-:W-:Y:S01]  /*e2f0*/  LOP3.LUT R74, R18, 0x70, R21, 0x78, !PT ;  /* 0x00000070124a7812 */ /* 0x000fe200078e7815 */
[----:B------:R-:W1:Y:S01]  /*e300*/  S2R R3, SR_TID.X ;  /* 0x0000000000037919 */ /* 0x000e620000002100 */
[----:B------:R-:W-:-:S04]  /*e310*/  SHF.R.U64 R18, R15, 0x3, R69 ;  /* 0x000000030f127819 */ /* 0x000fc80000001245 */
[----:B------:R-:W-:Y:S02]  /*e320*/  LOP3.LUT R68, R15, 0x70, R18, 0x78, !PT ;  /* 0x000000700f447812 */ /* 0x000fe400078e7812 */
[----:B------:R-:W1:Y:S01]  /*e330*/  S2R R15, SR_SWINHI ;  /* 0x00000000000f7919 */ /* 0x000e620000002f00 */
[----:B------:R-:W-:-:S04]  /*e340*/  SHF.R.U64 R20, R17, 0x3, R73 ;  /* 0x0000000311147819 */ /* 0x000fc80000001249 */
[----:B------:R-:W-:Y:S02]  /*e350*/  LOP3.LUT R72, R17, 0x70, R20, 0x78, !PT ;  /* 0x0000007011487812 */ /* 0x000fe400078e7814 */
[----:B------:R-:W-:-:S04]  /*e360*/  SHF.R.U64 R17, R14, 0x3, R67 ;  /* 0x000000030e117819 */ /* 0x000fc80000001243 */
[----:B------:R-:W-:Y:S02]  /*e370*/  LOP3.LUT R66, R14, 0x70, R17, 0x78, !PT ;  /* 0x000000700e427812 */ /* 0x000fe400078e7811 */
[C---:B------:R-:W-:Y:S01]  /*e380*/  SHF.R.U64 R17, R12.reuse, 0x3, R63 ;  /* 0x000000030c117819 */ /* 0x040fe2000000123f */
[----:B------:R-:W-:Y:S01]  /*e390*/  IMAD.X R51, RZ, RZ, R43, P0 ;  /* 0x000000ffff337224 */ /* 0x000fe200000e062b */
[----:B------:R-:W-:Y:S02]  /*e3a0*/  SHF.R.U64 R14, R13, 0x3, R65 ;  /* 0x000000030d0e7819 */ /* 0x000fe40000001241 */
[----:B------:R-:W-:Y:S02]  /*e3b0*/  LOP3.LUT R62, R12, 0x70, R17, 0x78, !PT ;  /* 0x000000700c3e7812 */ /* 0x000fe400078e7811 */
[----:B------:R-:W-:Y:S02]  /*e3c0*/  SHF.R.U64 R12, R11, 0x3, R61 ;  /* 0x000000030b0c7819 */ /* 0x000fe4000000123d */
[----:B------:R-:W-:-:S02]  /*e3d0*/  LOP3.LUT R64, R13, 0x70, R14, 0x78, !PT ;  /* 0x000000700d407812 */ /* 0x000fc400078e780e */
[----:B------:R-:W-:Y:S02]  /*e3e0*/  LOP3.LUT R60, R11, 0x70, R12, 0x78, !PT ;  /* 0x000000700b3c7812 */ /* 0x000fe400078e780c */
[----:B------:R-:W-:Y:S02]  /*e3f0*/  SHF.R.U64 R13, R10, 0x3, R55 ;  /* 0x000000030a0d7819 */ /* 0x000fe40000001237 */
[----:B------:R-:W-:Y:S01]  /*e400*/  SHF.R.U64 R11, R8, 0x3, R51 ;  /* 0x00000003080b7819 */ /* 0x000fe20000001233 */
[----:B----4-:R-:W-:Y:S04]  /*e410*/  ST.E desc[UR44][R28.64], RZ ;  /* 0x000000ff1c007985 */ /* 0x010fe8000c10192c */
[----:B--2---:R-:W-:Y:S04]  /*e420*/  ST.E desc[UR44][R30.64], RZ ;  /* 0x000000ff1e007985 */ /* 0x004fe8000c10192c */
[----:B------:R-:W-:Y:S04]  /*e430*/  ST.E desc[UR44][R32.64], RZ ;  /* 0x000000ff20007985 */ /* 0x000fe8000c10192c */
[----:B---3--:R-:W-:Y:S04]  /*e440*/  ST.E desc[UR44][R34.64], RZ ;  /* 0x000000ff22007985 */ /* 0x008fe8000c10192c */
[----:B------:R-:W-:Y:S04]  /*e450*/  ST.E desc[UR44][R36.64], RZ ;  /* 0x000000ff24007985 */ /* 0x000fe8000c10192c */
[----:B------:R-:W-:Y:S04]  /*e460*/  ST.E desc[UR44][R38.64], RZ ;  /* 0x000000ff26007985 */ /* 0x000fe8000c10192c */
[----:B------:R-:W-:Y:S04]  /*e470*/  ST.E desc[UR44][R40.64], RZ ;  /* 0x000000ff28007985 */ /* 0x000fe8000c10192c */
[----:B------:R2:W-:Y:S04]  /*e480*/  ST.E desc[UR44][R58.64], RZ ;  /* 0x000000ff3a007985 */ /* 0x0005e8000c10192c */
[----:B------:R3:W-:Y:S04]  /*e490*/  ST.E desc[UR44][R56.64], RZ ;  /* 0x000000ff38007985 */ /* 0x0007e8000c10192c */
[----:B------:R4:W-:Y:S04]  /*e4a0*/  ST.E desc[UR44][R22.64], RZ ;  /* 0x000000ff16007985 */ /* 0x0009e8000c10192c */
[----:B--2---:R2:W5:Y:S04]  /*e4b0*/  LDL.LU R58, [R1+0x80] ;  /* 0x00008000013a7983 */ /* 0x0045680000300800 */
[----:B---3--:R2:W5:Y:S04]  /*e4c0*/  LDL.LU.64 R56, [R1+0x78] ;  /* 0x0000780001387983 */ /* 0x0085680000300a00 */
[----:B----4-:R2:W5:Y:S01]  /*e4d0*/  LDL.LU.64 R22, [R1+0x70] ;  /* 0x0000700001167983 */ /* 0x0105620000300a00 */
[----:B------:R-:W-:Y:S01]  /*e4e0*/  LOP3.LUT R54, R10, 0x70, R13, 0x78, !PT ;  /* 0x000000700a367812 */ /* 0x000fe200078e780d */
[----:B------:R-:W-:Y:S01]  /*e4f0*/  IMAD.X R49, RZ, RZ, R43, P1 ;  /* 0x000000ffff317224 */ /* 0x000fe200008e062b */
[----:B------:R-:W-:Y:S01]  /*e500*/  LOP3.LUT R50, R8, 0x70, R11, 0x78, !PT ;  /* 0x0000007008327812 */ /* 0x000fe200078e780b */
[----:B-1----:R-:W-:Y:S01]  /*e510*/  IMAD.SHL.U32 R8, R3, 0x2, RZ ;  /* 0x0000000203087824 */ /* 0x002fe200078e00ff */
[C---:B------:R-:W-:Y:S01]  /*e520*/  SHF.R.U64 R10, R9.reuse, 0x3, R53 ;  /* 0x00000003090a7819 */ /* 0x040fe20000001235 */
[----:B------:R-:W-:Y:S01]  /*e530*/  IMAD.X R47, RZ, RZ, R43, P2 ;  /* 0x000000ffff2f7224 */ /* 0x000fe200010e062b */
[----:B------:R-:W-:Y:S01]  /*e540*/  SHF.R.U64 R27, R24, 0x3, R83 ;  /* 0x00000003181b7819 */ /* 0x000fe20000001253 */
[--C-:B------:R-:W-:Y:S01]  /*e550*/  IMAD.X R45, RZ, RZ, R43.reuse, P3 ;  /* 0x000000ffff2d7224 */ /* 0x100fe200018e062b */
[----:B------:R-:W-:Y:S01]  /*e560*/  LOP3.LUT R52, R9, 0x70, R10, 0x78, !PT ;  /* 0x0000007009347812 */ /* 0x000fe200078e780a */
[----:B------:R-:W-:Y:S01]  /*e570*/  IMAD.X R43, RZ, RZ, R43, P4 ;  /* 0x000000ffff2b7224 */ /* 0x000fe200020e062b */
[----:B------:R-:W-:-:S02]  /*e580*/  SHF.R.U64 R10, R7, 0x3, R49 ;  /* 0x00000003070a7819 */ /* 0x000fc40000001231 */
[----:B------:R-:W-:Y:S02]  /*e590*/  LOP3.LUT R8, R8, 0xfe, RZ, 0xc0, !PT ;  /* 0x000000fe08087812 */ /* 0x000fe400078ec0ff */
[----:B------:R-:W-:Y:S02]  /*e5a0*/  MOV R12, R0 ;  /* 0x00000000000c7202 */ /* 0x000fe40000000f00 */
[----:B------:R-:W-:Y:S02]  /*e5b0*/  MOV R13, R15 ;  /* 0x0000000f000d7202 */ /* 0x000fe40000000f00 */
[----:B------:R-:W-:Y:S02]  /*e5c0*/  LOP3.LUT R82, R24, 0x70, R27, 0x78, !PT ;  /* 0x0000007018527812 */ /* 0x000fe400078e781b */
[----:B------:R-:W-:Y:S01]  /*e5d0*/  SHF.R.U64 R9, R6, 0x3, R47 ;  /* 0x0000000306097819 */ /* 0x000fe2000000122f */
[----:B------:R-:W-:Y:S01]  /*e5e0*/  IMAD.WIDE.U32 R12, R8, 0x2, R12 ;  /* 0x00000002080c7825 */ /* 0x000fe200078e000c */
[----:B------:R-:W-:-:S02]  /*e5f0*/  LOP3.LUT R48, R7, 0x70, R10, 0x78, !PT ;  /* 0x0000007007307812 */ /* 0x000fc400078e780a */
[C---:B------:R-:W-:Y:S02]  /*e600*/  SHF.R.U64 R24, R19.reuse, 0x3, R77 ;  /* 0x0000000313187819 */ /* 0x040fe4000000124d */
[----:B------:R-:W-:Y:S01]  /*e610*/  SHF.R.U64 R7, R4, 0x3, R43 ;  /* 0x0000000304077819 */ /* 0x000fe2000000122b */
[----:B------:R2:W-:Y:S01]  /*e620*/  ST.E desc[UR44][R92.64], RZ ;  /* 0x000000ff5c007985 */ /* 0x0005e2000c10192c */
[----:B------:R-:W-:Y:S02]  /*e630*/  LOP3.LUT R46, R6, 0x70, R9, 0x78, !PT ;  /* 0x00000070062e7812 */ /* 0x000fe400078e7809 */
[----:B------:R-:W-:Y:S01]  /*e640*/  LOP3.LUT R76, R19, 0x70, R24, 0x78, !PT ;  /* 0x00000070134c7812 */ /* 0x000fe200078e7818 */
[----:B------:R2:W-:Y:S01]  /*e650*/  ST.E desc[UR44][R90.64], RZ ;  /* 0x000000ff5a007985 */ /* 0x0005e2000c10192c */
[----:B------:R-:W-:Y:S02]  /*e660*/  SHF.R.U64 R6, R5, 0x3, R45 ;  /* 0x0000000305067819 */ /* 0x000fe4000000122d */
[----:B------:R-:W-:Y:S01]  /*e670*/  LOP3.LUT R42, R4, 0x70, R7, 0x78, !PT ;  /* 0x00000070042a7812 */ /* 0x000fe200078e7807 */
[----:B------:R2:W-:Y:S01]  /*e680*/  ST.E desc[UR44][R88.64], RZ ;  /* 0x000000ff58007985 */ /* 0x0005e2000c10192c */
[----:B------:R-:W-:-:S02]  /*e690*/  SHF.R.U64 R19, R16, 0x3, R71 ;  /* 0x0000000310137819 */ /* 0x000fc40000001247 */
[----:B------:R-:W-:Y:S01]  /*e6a0*/  IADD3 R7, P2, PT, R12, 0x6ec00, RZ ;  /* 0x0006ec000c077810 */ /* 0x000fe20007f5e0ff */
[----:B------:R2:W-:Y:S01]  /*e6b0*/  ST.E desc[UR44][R86.64], RZ ;  /* 0x000000ff56007985 */ /* 0x0005e2000c10192c */
[----:B------:R-:W-:-:S03]  /*e6c0*/  LOP3.LUT R44, R5, 0x70, R6, 0x78, !PT ;  /* 0x00000070052c7812 */ /* 0x000fc600078e7806 */
[----:B------:R2:W-:Y:S01]  /*e6d0*/  ST.E desc[UR44][R84.64], RZ ;  /* 0x000000ff54007985 */ /* 0x0005e2000c10192c */
[----:B------:R-:W-:Y:S01]  /*e6e0*/  LOP3.LUT R70, R16, 0x70, R19, 0x78, !PT ;  /* 0x0000007010467812 */ /* 0x000fe200078e7813 */
[--C-:B------:R-:W-:Y:S01]  /*e6f0*/  IMAD.X R17, RZ, RZ, R13.reuse, P2 ;  /* 0x000000ffff117224 */ /* 0x100fe200010e060d */
[C---:B------:R-:W-:Y:S01]  /*e700*/  IADD3 R9, P3, PT, R12.reuse, 0x6ee00, RZ ;  /* 0x0006ee000c097810 */ /* 0x040fe20007f7e0ff */
[----:B------:R2:W-:Y:S01]  /*e710*/  ST.E desc[UR44][R82.64], RZ ;  /* 0x000000ff52007985 */ /* 0x0005e2000c10192c */
[C---:B------:R-:W-:Y:S02]  /*e720*/  IADD3 R5, P1, PT, R12.reuse, 0x6fe00, RZ ;  /* 0x0006fe000c057810 */ /* 0x040fe40007f3e0ff */
[----:B------:R-:W-:Y:S01]  /*e730*/  IADD3 R4, P0, PT, R12, 0x6fc00, RZ ;  /* 0x0006fc000c047810 */ /* 0x000fe20007f1e0ff */
[----:B------:R2:W-:Y:S04]  /*e740*/  ST.E desc[UR44][R80.64], RZ ;  /* 0x000000ff50007985 */ /* 0x0005e8000c10192c */
[----:B------:R2:W-:Y:S01]  /*e750*/  ST.E desc[UR44][R78.64], RZ ;  /* 0x000000ff4e007985 */ /* 0x0005e2000c10192c */
[----:B------:R-:W-:-:S03]  /*e760*/  IMAD.X R15, RZ, RZ, R13, P3 ;  /* 0x000000ffff0f7224 */ /* 0x000fc600018e060d */
[----:B------:R2:W-:Y:S01]  /*e770*/  ST.E desc[UR44][R76.64], RZ ;  /* 0x000000ff4c007985 */ /* 0x0005e2000c10192c */
[----:B------:R-:W-:-:S03]  /*e780*/  IMAD.X R11, RZ, RZ, R13, P1 ;  /* 0x000000ffff0b7224 */ /* 0x000fc600008e060d */
[----:B------:R2:W-:Y:S01]  /*e790*/  ST.E desc[UR44][R74.64], RZ ;  /* 0x000000ff4a007985 */ /* 0x0005e2000c10192c */
[----:B------:R-:W-:Y:S01]  /*e7a0*/  IMAD.X R13, RZ, RZ, R13, P0 ;  /* 0x000000ffff0d7224 */ /* 0x000fe200000e060d */
[----:B------:R-:W-:Y:S02]  /*e7b0*/  SHF.R.U64 R6, R7, 0x3, R17 ;  /* 0x0000000307067819 */ /* 0x000fe40000001211 */
[----:B------:R2:W-:Y:S04]  /*e7c0*/  ST.E desc[UR44][R72.64], RZ ;  /* 0x000000ff48007985 */ /* 0x0005e8000c10192c */
[----:B------:R2:W-:Y:S04]  /*e7d0*/  ST.E desc[UR44][R70.64], RZ ;  /* 0x000000ff46007985 */ /* 0x0005e8000c10192c */
[----:B------:R2:W-:Y:S01]  /*e7e0*/  ST.E desc[UR44][R68.64], RZ ;  /* 0x000000ff44007985 */ /* 0x0005e2000c10192c */
[----:B------:R-:W-:-:S03]  /*e7f0*/  SHF.R.U64 R8, R9, 0x3, R15 ;  /* 0x0000000309087819 */ /* 0x000fc6000000120f */
[----:B------:R2:W-:Y:S01]  /*e800*/  ST.E desc[UR44][R66.64], RZ ;  /* 0x000000ff42007985 */ /* 0x0005e2000c10192c */
[----:B------:R-:W-:-:S03]  /*e810*/  LOP3.LUT R16, R7, 0x70, R6, 0x78, !PT ;  /* 0x0000007007107812 */ /* 0x000fc600078e7806 */
[----:B------:R2:W-:Y:S01]  /*e820*/  ST.E desc[UR44][R64.64], RZ ;  /* 0x000000ff40007985 */ /* 0x0005e2000c10192c */
[----:B------:R-:W-:-:S03]  /*e830*/  SHF.R.U64 R7, R4, 0x3, R13 ;  /* 0x0000000304077819 */ /* 0x000fc6000000120d */
[----:B------:R2:W-:Y:S01]  /*e840*/  ST.E desc[UR44][R62.64], RZ ;  /* 0x000000ff3e007985 */ /* 0x0005e2000c10192c */
[----:B------:R-:W-:-:S03]  /*e850*/  SHF.R.U64 R6, R5, 0x3, R11 ;  /* 0x0000000305067819 */ /* 0x000fc6000000120b */
[----:B------:R2:W-:Y:S01]  /*e860*/  ST.E desc[UR44][R60.64], RZ ;  /* 0x000000ff3c007985 */ /* 0x0005e2000c10192c */
[----:B------:R-:W-:-:S03]  /*e870*/  LOP3.LUT R14, R9, 0x70, R8, 0x78, !PT ;  /* 0x00000070090e7812 */ /* 0x000fc600078e7808 */
[----:B------:R2:W-:Y:S01]  /*e880*/  ST.E desc[UR44][R54.64], RZ ;  /* 0x000000ff36007985 */ /* 0x0005e2000c10192c */
[----:B------:R-:W-:-:S03]  /*e890*/  LOP3.LUT R12, R4, 0x70, R7, 0x78, !PT ;  /* 0x00000070040c7812 */ /* 0x000fc600078e7807 */
[----:B------:R2:W-:Y:S01]  /*e8a0*/  ST.E desc[UR44][R52.64], RZ ;  /* 0x000000ff34007985 */ /* 0x0005e2000c10192c */
[----:B------:R-:W-:-:S03]  /*e8b0*/  LOP3.LUT R10, R5, 0x70, R6, 0x78, !PT ;  /* 0x00000070050a7812 */ /* 0x000fc600078e7806 */
[----:B------:R2:W-:Y:S04]  /*e8c0*/  ST.E desc[UR44][R50.64], RZ ;  /* 0x000000ff32007985 */ /* 0x0005e8000c10192c */
[----:B------:R2:W-:Y:S04]  /*e8d0*/  ST.E desc[UR44][R48.64], RZ ;  /* 0x000000ff30007985 */ /* 0x0005e8000c10192c */
[----:B------:R2:W-:Y:S04]  /*e8e0*/  ST.E desc[UR44][R46.64], RZ ;  /* 0x000000ff2e007985 */ /* 0x0005e8000c10192c */
[----:B------:R2:W-:Y:S04]  /*e8f0*/  ST.E desc[UR44][R44.64], RZ ;  /* 0x000000ff2c007985 */ /* 0x0005e8000c10192c */
[----:B------:R2:W-:Y:S04]  /*e900*/  ST.E desc[UR44][R42.64], RZ ;  /* 0x000000ff2a007985 */ /* 0x0005e8000c10192c */
[----:B------:R2:W-:Y:S04]  /*e910*/  ST.E desc[UR44][R16.64], RZ ;  /* 0x000000ff10007985 */ /* 0x0005e8000c10192c */
[----:B------:R2:W-:Y:S04]  /*e920*/  ST.E desc[UR44][R14.64], RZ ;  /* 0x000000ff0e007985 */ /* 0x0005e8000c10192c */
[----:B------:R2:W-:Y:S04]  /*e930*/  ST.E desc[UR44][R12.64], RZ ;  /* 0x000000ff0c007985 */ /* 0x0005e8000c10192c */
[----:B------:R2:W-:Y:S01]  /*e940*/  ST.E desc[UR44][R10.64], RZ ;  /* 0x000000ff0a007985 */ /* 0x0005e2000c10192c */
[----:B------:R-:W-:Y:S01]  /*e950*/  @!PT LDS RZ, [RZ] ;  /* 0x00000000fffff984 */ /* 0x000fe20000000800 */
[----:B------:R-:W-:Y:S01]  /*e960*/  @!PT LDS RZ, [RZ] ;  /* 0x00000000fffff984 */ /* 0x000fe20000000800 */
[----:B------:R-:W-:Y:S01]  /*e970*/  @!PT LDS RZ, [RZ] ;  /* 0x00000000fffff984 */ /* 0x000fe20000000800 */
[----:B------:R-:W-:Y:S01]  /*e980*/  @!PT LDS RZ, [RZ] ;  /* 0x00000000fffff984 */ /* 0x000fe20000000800 */
[----:B------:R1:W-:Y:S06]  /*e990*/  MEMBAR.ALL.CTA ;  /* 0x0000000000007992 */ /* 0x0003ec0000008000 */
[----:B-1----:R-:W1:Y:S01]  /*e9a0*/  FENCE.VIEW.ASYNC.S ;  /* 0x00000000000073c6 */ /* 0x002e620000000000 */
[----:B------:R-:W-:Y:S05]  /*e9b0*/  BRA.U UP0, `(.L_x_161) ;  /* 0x0000000100047547 */ /* 0x000fea000b800000 */
[----:B------:R-:W-:Y:S05]  /*e9c0*/  BPT.TRAP 0x1 ;  /* 0x000000040000795c */ /* 0x000fea0000300000 */
.L_x_161:
[----:B-----5:R-:W-:Y:S01]  /*e9d0*/  SHF.L.U32 R5, R56, 0x1f, RZ ;  /* 0x0000001f38057819 */ /* 0x020fe200000006ff */
[----:B------:R-:W-:Y:S03]  /*e9e0*/  BSSY B0, `(.L_x_162) ;  /* 0x0000003000007945 */ /* 0x000fe60003800000 */
[----:B-1----:R-:W1:Y:S02]  /*e9f0*/  SYNCS.PHASECHK.TRANS64.TRYWAIT P0, [R0+URZ+0x700c8], R5 ;  /* 0x0700c805000075a7 */ /* 0x002e6400080011ff */
[----:B-1----:R-:W-:Y:S05]  /*ea00*/  @!P0 BRA `(.L_x_163) ;  /* 0x000001dc00088947 */ /* 0x002fea0003800000 */
.L_x_451:
[----:B------:R-:W-:Y:S05]  /*ea10*/  BSYNC B0 ;  /* 0x0000000000007941 */ /* 0x000fea0003800000 */
.L_x_162:
[----:B------:R-:W-:Y:S05]  /*ea20*/  @!P5 BRA `(.L_x_164) ;  /* 0x0000000000d0d947 */ /* 0x000fea0003800000 */
[----:B-1----:R-:W1:Y:S01]  /*ea30*/  LDC R5, c[0x0][0x904] ;  /* 0x00024100ff057b82 */ /* 0x002e620000000800 */
[----:B------:R-:W3:Y:S01]  /*ea40*/  LDCU.64 UR4, c[0x0][0x908] ;  /* 0x00012100ff0477ac */ /* 0x000ee20008000a00 */
[----:B------:R-:W-:Y:S01]  /*ea50*/  LOP3.LUT R3, R3, 0x7f, RZ, 0xc0, !PT ;  /* 0x0000007f03037812 */ /* 0x000fe200078ec0ff */
[----:B------:R-:W-:Y:S01]  /*ea60*/  BSSY.RECONVERGENT B0, `(.L_x_164) ;  /* 0x0000030000007945 */ /* 0x000fe20003800200 */
[----:B---3--:R-:W-:Y:S01]  /*ea70*/  IMAD.HI.U32 R4, R57, UR4, RZ ;  /* 0x0000000439047c27 */ /* 0x008fe2000f8e00ff */
[----:B------:R-:W3:Y:S01]  /*ea80*/  LDCU UR4, c[0x0][0x380] ;  /* 0x00007000ff0477ac */ /* 0x000ee20008000800 */
[----:B-1----:R-:W-:-:S03]  /*ea90*/  ISETP.NE.AND P0, PT, R5, 0x1, PT ;  /* 0x000000010500780c */ /* 0x002fc60003f05270 */
[----:B------:R-:W-:-:S04]  /*eaa0*/  SHF.R.U32.HI R4, RZ, UR5, R4 ;  /* 0x00000005ff047c19 */ /* 0x000fc80008011604 */
[----:B------:R-:W-:-:S05]  /*eab0*/  SEL R4, R57, R4, !P0 ;  /* 0x0000000439047207 */ /* 0x000fca0004000000 */
[----:B------:R-:W-:-:S04]  /*eac0*/  IMAD.MOV R4, RZ, RZ, -R4 ;  /* 0x000000ffff047224 */ /* 0x000fc800078e0a04 */
[----:B------:R-:W-:-:S04]  /*ead0*/  IMAD R4, R5, R4, R57 ;  /* 0x0000000405047224 */ /* 0x000fc800078e0239 */
[----:B------:R-:W-:-:S04]  /*eae0*/  IMAD R3, R4, 0x100, R3 ;  /* 0x0000010004037824 */ /* 0x000fc800078e0203 */
[----:B------:R-:W-:-:S05]  /*eaf0*/  VIADD R9, R3, 0x80 ;  /* 0x0000008003097836 */ /* 0x000fca0000000000 */
[----:B---3--:R-:W-:-:S13]  /*eb00*/  ISETP.GE.AND P0, PT, R9, UR4, PT ;  /* 0x0000000409007c0c */ /* 0x008fda000bf06270 */
[----:B------:R-:W-:Y:S05]  /*eb10*/  @P0 BRA `(.L_x_165) ;  /* 0x0000000000900947 */ /* 0x000fea0003800000 */
[----:B------:R-:W1:Y:S01]  /*eb20*/  LDC R7, c[0x0][0x38c] ;  /* 0x0000e300ff077b82 */ /* 0x000e620000000800 */
[----:B------:R-:W3:Y:S01]  /*eb30*/  LDCU UR6, c[0x0][0x890] ;  /* 0x00011200ff0677ac */ /* 0x000ee20008000800 */
[----:B------:R-:W4:Y:S01]  /*eb40*/  LDCU.64 UR4, c[0x0][0x888] ;  /* 0x00011100ff0477ac */ /* 0x000f220008000a00 */
[----:B---3--:R-:W-:Y:S01]  /*eb50*/  IMAD R22, R22, UR6, R9 ;  /* 0x0000000616167c24 */ /* 0x008fe2000f8e0209 */
[----:B-1----:R-:W-:-:S04]  /*eb60*/  IABS R5, R7 ;  /* 0x0000000700057213 */ /* 0x002fc80000000000 */
[----:B------:R-:W2:Y:S08]  /*eb70*/  I2F.RP R8, R5 ;  /* 0x0000000500087306 */ /* 0x000eb00000209400 */
[----:B--2---:R-:W1:Y:S02]  /*eb80*/  MUFU.RCP R10, R8 ;  /* 0x00000008000a7308 */ /* 0x004e640000001000 */
[----:B-1----:R-:W-:-:S06]  /*eb90*/  IADD3 R10, PT, PT, R10, 0xffffffe, RZ ;  /* 0x0ffffffe0a0a7810 */ /* 0x002fcc0007ffe0ff */
[----:B------:R-:W1:Y:S02]  /*eba0*/  F2I.FTZ.U32.TRUNC.NTZ R11, R10 ;  /* 0x0000000a000b7305 */ /* 0x000e64000021f000 */
[----:B-1----:R-:W-:Y:S01]  /*ebb0*/  IADD3 R3, PT, PT, RZ, -R11, RZ ;  /* 0x8000000bff037210 */ /* 0x002fe20007ffe0ff */
[----:B------:R-:W-:-:S04]  /*ebc0*/  IMAD.MOV.U32 R10, RZ, RZ, RZ ;  /* 0x000000ffff0a7224 */ /* 0x000fc800078e00ff */
[----:B------:R-:W-:Y:S01]  /*ebd0*/  IMAD R4, R3, R5, RZ ;  /* 0x0000000503047224 */ /* 0x000fe200078e02ff */
[----:B------:R-:W-:-:S03]  /*ebe0*/  IABS R3, R2 ;  /* 0x0000000200037213 */ /* 0x000fc60000000000 */
[----:B------:R-:W-:Y:S01]  /*ebf0*/  IMAD.HI.U32 R11, R11, R4, R10 ;  /* 0x000000040b0b7227 */ /* 0x000fe200078e000a */
[----:B------:R-:W-:-:S05]  /*ec00*/  MOV R6, R3 ;  /* 0x0000000300067202 */ /* 0x000fca0000000f00 */
[----:B------:R-:W-:-:S04]  /*ec10*/  IMAD.HI.U32 R3, R11, R6, RZ ;  /* 0x000000060b037227 */ /* 0x000fc800078e00ff */
[----:B------:R-:W-:-:S04]  /*ec20*/  IMAD.MOV R4, RZ, RZ, -R3 ;  /* 0x000000ffff047224 */ /* 0x000fc800078e0a03 */
[----:B------:R-:W-:-:S05]  /*ec30*/  IMAD R4, R5, R4, R6 ;  /* 0x0000000405047224 */ /* 0x000fca00078e0206 */
[----:B------:R-:W-:-:S13]  /*ec40*/  ISETP.GT.U32.AND P0, PT, R5, R4, PT ;  /* 0x000000040500720c */ /* 0x000fda0003f04070 */
[-C--:B------:R-:W-:Y:S01]  /*ec50*/  @!P0 IADD3 R4, PT, PT, R4, -R5.reuse, RZ ;  /* 0x8000000504048210 */ /* 0x080fe20007ffe0ff */
[----:B------:R-:W-:Y:S01]  /*ec60*/  @!P0 VIADD R3, R3, 0x1 ;  /* 0x0000000103038836 */ /* 0x000fe20000000000 */
[----:B------:R-:W-:Y:S02]  /*ec70*/  ISETP.NE.AND P0, PT, R7, RZ, PT ;  /* 0x000000ff0700720c */ /* 0x000fe40003f05270 */
[----:B------:R-:W-:Y:S02]  /*ec80*/  ISETP.GE.U32.AND P2, PT, R4, R5, PT ;  /* 0x000000050400720c */ /* 0x000fe40003f46070 */
[----:B------:R-:W-:-:S04]  /*ec90*/  LOP3.LUT R4, R2, R7, RZ, 0x3c, !PT ;  /* 0x0000000702047212 */ /* 0x000fc800078e3cff */
[----:B------:R-:W-:Y:S02]  /*eca0*/  ISETP.GE.AND P1, PT, R4, RZ, PT ;  /* 0x000000ff0400720c */ /* 0x000fe40003f26270 */
[----:B------:R-:W1:Y:S05]  /*ecb0*/  LDC.64 R4, c[0x0][0x880] ;  /* 0x00022000ff047b82 */ /* 0x000e6a0000000a00 */
[----:B------:R-:W-:-:S06]  /*ecc0*/  @P2 IADD3 R3, PT, PT, R3, 0x1, RZ ;  /* 0x0000000103032810 */ /* 0x000fcc0007ffe0ff */
[----:B------:R-:W-:Y:S01]  /*ecd0*/  @!P1 IMAD.MOV R3, RZ, RZ, -R3 ;  /* 0x000000ffff039224 */ /* 0x000fe200078e0a03 */
[----:B------:R-:W-:-:S04]  /*ece0*/  @!P0 LOP3.LUT R3, RZ, R7, RZ, 0x33, !PT ;  /* 0x00000007ff038212 */ /* 0x000fc800078e33ff */
[C---:B------:R-:W-:Y:S01]  /*ecf0*/  IADD3 R6, PT, PT, -R3.reuse, RZ, RZ ;  /* 0x000000ff03067210 */ /* 0x040fe20007ffe1ff */
[----:B----4-:R-:W-:-:S04]  /*ed00*/  IMAD R22, R3, UR5, R22 ;  /* 0x0000000503167c24 */ /* 0x010fc8000f8e0216 */
[----:B------:R-:W-:Y:S02]  /*ed10*/  IMAD R3, R7, R6, R2 ;  /* 0x0000000607037224 */ /* 0x000fe400078e0202 */
[----:B------:R-:W-:Y:S02]  /*ed20*/  IMAD.MOV.U32 R2, RZ, RZ, -0x800000 ;  /* 0xff800000ff027424 */ /* 0x000fe400078e00ff */
[----:B------:R-:W-:-:S04]  /*ed30*/  IMAD R3, R3, UR4, R22 ;  /* 0x0000000403037c24 */ /* 0x000fc8000f8e0216 */
[----:B-1----:R-:W-:-:S05]  /*ed40*/  IMAD.WIDE R4, R3, 0x4, R4 ;  /* 0x0000000403047825 */ /* 0x002fca00078e0204 */
[----:B------:R1:W-:Y:S02]  /*ed50*/  STG.E desc[UR44][R4.64], R2 ;  /* 0x0000000204007986 */ /* 0x0003e4000c10192c */
.L_x_165:
[----:B------:R-:W-:Y:S05]  /*ed60*/  BSYNC.RECONVERGENT B0 ;  /* 0x0000000000007941 */ /* 0x000fea0003800200 */
.L_x_164:
[----:B------:R-:W-:Y:S01]  /*ed70*/  @!PT LDS RZ, [RZ] ;  /* 0x00000000fffff984 */ /* 0x000fe20000000800 */
[----:B------:R-:W-:Y:S01]  /*ed80*/  @!PT LDS RZ, [RZ] ;  /* 0x00000000fffff984 */ /* 0x000fe20000000800 */
[----:B------:R-:W-:Y:S01]  /*ed90*/  @!PT LDS RZ, [RZ] ;  /* 0x00000000fffff984 */ /* 0x000fe20000000800 */
[----:B------:R-:W-:Y:S01]  /*eda0*/  @!PT LDS RZ, [RZ] ;  /* 0x00000000fffff984 */ /* 0x000fe20000000800 */
[----:B------:R3:W-:Y:S06]  /*edb0*/  MEMBAR.ALL.CTA ;  /* 0x0000000000007992 */ /* 0x0007ec0000008000 */
[----:B---3--:R-:W3:Y:S01]  /*edc0*/  FENCE.VIEW.ASYNC.S ;  /* 0x00000000000073c6 */ /* 0x008ee20000000000 */
[----:B------:R-:W-:-:S09]  /*edd0*/  UISETP.NE.AND UP0, UPT, UR41, URZ, UPT ;  /* 0x000000ff2900728c */ /* 0x000fd2000bf05270 */
[----:B------:R-:W-:Y:S05]  /*ede0*/  BRA.U UP0, `(.L_x_166) ;  /* 0x0000000100047547 */ /* 0x000fea000b800000 */
[----:B------:R-:W-:Y:S05]  /*edf0*/  BPT.TRAP 0x1 ;  /* 0x000000040000795c */ /* 0x000fea0000300000 */
.L_x_166:
[----:B---3--:R3:W-:Y:S01]  /*ee00*/  SYNCS.ARRIVE.TRANS64.A1T0 RZ, [R0+URZ+0x700b8], RZ ;  /* 0x0700b8ff00ff79a7 */ /* 0x0087e200081000ff */
[----:B------:R-:W-:Y:S01]  /*ee10*/  LOP3.LUT R56, R56, 0x1, RZ, 0x3c, !PT ;  /* 0x0000000138387812 */ /* 0x000fe200078e3cff */
[----:B------:R-:W-:Y:S06]  /*ee20*/  BRA `(.L_x_92) ;  /* 0x000000b800047947 */ /* 0x000fec0003800000 */
.L_x_93:
[----:B------:R-:W-:Y:S01]  /*ee30*/  LEA R7, R7, 0x100, 0x8 ;  /* 0x0000010007077811 */ /* 0x000fe200078e40ff */
[----:B------:R-:W-:Y:S02]  /*ee40*/  UIADD3 UR5, UPT, UPT, UR5, 0x7f, URZ ;  /* 0x0000007f05057890 */ /* 0x000fe4000fffe0ff */
[----:B------:R-:W-:Y:S01]  /*ee50*/  UISETP.NE.AND UP0, UPT, UR40, URZ, UPT ;  /* 0x000000ff2800728c */ /* 0x000fe2000bf05270 */
[----:B------:R-:W-:Y:S01]  /*ee60*/  SHF.R.S32.HI R0, RZ, 0x1f, R7 ;  /* 0x0000001fff007819 */ /* 0x000fe20000011407 */
[----:B------:R-:W-:-:S03]  /*ee70*/  USHF.R.S32.HI UR4, URZ, 0x1f, UR5 ;  /* 0x0000001fff047899 */ /* 0x000fc60008011405 */
[----:B------:R-:W-:Y:S01]  /*ee80*/  LEA.HI R0, R0, R7, RZ, 0x7 ;  /* 0x0000000700007211 */ /* 0x000fe200078f38ff */
[----:B------:R-:W-:-:S04]  /*ee90*/  ULEA.HI UR4, UR4, UR5, URZ, 0x7 ;  /* 0x0000000504047291 */ /* 0x000fc8000f8f38ff */
[----:B------:R-:W-:Y:S01]  /*eea0*/  VIADD R18, R0, 0x7f ;  /* 0x0000007f00127836 */ /* 0x000fe20000000000 */
[----:B------:R-:W-:-:S04]  /*eeb0*/  USHF.R.S32.HI UR4, URZ, 0x7, UR4 ;  /* 0x00000007ff047899 */ /* 0x000fc80008011404 */
[----:B------:R-:W-:-:S04]  /*eec0*/  SHF.R.S32.HI R18, RZ, 0x7, R18 ;  /* 0x00000007ff127819 */ /* 0x000fc80000011412 */
[----:B------:R-:W-:Y:S01]  /*eed0*/  VIMNMX R18, PT, PT, R18, UR4, PT ;  /* 0x0000000412127c48 */ /* 0x000fe2000bfe0100 */
[----:B------:R-:W-:Y:S06]  /*eee0*/  BRA.U !UP0, `(.L_x_167) ;  /* 0x0000000108047547 */ /* 0x000fec000b800000 */
[----:B------:R-:W-:Y:S05]  /*eef0*/  BPT.TRAP 0x1 ;  /* 0x000000040000795c */ /* 0x000fea0000300000 */
.L_x_167:
[----:B------:R-:W1:Y:S01]  /*ef00*/  S2R R60, SR_CgaCtaId ;  /* 0x00000000003c7919 */ /* 0x000e620000008800 */
[----:B------:R-:W-:Y:S01]  /*ef10*/  MOV R59, 0x400 ;  /* 0x00000400003b7802 */ /* 0x000fe20000000f00 */
[----:B------:R-:W-:Y:S01]  /*ef20*/  BSSY B0, `(.L_x_168) ;  /* 0x0000005000007945 */ /* 0x000fe20003800000 */
[----:B------:R-:W-:Y:S02]  /*ef30*/  SHF.L.U32 R0, R23, 0x1f, RZ ;  /* 0x0000001f17007819 */ /* 0x000fe400000006ff */
[----:B-1----:R-:W-:-:S04]  /*ef40*/  LEA R59, R60, R59, 0x18 ;  /* 0x0000003b3c3b7211 */ /* 0x002fc800078ec0ff */
[----:B------:R-:W1:Y:S02]  /*ef50*/  SYNCS.PHASECHK.TRANS64.TRYWAIT P0, [R59+URZ+0x70070], R0 ;  /* 0x070070003b0075a7 */ /* 0x000e6400080011ff */
[----:B-1----:R-:W-:Y:S05]  /*ef60*/  @!P0 BRA `(.L_x_169) ;  /* 0x000001d400c48947 */ /* 0x002fea0003800000 */
.L_x_452:
[----:B------:R-:W-:Y:S05]  /*ef70*/  BSYNC B0 ;  /* 0x0000000000007941 */ /* 0x000fea0003800000 */
.L_x_168:
[----:B------:R-:W-:-:S09]  /*ef80*/  UISETP.NE.AND UP0, UPT, UR40, URZ, UPT ;  /* 0x000000ff2800728c */ /* 0x000fd2000bf05270 */
[----:B------:R-:W-:Y:S05]  /*ef90*/  BRA.U !UP0, `(.L_x_170) ;  /* 0x0000000108047547 */ /* 0x000fea000b800000 */
[----:B------:R-:W-:Y:S05]  /*efa0*/  BPT.TRAP 0x1 ;  /* 0x000000040000795c */ /* 0x000fea0000300000 */
.L_x_170:
[----:B------:R-:W-:Y:S01]  /*efb0*/  IADD3 R17, PT, PT, R59, 0x70078, RZ ;  /* 0x000700783b117810 */ /* 0x000fe20007ffe0ff */
[----:B------:R-:W-:-:S03]  /*efc0*/  UISETP.NE.AND UP0, UPT, UR38, URZ, UPT ;  /* 0x000000ff2600728c */ /* 0x000fc6000bf05270 */
[----:B-1----:R-:W-:-:S04]  /*efd0*/  PRMT R0, R60, 0x654, R17 ;  /* 0x000006543c007816 */ /* 0x002fc80000000011 */
[----:B------:R1:W-:Y:S02]  /*efe0*/  SYNCS.ARRIVE.TRANS64.RED.A1T0 RZ, [R0+URZ], RZ ;  /* 0x000000ff00ff79a7 */ /* 0x0003e400081004ff */
[----:B------:R-:W-:Y:S05]  /*eff0*/  BRA.U !UP0, `(.L_x_171) ;  /* 0x0000000108047547 */ /* 0x000fea000b800000 */
[----:B------:R-:W-:Y:S05]  /*f000*/  BPT.TRAP 0x1 ;  /* 0x000000040000795c */ /* 0x000fea0000300000 */
.L_x_171:
[----:B------:R-:W-:Y:S01]  /*f010*/  IMAD.U32 R3, RZ, RZ, UR39 ;  /* 0x00000027ff037e24 */ /* 0x000fe2000f8e00ff */
[----:B------:R-:W-:-:S04]  /*f020*/  ISETP.GE.AND P0, PT, R18, 0x2, PT ;  /* 0x000000021200780c */ /* 0x000fc80003f06270 */
[----:B------:R-:W-:-:S04]  /*f030*/  SHF.L.U32 R4, R3, 0x1f, RZ ;  /* 0x0000001f03047819 */ /* 0x000fc800000006ff */
[----:B------:R-:W2:Y:S02]  /*f040*/  SYNCS.PHASECHK.TRANS64.TRYWAIT P1, [R59+URZ+0x70080], R4 ;  /* 0x070080043b0075a7 */ /* 0x000ea400080211ff */
[----:B--2---:R-:W-:Y:S05]  /*f050*/  @!P1 BRA `(.L_x_172) ;  /* 0x000001d4009c9947 */ /* 0x004fea0003800000 */
.L_x_453:
[----:B------:R-:W-:Y:S01]  /*f060*/  LOP3.LUT R3, R23, 0x1, RZ, 0x3c, !PT ;  /* 0x0000000117037812 */ /* 0x000fe200078e3cff */
[----:B------:R-:W-:Y:S06]  /*f070*/  @!P0 BRA `(.L_x_173) ;  /* 0x0000003c005c8947 */ /* 0x000fec0003800000 */
.L_x_234:
[----:B------:R-:W-:Y:S05]  /*f080*/  YIELD ;  /* 0x0000000000007946 */ /* 0x000fea0003800000 */
[----:B------:R-:W-:Y:S01]  /*f090*/  UISETP.NE.AND UP0, UPT, UR40, URZ, UPT ;  /* 0x000000ff2800728c */ /* 0x000fe2000bf05270 */
[C---:B------:R-:W-:Y:S01]  /*f0a0*/  ISETP.GT.U32.AND P0, PT, R18.reuse, 0x2, PT ;  /* 0x000000021200780c */ /* 0x040fe20003f04070 */
[----:B------:R-:W-:Y:S02]  /*f0b0*/  IMAD.MOV.U32 R23, RZ, RZ, R3 ;  /* 0x000000ffff177224 */ /* 0x000fe400078e0003 */
[----:B------:R-:W-:Y:S01]  /*f0c0*/  VIADD R18, R18, 0xffffffff ;  /* 0xffffffff12127836 */ /* 0x000fe20000000000 */
[----:B------:R-:W-:-:S04]  /*f0d0*/  P2R R19, PR, RZ, 0x1 ;  /* 0x00000001ff137803 */ /* 0x000fc80000000000 */
[----:B------:R-:W-:Y:S05]  /*f0e0*/  BRA.U !UP0, `(.L_x_174) ;  /* 0x0000000108047547 */ /* 0x000fea000b800000 */
[----:B------:R-:W-:Y:S05]  /*f0f0*/  BPT.TRAP 0x1 ;  /* 0x000000040000795c */ /* 0x000fea0000300000 */
.L_x_174:
[----:B-1----:R-:W-:Y:S01]  /*f100*/  SHF.L.U32 R0, R23, 0x1f, RZ ;  /* 0x0000001f17007819 */ /* 0x002fe200000006ff */
[----:B------:R-:W1:Y:S03]  /*f110*/  S2R R61, SR_TID.X ;  /* 0x00000000003d7919 */ /* 0x000e660000002100 */
[----:B------:R-:W3:Y:S01]  /*f120*/  SYNCS.PHASECHK.TRANS64.TRYWAIT P0, [R59+URZ+0x70070], R0 ;  /* 0x070070003b0075a7 */ /* 0x000ee200080011ff */
[----:B-1----:R-:W-:-:S05]  /*f130*/  IMAD.U32 R16, R61, 0x10000, RZ ;  /* 0x000100003d107824 */ /* 0x002fca00078e00ff */
[----:B------:R-:W-:Y:S01]  /*f140*/  LOP3.LUT R16, R16, 0x600000, RZ, 0xc0, !PT ;  /* 0x0060000010107812 */ /* 0x000fe200078ec0ff */
[----:B---3--:R-:W-:Y:S06]  /*f150*/  @!P0 BRA `(.L_x_175) ;  /* 0x000001d400708947 */ /* 0x008fec0003800000 */
.L_x_454:
[----:B------:R-:W-:Y:S05]  /*f160*/  WARPSYNC.ALL ;  /* 0x0000000000007948 */ /* 0x000fea0003800000 */
[----:B------:R-:W-:Y:S01]  /*f170*/  R2UR UR4, R16 ;  /* 0x00000000100472ca */ /* 0x000fe200000e0000 */
[----:B------:R-:W-:Y:S01]  /*f180*/  UISETP.NE.AND UP0, UPT, UR41, URZ, UPT ;  /* 0x000000ff2900728c */ /* 0x000fe2000bf05270 */
[----:B------:R-:W-:Y:S01]  /*f190*/  PLOP3.LUT P0, PT, PT, PT, PT, 0x80, 0x8 ;  /* 0x000000000008781c */ /* 0x000fe20003f0f070 */
[----:B------:R-:W-:-:S10]  /*f1a0*/  IMAD.MOV.U32 R64, RZ, RZ, 0x3f800000 ;  /* 0x3f800000ff407424 */ /* 0x000fd400078e00ff */
[----:B--2---:R-:W2:Y:S02]  /*f1b0*/  LDTM.x2 R4, tmem[UR4] ;  /* 0x00000004000479ee */ /* 0x004ea400080c0000 */
[----:B--2---:R-:W-:-:S13]  /*f1c0*/  FSETP.NEU.AND P2, PT, R4, R5, PT ;  /* 0x000000050400720b */ /* 0x004fda0003f4d000 */
[----:B-1----:R-:W1:Y:S01]  /*f1d0*/  @P2 LDC R0, c[0x0][0x704] ;  /* 0x0001c100ff002b82 */ /* 0x002e620000000800 */
[----:B------:R-:W-:-:S04]  /*f1e0*/  @P2 FADD R5, R4, -R5 ;  /* 0x8000000504052221 */ /* 0x000fc80000000000 */
[----:B-1----:R-:W-:-:S05]  /*f1f0*/  @P2 FMUL R5, R5, R0 ;  /* 0x0000000005052220 */ /* 0x002fca0000400000 */
[----:B------:R-:W-:-:S04]  /*f200*/  @P2 FSETP.GEU.AND P1, PT, R5, -126, PT ;  /* 0xc2fc00000500280b */ /* 0x000fc80003f2e000 */
[----:B------:R-:W-:-:S13]  /*f210*/  @P2 PLOP3.LUT P0, PT, P1, PT, PT, 0x80, 0x8 ;  /* 0x000000000008281c */ /* 0x000fda0000f0f070 */
[----:B------:R-:W-:-:S04]  /*f220*/  @!P0 FMUL R5, R5, 0.5 ;  /* 0x3f00000005058820 */ /* 0x000fc80000400000 */
[----:B------:R-:W1:Y:S02]  /*f230*/  @P2 MUFU.EX2 R0, R5 ;  /* 0x0000000500002308 */ /* 0x000e640000000800 */
[----:B-1----:R-:W-:-:S05]  /*f240*/  @!P0 FMUL R0, R0, R0 ;  /* 0x0000000000008220 */ /* 0x002fca0000400000 */
[----:B------:R-:W-:Y:S01]  /*f250*/  @P2 MOV R64, R0 ;  /* 0x0000000000402202 */ /* 0x000fe20000000f00 */
[----:B------:R-:W-:Y:S06]  /*f260*/  BRA.U UP0, `(.L_x_176) ;  /* 0x0000000100047547 */ /* 0x000fec000b800000 */
[----:B------:R-:W-:Y:S05]  /*f270*/  BPT.TRAP 0x1 ;  /* 0x000000040000795c */ /* 0x000fea0000300000 */
.L_x_176:
[----:B------:R-:W-:Y:S01]  /*f280*/  IMAD.U32 R0, RZ, RZ, UR42 ;  /* 0x0000002aff007e24 */ /* 0x000fe2000f8e00ff */
[----:B------:R-:W-:-:S04]  /*f290*/  FSETP.NEU.AND P1, PT, R64, 1, PT ;  /* 0x3f8000004000780b */ /* 0x000fc80003f2d000 */
[----:B------:R-:W-:-:S04]  /*f2a0*/  SHF.L.U32 R0, R0, 0x1f, RZ ;  /* 0x0000001f00007819 */ /* 0x000fc800000006ff */
[----:B------:R-:W1:Y:S02]  /*f2b0*/  SYNCS.PHASECHK.TRANS64.TRYWAIT P0, [R59+URZ+0x70090], R0 ;  /* 0x070090003b0075a7 */ /* 0x000e6400080011ff */
[----:B-1----:R-:W-:Y:S05]  /*f2c0*/  @!P0 BRA `(.L_x_177) ;  /* 0x000001d400288947 */ /* 0x002fea0003800000 */
.L_x_455:
[----:B------:R-:W-:-:S13]  /*f2d0*/  VOTE.ANY P1, P1 ;  /* 0x0000000000ff7806 */ /* 0x000fda0000820100 */
[----:B------:R-:W-:Y:S05]  /*f2e0*/  @!P1 BRA `(.L_x_178) ;  /* 0x0000001800e09947 */ /* 0x000fea0003800000 */
[----:B------:R-:W-:Y:S01]  /*f2f0*/  SHF.R.U32.HI R62, RZ, 0x5, R61 ;  /* 0x00000005ff3e7819 */ /* 0x000fe2000001163d */
[----:B------:R-:W-:Y:S01]  /*f300*/  BSSY.RECONVERGENT B6, `(.L_x_179) ;  /* 0x0000018000067945 */ /* 0x000fe20003800200 */
[----:B------:R-:W-:Y:S02]  /*f310*/  LOP3.LUT R24, R16, 0x100, RZ, 0xfc, !PT ;  /* 0x0000010010187812 */ /* 0x000fe400078efcff */
[----:B------:R-:W-:Y:S02]  /*f320*/  SHF.R.U32.HI R63, RZ, 0x15, R16 ;  /* 0x00000015ff3f7819 */ /* 0x000fe40000011610 */
[----:B------:R-:W-:Y:S02]  /*f330*/  LOP3.LUT R62, R62, 0x3, RZ, 0xc0, !PT ;  /* 0x000000033e3e7812 */ /* 0x000fe400078ec0ff */
[----:B------:R-:W-:Y:S02]  /*f340*/  R2UR UR4, R24 ;  /* 0x00000000180472ca */ /* 0x000fe400000e0000 */
[----:B------:R-:W-:-:S11]  /*f350*/  ISETP.NE.AND P0, PT, R62, R63, PT ;  /* 0x0000003f3e00720c */ /* 0x000fd60003f05270 */
[----:B------:R-:W2:Y:S02]  /*f360*/  LDTM.x16 R40, tmem[UR4] ;  /* 0x00000004002879ee */ /* 0x000ea40008240000 */
[----:B--2---:R-:W-:Y:S05]  /*f370*/  @!P0 BRA `(.L_x_180) ;  /* 0x0000000000408947 */ /* 0x004fea0003800000 */
[----:B------:R-:W-:Y:S01]  /*f380*/  MOV R14, 0x8 ;  /* 0x00000008000e7802 */ /* 0x000fe20000000f00 */
[----:B------:R-:W2:Y:S01]  /*f390*/  LDCU.64 UR8, c[0x4][0xb0] ;  /* 0x01001600ff0877ac */ /* 0x000ea20008000a00 */
[----:B------:R-:W-:Y:S02]  /*f3a0*/  HFMA2 R12, -RZ, RZ, 0, 5.9604644775390625e-08 ;  /* 0x00000001ff0c7431 */ /* 0x000fe400000001ff */
[----:B------:R-:W-:Y:S01]  /*f3b0*/  IMAD.MOV.U32 R8, RZ, RZ, 0x192 ;  /* 0x00000192ff087424 */ /* 0x000fe200078e00ff */
[----:B------:R-:W3:Y:S01]  /*f3c0*/  LDCU.64 UR6, c[0x4][0xb8] ;  /* 0x01001700ff0677ac */ /* 0x000ee20008000a00 */
[----:B------:R-:W4:Y:S01]  /*f3d0*/  LDC.64 R14, c[0x4][R14] ;  /* 0x010000000e0e7b82 */ /* 0x000f220000000a00 */
[----:B------:R-:W-:Y:S01]  /*f3e0*/  IMAD.MOV.U32 R13, RZ, RZ, RZ ;  /* 0x000000ffff0d7224 */ /* 0x000fe200078e00ff */
[----:B------:R-:W5:Y:S01]  /*f3f0*/  LDCU.64 UR4, c[0x4][0x30] ;  /* 0x01000600ff0477ac */ /* 0x000f620008000a00 */
[----:B--2---:R-:W-:Y:S01]  /*f400*/  IMAD.U32 R4, RZ, RZ, UR8 ;  /* 0x00000008ff047e24 */ /* 0x004fe2000f8e00ff */
[----:B------:R-:W-:Y:S01]  /*f410*/  MOV R5, UR9 ;  /* 0x0000000900057c02 */ /* 0x000fe20008000f00 */
[----:B---3--:R-:W-:Y:S01]  /*f420*/  IMAD.U32 R6, RZ, RZ, UR6 ;  /* 0x00000006ff067e24 */ /* 0x008fe2000f8e00ff */
[----:B------:R-:W-:Y:S01]  /*f430*/  MOV R7, UR7 ;  /* 0x0000000700077c02 */ /* 0x000fe20008000f00 */
[----:B-----5:R-:W-:Y:S01]  /*f440*/  IMAD.U32 R10, RZ, RZ, UR4 ;  /* 0x00000004ff0a7e24 */ /* 0x020fe2000f8e00ff */
[----:B------:R-:W-:-:S02]  /*f450*/  MOV R11, UR5 ;  /* 0x00000005000b7c02 */ /* 0x000fc40008000f00 */
[----:B------:R-:W-:-:S07]  /*f460*/  LEPC R20, `(.L_x_180) ;  /* 0x000000001014794e */ /* 0x000fce0000000000 */
[----:B-1--4-:R-:W-:Y:S05]  /*f470*/  CALL.ABS.NOINC R14 ;  /* 0x000000000e007343 */ /* 0x012fea0003c00000 */
.L_x_180:
[----:B------:R-:W-:Y:S05]  /*f480*/  BSYNC.RECONVERGENT B6 ;  /* 0x0000000000067941 */ /* 0x000fea0003800200 */
.L_x_179:
[----:B------:R-:W-:Y:S01]  /*f490*/  FSETP.NEU.AND P0, PT, R64, 1, PT ;  /* 0x3f8000004000780b */ /* 0x000fe20003f0d000 */
[----:B------:R-:W-:Y:S05]  /*f4a0*/  WARPSYNC.ALL ;  /* 0x0000000000007948 */ /* 0x000fea0003800000 */
[----:B------:R-:W-:Y:S01]  /*f4b0*/  LOP3.LUT R65, R16, 0x110, RZ, 0xfc, !PT ;  /* 0x0000011010417812 */ /* 0x000fe200078efcff */
[----:B------:R-:W-:Y:S01]  /*f4c0*/  BSSY.RECONVERGENT B6, `(.L_x_181) ;  /* 0x000001f000067945 */ /* 0x000fe20003800200 */
[----:B------:R-:W-:Y:S02]  /*f4d0*/  R2UR UR4, R24 ;  /* 0x00000000180472ca */ /* 0x000fe400000e0000 */
[----:B------:R-:W-:-:S03]  /*f4e0*/  R2UR UR5, R65 ;  /* 0x00000000410572ca */ /* 0x000fc600000e0000 */
[C---:B------:R-:W-:Y:S02]  /*f4f0*/  @P0 FMUL2 R40, R64.reuse.F32, R40.F32x2.HI_LO ;  /* 0x000000284028024a */ /* 0x040fe40000040000 */
[C---:B------:R-:W-:Y:S02]  /*f500*/  @P0 FMUL2 R42, R64.reuse.F32, R42.F32x2.HI_LO ;  /* 0x0000002a402a024a */ /* 0x040fe40000040000 */
[C---:B------:R-:W-:Y:S02]  /*f510*/  @P0 FMUL2 R44, R64.reuse.F32, R44.F32x2.HI_LO ;  /* 0x0000002c402c024a */ /* 0x040fe40000040000 */
[C---:B------:R-:W-:Y:S02]  /*f520*/  @P0 FMUL2 R46, R64.reuse.F32, R46.F32x2.HI_LO ;  /* 0x0000002e402e024a */ /* 0x040fe40000040000 */
[C---:B------:R-:W-:Y:S02]  /*f530*/  @P0 FMUL2 R48, R64.reuse.F32, R48.F32x2.HI_LO ;  /* 0x000000304030024a */ /* 0x040fe40000040000 */
[C---:B------:R-:W-:Y:S01]  /*f540*/  @P0 FMUL2 R50, R64.reuse.F32, R50.F32x2.HI_LO ;  /* 0x000000324032024a */ /* 0x040fe20000040000 */
[----:B------:R-:W2:Y:S01]  /*f550*/  LDTM.x16 R24, tmem[UR5] ;  /* 0x00000005001879ee */ /* 0x000ea20008240000 */
[----:B------:R-:W-:-:S02]  /*f560*/  @P0 FMUL2 R52, R64.F32, R52.F32x2.HI_LO ;  /* 0x000000344034024a */ /* 0x000fc40000040000 */
[----:B------:R-:W-:Y:S01]  /*f570*/  @P0 FMUL2 R54, R64.F32, R54.F32x2.HI_LO ;  /* 0x000000364036024a */ /* 0x000fe20000040000 */
[----:B------:R-:W-:-:S03]  /*f580*/  ISETP.NE.AND P0, PT, R62, R63, PT ;  /* 0x0000003f3e00720c */ /* 0x000fc60003f05270 */
[----:B------:R3:W-:Y:S10]  /*f590*/  STTM.x16 tmem[UR4], R40 ;  /* 0x00000028000079ed */ /* 0x0007f40008240004 */
[----:B--2---:R-:W-:Y:S05]  /*f5a0*/  @!P0 BRA `(.L_x_182) ;  /* 0x0000000000408947 */ /* 0x004fea0003800000 */
[----:B------:R-:W-:Y:S01]  /*f5b0*/  MOV R14, 0x8 ;  /* 0x00000008000e7802 */ /* 0x000fe20000000f00 */
[----:B------:R-:W2:Y:S01]  /*f5c0*/  LDCU.64 UR8, c[0x4][0xb0] ;  /* 0x01001600ff0877ac */ /* 0x000ea20008000a00 */
[----:B------:R-:W-:Y:S02]  /*f5d0*/  HFMA2 R12, -RZ, RZ, 0, 5.9604644775390625e-08 ;  /* 0x00000001ff0c7431 */ /* 0x000fe400000001ff */
[----:B------:R-:W-:Y:S01]  /*f5e0*/  IMAD.MOV.U32 R8, RZ, RZ, 0x192 ;  /* 0x00000192ff087424 */ /* 0x000fe200078e00ff */
[----:B------:R-:W4:Y:S01]  /*f5f0*/  LDCU.64 UR6, c[0x4][0xb8] ;  /* 0x01001700ff0677ac */ /* 0x000f220008000a00 */
[----:B------:R-:W1:Y:S01]  /*f600*/  LDC.64 R14, c[0x4][R14] ;  /* 0x010000000e0e7b82 */ /* 0x000e620000000a00 */
[----:B------:R-:W-:Y:S01]  /*f610*/  IMAD.MOV.U32 R13, RZ, RZ, RZ ;  /* 0x000000ffff0d7224 */ /* 0x000fe200078e00ff */
[----:B------:R-:W5:Y:S01]  /*f620*/  LDCU.64 UR4, c[0x4][0x30] ;  /* 0x01000600ff0477ac */ /* 0x000f620008000a00 */
[----:B--2---:R-:W-:Y:S01]  /*f630*/  IMAD.U32 R4, RZ, RZ, UR8 ;  /* 0x00000008ff047e24 */ /* 0x004fe2000f8e00ff */
[----:B------:R-:W-:Y:S01]  /*f640*/  MOV R5, UR9 ;  /* 0x0000000900057c02 */ /* 0x000fe20008000f00 */
[----:B----4-:R-:W-:Y:S01]  /*f650*/  IMAD.U32 R6, RZ, RZ, UR6 ;  /* 0x00000006ff067e24 */ /* 0x010fe2000f8e00ff */
[----:B------:R-:W-:Y:S01]  /*f660*/  MOV R7, UR7 ;  /* 0x0000000700077c02 */ /* 0x000fe20008000f00 */
[----:B-----5:R-:W-:Y:S01]  /*f670*/  IMAD.U32 R10, RZ, RZ, UR4 ;  /* 0x00000004ff0a7e24 */ /* 0x020fe2000f8e00ff */
[----:B------:R-:W-:-:S02]  /*f680*/  MOV R11, UR5 ;  /* 0x00000005000b7c02 */ /* 0x000fc40008000f00 */
[----:B------:R-:W-:-:S07]  /*f690*/  LEPC R20, `(.L_x_182) ;  /* 0x000000001014794e */ /* 0x000fce0000000000 */
[----:B-1-3--:R-:W-:Y:S05]  /*f6a0*/  CALL.ABS.NOINC R14 ;  /* 0x000000000e007343 */ /* 0x00afea0003c00000 */
.L_x_182:
[----:B------:R-:W-:Y:S05]  /*f6b0*/  BSYNC.RECONVERGENT B6 ;  /* 0x0000000000067941 */ /* 0x000fea0003800200 */
.L_x_181:
        /* <DEDUP_REMOVED lines=12> */
[----:B---3--:R-:W2:Y:S01]  /*f780*/  LDTM.x16 R40, tmem[UR5] ;  /* 0x00000005002879ee */ /* 0x008ea20008240000 */
        /* <DEDUP_REMOVED lines=21> */
.L_x_184:
[----:B------:R-:W-:Y:S05]  /*f8e0*/  BSYNC.RECONVERGENT B6 ;  /* 0x0000000000067941 */ /* 0x000fea0003800200 */
.L_x_183:
        /* <DEDUP_REMOVED lines=34> */
.L_x_186:
[----:B------:R-:W-:Y:S05]  /*fb10*/  BSYNC.RECONVERGENT B6 ;  /* 0x0000000000067941 */ /* 0x000fea0003800200 */
.L_x_185:
        /* <DEDUP_REMOVED lines=34> */
.L_x_188:
[----:B------:R-:W-:Y:S05]  /*fd40*/  BSYNC.RECONVERGENT B6 ;  /* 0x0000000000067941 */ /* 0x000fea0003800200 */
.L_x_187:
        /* <DEDUP_REMOVED lines=34> */
.L_x_190:
[----:B------:R-:W-:Y:S05]  /*ff70*/  BSYNC.RECONVERGENT B6 ;  /* 0x0000000000067941 */ /* 0x000fea0003800200 */
.L_x_189:
        /* <DEDUP_REMOVED lines=34> */
.L_x_192:
[----:B------:R-:W-:Y:S05]  /*101a0*/  BSYNC.RECONVERGENT B6 ;  /* 0x0000000000067941 */ /* 0x000fea0003800200 */
.L_x_191:
        /* <DEDUP_REMOVED lines=34> */
.L_x_194:
[----:B------:R-:W-:Y:S05]  /*103d0*/  BSYNC.RECONVERGENT B6 ;  /* 0x0000000000067941 */ /* 0x000fea0003800200 */
.L_x_193:
[----:B------:R-:W-:Y:S01]  /*103e0*/  FSETP.NEU.AND P0, PT, R64, 1, PT ;  /* 0x3f8000004000780b */ /* 0x000fe20003f0d000 */
[----:B------:R-:W-:Y:S05]  /*103f0*/  WARPSYNC.ALL ;  /* 0x0000000000007948 */ /* 0x000fea0003800000 */
[----:B------:R-:W-:Y:S02]  /*10400*/  R2UR UR4, R65 ;  /* 0x00000000410472ca */ /* 0x000fe400000e0000 */
[----:B---3--:R-:W-:-:S05]  /*10410*/  LOP3.LUT R40, R16, 0x180, RZ, 0xfc, !PT ;  /* 0x0000018010287812 */ /* 0x008fca00078efcff */
[C---:B------:R-:W-:Y:S02]  /*10420*/  @P0 FMUL2 R24, R64.reuse.F32, R24.F32x2.HI_LO ;  /* 0x000000184018024a */ /* 0x040fe40000040000 */
[C---:B------:R-:W-:Y:S02]  /*10430*/  @P0 FMUL2 R26, R64.reuse.F32, R26.F32x2.HI_LO ;  /* 0x0000001a401a024a */ /* 0x040fe40000040000 */
[C---:B------:R-:W-:Y:S02]  /*10440*/  @P0 FMUL2 R28, R64.reuse.F32, R28.F32x2.HI_LO ;  /* 0x0000001c401c024a */ /* 0x040fe40000040000 */
[C---:B------:R-:W-:Y:S02]  /*10450*/  @P0 FMUL2 R30, R64.reuse.F32, R30.F32x2.HI_LO ;  /* 0x0000001e401e024a */ /* 0x040fe40000040000 */
[C---:B------:R-:W-:Y:S02]  /*10460*/  @P0 FMUL2 R32, R64.reuse.F32, R32.F32x2.HI_LO ;  /* 0x000000204020024a */ /* 0x040fe40000040000 */
[----:B------:R-:W-:-:S02]  /*10470*/  @P0 FMUL2 R34, R64.F32, R34.F32x2.HI_LO ;  /* 0x000000224022024a */ /* 0x000fc40000040000 */
[C---:B------:R-:W-:Y:S02]  /*10480*/  @P0 FMUL2 R36, R64.reuse.F32, R36.F32x2.HI_LO ;  /* 0x000000244024024a */ /* 0x040fe40000040000 */
[----:B------:R-:W-:Y:S01]  /*10490*/  @P0 FMUL2 R38, R64.F32, R38.F32x2.HI_LO ;  /* 0x000000264026024a */ /* 0x000fe20000040000 */
[----:B------:R-:W-:-:S03]  /*104a0*/  ISETP.NE.AND P0, PT, R62, R63, PT ;  /* 0x0000003f3e00720c */ /* 0x000fc60003f05270 */
[----:B------:R2:W-:Y:S10]  /*104b0*/  STTM.x16 tmem[UR4], R24 ;  /* 0x00000018000079ed */ /* 0x0005f40008240004 */
[----:B------:R-:W-:Y:S05]  /*104c0*/  @!P0 BRA `(.L_x_195) ;  /* 0x0000000000408947 */ /* 0x000fea0003800000 */
[----:B------:R-:W-:Y:S01]  /*104d0*/  MOV R14, 0x8 ;  /* 0x00000008000e7802 */ /* 0x000fe20000000f00 */
[----:B------:R-:W3:Y:S01]  /*104e0*/  LDCU.64 UR8, c[0x4][0xb0] ;  /* 0x01001600ff0877ac */ /* 0x000ee20008000a00 */
[----:B------:R-:W-:Y:S02]  /*104f0*/  HFMA2 R12, -RZ, RZ, 0, 5.9604644775390625e-08 ;  /* 0x00000001ff0c7431 */ /* 0x000fe400000001ff */
[----:B------:R-:W-:Y:S01]  /*10500*/  IMAD.MOV.U32 R8, RZ, RZ, 0x192 ;  /* 0x00000192ff087424 */ /* 0x000fe200078e00ff */
[----:B------:R-:W4:Y:S01]  /*10510*/  LDCU.64 UR6, c[0x4][0xb8] ;  /* 0x01001700ff0677ac */ /* 0x000f220008000a00 */
[----:B------:R-:W1:Y:S01]  /*10520*/  LDC.64 R14, c[0x4][R14] ;  /* 0x010000000e0e7b82 */ /* 0x000e620000000a00 */
[----:B------:R-:W-:Y:S01]  /*10530*/  IMAD.MOV.U32 R13, RZ, RZ, RZ ;  /* 0x000000ffff0d7224 */ /* 0x000fe200078e00ff */
[----:B------:R-:W5:Y:S01]  /*10540*/  LDCU.64 UR4, c[0x4][0x30] ;  /* 0x01000600ff0477ac */ /* 0x000f620008000a00 */
[----:B---3--:R-:W-:Y:S01]  /*10550*/  IMAD.U32 R4, RZ, RZ, UR8 ;  /* 0x00000008ff047e24 */ /* 0x008fe2000f8e00ff */
[----:B------:R-:W-:Y:S01]  /*10560*/  MOV R5, UR9 ;  /* 0x0000000900057c02 */ /* 0x000fe20008000f00 */
[----:B----4-:R-:W-:Y:S01]  /*10570*/  IMAD.U32 R6, RZ, RZ, UR6 ;  /* 0x00000006ff067e24 */ /* 0x010fe2000f8e00ff */
[----:B------:R-:W-:Y:S01]  /*10580*/  MOV R7, UR7 ;  /* 0x0000000700077c02 */ /* 0x000fe20008000f00 */
[----:B-----5:R-:W-:Y:S01]  /*10590*/  IMAD.U32 R10, RZ, RZ, UR4 ;  /* 0x00000004ff0a7e24 */ /* 0x020fe2000f8e00ff */
[----:B------:R-:W-:-:S02]  /*105a0*/  MOV R11, UR5 ;  /* 0x00000005000b7c02 */ /* 0x000fc40008000f00 */
[----:B------:R-:W-:-:S07]  /*105b0*/  LEPC R20, `(.L_x_195) ;  /* 0x000000001014794e */ /* 0x000fce0000000000 */
[----:B-12---:R-:W-:Y:S05]  /*105c0*/  CALL.ABS.NOINC R14 ;  /* 0x000000000e007343 */ /* 0x006fea0003c00000 */
.L_x_195:
[----:B------:R-:W-:Y:S05]  /*105d0*/  WARPSYNC.ALL ;  /* 0x0000000000007948 */ /* 0x000fea0003800000 */
[----:B------:R-:W-:Y:S02]  /*105e0*/  R2UR UR4, R40 ;  /* 0x00000000280472ca */ /* 0x000fe400000e0000 */
[----:B------:R-:W-:Y:S02]  /*105f0*/  ISETP.NE.AND P0, PT, R62, R63, PT ;  /* 0x0000003f3e00720c */ /* 0x000fe40003f05270 */
[----:B--2---:R-:W-:-:S09]  /*10600*/  LOP3.LUT R24, R16, 0x190, RZ, 0xfc, !PT ;  /* 0x0000019010187812 */ /* 0x004fd200078efcff */
[----:B------:R2:W-:Y:S02]  /*10610*/  STTM.x16 tmem[UR4], R0 ;  /* 0x00000000000079ed */ /* 0x0005e40008240004 */
[----:B------:R-:W-:Y:S05]  /*10620*/  @!P0 BRA `(.L_x_196) ;  /* 0x0000000000408947 */ /* 0x000fea0003800000 */
[----:B--2---:R-:W-:Y:S01]  /*10630*/  MOV R14, 0x8 ;  /* 0x00000008000e7802 */ /* 0x004fe20000000f00 */
        /* <DEDUP_REMOVED lines=15> */
.L_x_196:
[----:B------:R-:W-:Y:S05]  /*10730*/  WARPSYNC.ALL ;  /* 0x0000000000007948 */ /* 0x000fea0003800000 */
[----:B------:R-:W-:Y:S02]  /*10740*/  R2UR UR4, R24 ;  /* 0x00000000180472ca */ /* 0x000fe400000e0000 */
[----:B------:R-:W-:Y:S02]  /*10750*/  ISETP.NE.AND P0, PT, R62, R63, PT ;  /* 0x0000003f3e00720c */ /* 0x000fe40003f05270 */
[----:B------:R-:W-:-:S09]  /*10760*/  LOP3.LUT R24, R16, 0x1a0, RZ, 0xfc, !PT ;  /* 0x000001a010187812 */ /* 0x000fd200078efcff */
[----:B------:R3:W-:Y:S02]  /*10770*/  STTM.x16 tmem[UR4], R0 ;  /* 0x00000000000079ed */ /* 0x0007e40008240004 */
[----:B------:R-:W-:Y:S05]  /*10780*/  @!P0 BRA `(.L_x_197) ;  /* 0x0000000000408947 */ /* 0x000fea0003800000 */
[----:B--23--:R-:W-:Y:S01]  /*10790*/  MOV R14, 0x8 ;  /* 0x00000008000e7802 */ /* 0x00cfe20000000f00 */
        /* <DEDUP_REMOVED lines=15> */
.L_x_197:
[----:B------:R-:W-:Y:S05]  /*10890*/  WARPSYNC.ALL ;  /* 0x0000000000007948 */ /* 0x000fea0003800000 */
[----:B------:R-:W-:Y:S02]  /*108a0*/  R2UR UR4, R24 ;  /* 0x00000000180472ca */ /* 0x000fe400000e0000 */
[----:B------:R-:W-:Y:S02]  /*108b0*/  ISETP.NE.AND P0, PT, R62, R63, PT ;  /* 0x0000003f3e00720c */ /* 0x000fe40003f05270 */
[----:B------:R-:W-:-:S09]  /*108c0*/  LOP3.LUT R24, R16, 0x1b0, RZ, 0xfc, !PT ;  /* 0x000001b010187812 */ /* 0x000fd200078efcff */
[----:B------:R4:W-:Y:S02]  /*108d0*/  STTM.x16 tmem[UR4], R0 ;  /* 0x00000000000079ed */ /* 0x0009e40008240004 */
[----:B------:R-:W-:Y:S05]  /*108e0*/  @!P0 BRA `(.L_x_198) ;  /* 0x0000000000408947 */ /* 0x000fea0003800000 */
[----:B--234-:R-:W-:Y:S01]  /*108f0*/  MOV R14, 0x8 ;  /* 0x00000008000e7802 */ /* 0x01cfe20000000f00 */
        /* <DEDUP_REMOVED lines=15> */
.L_x_198:
[----:B------:R-:W-:Y:S05]  /*109f0*/  WARPSYNC.ALL ;  /* 0x0000000000007948 */ /* 0x000fea0003800000 */
[----:B------:R-:W-:Y:S02]  /*10a00*/  R2UR UR4, R24 ;  /* 0x00000000180472ca */ /* 0x000fe400000e0000 */
[----:B------:R-:W-:Y:S02]  /*10a10*/  ISETP.NE.AND P0, PT, R62, R63, PT ;  /* 0x0000003f3e00720c */ /* 0x000fe40003f05270 */
[----:B------:R-:W-:-:S09]  /*10a20*/  LOP3.LUT R24, R16, 0x1c0, RZ, 0xfc, !PT ;  /* 0x000001c010187812 */ /* 0x000fd200078efcff */
[----:B------:R1:W-:Y:S02]  /*10a30*/  STTM.x16 tmem[UR4], R0 ;  /* 0x00000000000079ed */ /* 0x0003e40008240004 */
[----:B------:R-:W-:Y:S05]  /*10a40*/  @!P0 BRA `(.L_x_199) ;  /* 0x0000000000408947 */ /* 0x000fea0003800000 */
[----:B-1234-:R-:W-:Y:S01]  /*10a50*/  MOV R14, 0x8 ;  /* 0x00000008000e7802 */ /* 0x01efe20000000f00 */
[----:B------:R-:W1:Y:S01]  /*10a60*/  LDCU.64 UR8, c[0x4][0xb0] ;  /* 0x01001600ff0877ac */ /* 0x000e620008000a00 */
[----:B------:R-:W-:Y:S02]  /*10a70*/  HFMA2 R12, -RZ, RZ, 0, 5.9604644775390625e-08 ;  /* 0x00000001ff0c7431 */ /* 0x000fe400000001ff */
[----:B------:R-:W-:Y:S01]  /*10a80*/  IMAD.MOV.U32 R8, RZ, RZ, 0x192 ;  /* 0x00000192ff087424 */ /* 0x000fe200078e00ff */
[----:B------:R-:W2:Y:S01]  /*10a90*/  LDCU.64 UR6, c[0x4][0xb8] ;  /* 0x01001700ff0677ac */ /* 0x000ea20008000a00 */
[----:B------:R-:W3:Y:S01]  /*10aa0*/  LDC.64 R14, c[0x4][R14] ;  /* 0x010000000e0e7b82 */ /* 0x000ee20000000a00 */
[----:B------:R-:W-:Y:S01]  /*10ab0*/  IMAD.MOV.U32 R13, RZ, RZ, RZ ;  /* 0x000000ffff0d7224 */ /* 0x000fe200078e00ff */
[----:B------:R-:W4:Y:S01]  /*10ac0*/  LDCU.64 UR4, c[0x4][0x30] ;  /* 0x01000600ff0477ac */ /* 0x000f220008000a00 */
[----:B-1----:R-:W-:Y:S01]  /*10ad0*/  IMAD.U32 R4, RZ, RZ, UR8 ;  /* 0x00000008ff047e24 */ /* 0x002fe2000f8e00ff */
[----:B------:R-:W-:Y:S01]  /*10ae0*/  MOV R5, UR9 ;  /* 0x0000000900057c02 */ /* 0x000fe20008000f00 */
[----:B--2---:R-:W-:Y:S01]  /*10af0*/  IMAD.U32 R6, RZ, RZ, UR6 ;  /* 0x00000006ff067e24 */ /* 0x004fe2000f8e00ff */
[----:B------:R-:W-:Y:S01]  /*10b00*/  MOV R7, UR7 ;  /* 0x0000000700077c02 */ /* 0x000fe20008000f00 */
[----:B----4-:R-:W-:Y:S01]  /*10b10*/  IMAD.U32 R10, RZ, RZ, UR4 ;  /* 0x00000004ff0a7e24 */ /* 0x010fe2000f8e00ff */
[----:B------:R-:W-:-:S02]  /*10b20*/  MOV R11, UR5 ;  /* 0x00000005000b7c02 */ /* 0x000fc40008000f00 */
[----:B------:R-:W-:-:S07]  /*10b30*/  LEPC R20, `(.L_x_199) ;  /* 0x000000001014794e */ /* 0x000fce0000000000 */
[----:B---3--:R-:W-:Y:S05]  /*10b40*/  CALL.ABS.NOINC R14 ;  /* 0x000000000e007343 */ /* 0x008fea0003c00000 */
.L_x_199:
        /* <DEDUP_REMOVED lines=22> */
.L_x_200:
        /* <DEDUP_REMOVED lines=22> */
.L_x_201:
[----:B------:R-:W-:Y:S01]  /*10e10*/  LOP3.LUT R20, R16, 0x1f0, RZ, 0xfc, !PT ;  /* 0x000001f010147812 */ /* 0x000fe200078efcff */
[----:B------:R-:W-:Y:S05]  /*10e20*/  WARPSYNC.ALL ;  /* 0x0000000000007948 */ /* 0x000fea0003800000 */
[----:B------:R-:W-:Y:S02]  /*10e30*/  R2UR UR5, R24 ;  /* 0x00000000180572ca */ /* 0x000fe400000e0000 */
[----:B------:R-:W-:-:S11]  /*10e40*/  R2UR UR4, R20 ;  /* 0x00000000140472ca */ /* 0x000fd600000e0000 */
[----:B------:R1:W-:Y:S02]  /*10e50*/  STTM.x16 tmem[UR5], R0 ;  /* 0x00000000000079ed */ /* 0x0003e40008240005 */
[----:B------:R1:W-:Y:S02]  /*10e60*/  STTM.x16 tmem[UR4], R0 ;  /* 0x00000000000079ed */ /* 0x0003e40008240004 */
.L_x_178:
[----:B------:R-:W-:-:S09]  /*10e70*/  UISETP.NE.AND UP0, UPT, UR38, URZ, UPT ;  /* 0x000000ff2600728c */ /* 0x000fd2000bf05270 */
[----:B------:R-:W-:Y:S05]  /*10e80*/  BRA.U !UP0, `(.L_x_202) ;  /* 0x0000000108047547 */ /* 0x000fea000b800000 */
[----:B------:R-:W-:Y:S05]  /*10e90*/  BPT.TRAP 0x1 ;  /* 0x000000040000795c */ /* 0x000fea0000300000 */
.L_x_202:
[----:B-1234-:R-:W-:Y:S01]  /*10ea0*/  IADD3 R3, PT, PT, R59, 0x70088, RZ ;  /* 0x000700883b037810 */ /* 0x01efe20007ffe0ff */
[----:B------:R-:W-:Y:S02]  /*10eb0*/  UISETP.NE.AND UP0, UPT, UR41, URZ, UPT ;  /* 0x000000ff2900728c */ /* 0x000fe4000bf05270 */
[----:B------:R-:W-:Y:S01]  /*10ec0*/  ULOP3.LUT UR39, UR39, 0x1, URZ, 0x3c, !UPT ;  /* 0x0000000127277892 */ /* 0x000fe2000f8e3cff */
[----:B------:R-:W-:-:S04]  /*10ed0*/  PRMT R0, R60, 0x654, R3 ;  /* 0x000006543c007816 */ /* 0x000fc80000000003 */
[----:B------:R1:W-:Y:S01]  /*10ee0*/  SYNCS.ARRIVE.TRANS64.RED.A1T0 RZ, [R0+URZ], RZ ;  /* 0x000000ff00ff79a7 */ /* 0x0003e200081004ff */
[----:B------:R-:W2:Y:S01]  /*10ef0*/  FENCE.VIEW.ASYNC.T ;  /* 0x00000000000073c6 */ /* 0x000ea20000000200 */
[----:B------:R-:W-:Y:S05]  /*10f00*/  BRA.U UP0, `(.L_x_203) ;  /* 0x0000000100087547 */ /* 0x000fea000b800000 */
[----:B------:R-:W-:Y:S05]  /*10f10*/  BPT.TRAP 0x1 ;  /* 0x000000040000795c */ /* 0x000fea0000300000 */
[----:B------:R-:W-:Y:S05]  /*10f20*/  BPT.TRAP 0x1 ;  /* 0x000000040000795c */ /* 0x000fea0000300000 */
.L_x_203:
[----:B------:R-:W-:Y:S01]  /*10f30*/  IADD3 R3, PT, PT, R59, 0x700a0, RZ ;  /* 0x000700a03b037810 */ /* 0x000fe20007ffe0ff */
[----:B------:R-:W-:-:S03]  /*10f40*/  UISETP.NE.AND UP0, UPT, UR38, URZ, UPT ;  /* 0x000000ff2600728c */ /* 0x000fc6000bf05270 */
[----:B-1----:R-:W-:-:S04]  /*10f50*/  PRMT R0, R60, 0x654, R3 ;  /* 0x000006543c007816 */ /* 0x002fc80000000003 */
[----:B--2---:R1:W-:Y:S02]  /*10f60*/  SYNCS.ARRIVE.TRANS64.RED.A1T0 RZ, [R0+URZ], RZ ;  /* 0x000000ff00ff79a7 */ /* 0x0043e400081004ff */
[----:B------:R-:W-:Y:S05]  /*10f70*/  BRA.U !UP0, `(.L_x_204) ;  /* 0x0000000108047547 */ /* 0x000fea000b800000 */
[----:B------:R-:W-:Y:S05]  /*10f80*/  BPT.TRAP 0x1 ;  /* 0x000000040000795c */ /* 0x000fea0000300000 */
.L_x_204:
[----:B-1----:R-:W-:Y:S01]  /*10f90*/  IMAD.U32 R0, RZ, RZ, UR39 ;  /* 0x00000027ff007e24 */ /* 0x002fe2000f8e00ff */
[----:B------:R-:W-:-:S04]  /*10fa0*/  LOP3.LUT R3, R16, 0x80, RZ, 0xfc, !PT ;  /* 0x0000008010037812 */ /* 0x000fc800078efcff */
[----:B------:R-:W-:-:S04]  /*10fb0*/  SHF.L.U32 R0, R0, 0x1f, RZ ;  /* 0x0000001f00007819 */ /* 0x000fc800000006ff */
[----:B------:R-:W1:Y:S02]  /*10fc0*/  SYNCS.PHASECHK.TRANS64.TRYWAIT P0, [R59+URZ+0x70080], R0 ;  /* 0x070080003b0075a7 */ /* 0x000e6400080011ff */
[----:B-1----:R-:W-:Y:S05]  /*10fd0*/  @!P0 BRA `(.L_x_205) ;  /* 0x000001b400f88947 */ /* 0x002fea0003800000 */
.L_x_456:
[----:B------:R-:W-:Y:S01]  /*10fe0*/  R2UR UR4, R3 ;  /* 0x00000000030472ca */ /* 0x000fe200000e0000 */
[----:B------:R-:W-:Y:S01]  /*10ff0*/  UISETP.NE.AND UP0, UPT, UR41, URZ, UPT ;  /* 0x000000ff2900728c */ /* 0x000fe2000bf05270 */
[----:B------:R-:W-:Y:S01]  /*11000*/  PLOP3.LUT P0, PT, PT, PT, PT, 0x80, 0x8 ;  /* 0x000000000008781c */ /* 0x000fe20003f0f070 */
[----:B------:R-:W-:-:S10]  /*11010*/  IMAD.MOV.U32 R62, RZ, RZ, 0x3f800000 ;  /* 0x3f800000ff3e7424 */ /* 0x000fd400078e00ff */
[----:B------:R-:W2:Y:S02]  /*11020*/  LDTM.x2 R4, tmem[UR4] ;  /* 0x00000004000479ee */ /* 0x000ea400080c0000 */
        /* <DEDUP_REMOVED lines=12> */
.L_x_206:
[----:B------:R-:W-:Y:S01]  /*110f0*/  IMAD.U32 R0, RZ, RZ, UR42 ;  /* 0x0000002aff007e24 */ /* 0x000fe2000f8e00ff */
[----:B------:R-:W-:-:S04]  /*11100*/  FSETP.NEU.AND P1, PT, R62, 1, PT ;  /* 0x3f8000003e00780b */ /* 0x000fc80003f2d000 */
[----:B------:R-:W-:-:S04]  /*11110*/  SHF.L.U32 R0, R0, 0x1f, RZ ;  /* 0x0000001f00007819 */ /* 0x000fc800000006ff */
[----:B------:R-:W1:Y:S02]  /*11120*/  SYNCS.PHASECHK.TRANS64.TRYWAIT P0, [R59+URZ+0x70098], R0 ;  /* 0x070098003b0075a7 */ /* 0x000e6400080011ff */
[----:B-1----:R-:W-:Y:S05]  /*11130*/  @!P0 BRA `(.L_x_207) ;  /* 0x000001b400b48947 */ /* 0x002fea0003800000 */
.L_x_457:
        /* <DEDUP_REMOVED lines=27> */
.L_x_210:
[----:B------:R-:W-:Y:S05]  /*112f0*/  BSYNC.RECONVERGENT B6 ;  /* 0x0000000000067941 */ /* 0x000fea0003800200 */
.L_x_209:
        /* <DEDUP_REMOVED lines=34> */
.L_x_212:
[----:B------:R-:W-:Y:S05]  /*11520*/  BSYNC.RECONVERGENT B6 ;  /* 0x0000000000067941 */ /* 0x000fea0003800200 */
.L_x_211:
        /* <DEDUP_REMOVED lines=34> */
.L_x_214:
[----:B------:R-:W-:Y:S05]  /*11750*/  BSYNC.RECONVERGENT B6 ;  /* 0x0000000000067941 */ /* 0x000fea0003800200 */
.L_x_213:
        /* <DEDUP_REMOVED lines=34> */
.L_x_216:
[----:B------:R-:W-:Y:S05]  /*11980*/  BSYNC.RECONVERGENT B6 ;  /* 0x0000000000067941 */ /* 0x000fea0003800200 */
.L_x_215:
        /* <DEDUP_REMOVED lines=34> */
.L_x_218:
[----:B------:R-:W-:Y:S05]  /*11bb0*/  BSYNC.RECONVERGENT B6 ;  /* 0x0000000000067941 */ /* 0x000fea0003800200 */
.L_x_217:
        /* <DEDUP_REMOVED lines=34> */
.L_x_220:
[----:B------:R-:W-:Y:S05]  /*11de0*/  BSYNC.RECONVERGENT B6 ;  /* 0x0000000000067941 */ /* 0x000fea0003800200 */
.L_x_219:
        /* <DEDUP_REMOVED lines=34> */
.L_x_222:
[----:B------:R-:W-:Y:S05]  /*12010*/  BSYNC.RECONVERGENT B6 ;  /* 0x0000000000067941 */ /* 0x000fea0003800200 */
.L_x_221:
        /* <DEDUP_REMOVED lines=34> */
.L_x_224:
[----:B------:R-:W-:Y:S05]  /*12240*/  BSYNC.RECONVERGENT B6 ;  /* 0x0000000000067941 */ /* 0x000fea0003800200 */
.L_x_223:
        /* <DEDUP_REMOVED lines=31> */
.L_x_225:
        /* <DEDUP_REMOVED lines=22> */
.L_x_226:
        /* <DEDUP_REMOVED lines=22> */
.L_x_227:
        /* <DEDUP_REMOVED lines=22> */
.L_x_228:
        /* <DEDUP_REMOVED lines=22> */
.L_x_229:
        /* <DEDUP_REMOVED lines=22> */
.L_x_230:
        /* <DEDUP_REMOVED lines=22> */
.L_x_231:
[----:B------:R-:W-:Y:S01]  /*12c80*/  LOP3.LUT R16, R16, 0x270, RZ, 0xfc, !PT ;  /* 0x0000027010107812 */ /* 0x000fe200078efcff */
[----:B------:R-:W-:Y:S05]  /*12c90*/  WARPSYNC.ALL ;  /* 0x0000000000007948 */ /* 0x000fea0003800000 */
[----:B------:R-:W-:Y:S02]  /*12ca0*/  R2UR UR5, R24 ;  /* 0x00000000180572ca */ /* 0x000fe400000e0000 */
[----:B------:R-:W-:-:S11]  /*12cb0*/  R2UR UR4, R16 ;  /* 0x00000000100472ca */ /* 0x000fd600000e0000 */
[----:B------:R1:W-:Y:S02]  /*12cc0*/  STTM.x16 tmem[UR5], R0 ;  /* 0x00000000000079ed */ /* 0x0003e40008240005 */
[----:B------:R1:W-:Y:S02]  /*12cd0*/  STTM.x16 tmem[UR4], R0 ;  /* 0x00000000000079ed */ /* 0x0003e40008240004 */
.L_x_208:
[----:B------:R-:W-:-:S09]  /*12ce0*/  UISETP.NE.AND UP0, UPT, UR40, URZ, UPT ;  /* 0x000000ff2800728c */ /* 0x000fd2000bf05270 */
[----:B------:R-:W-:Y:S05]  /*12cf0*/  BRA.U !UP0, `(.L_x_232) ;  /* 0x0000000108047547 */ /* 0x000fea000b800000 */
[----:B------:R-:W-:Y:S05]  /*12d00*/  BPT.TRAP 0x1 ;  /* 0x000000040000795c */ /* 0x000fea0000300000 */
.L_x_232:
[----:B-1234-:R-:W-:Y:S01]  /*12d10*/  PRMT R0, R60, 0x654, R17 ;  /* 0x000006543c007816 */ /* 0x01efe20000000011 */
[----:B------:R-:W-:-:S03]  /*12d20*/  UISETP.NE.AND UP0, UPT, UR41, URZ, UPT ;  /* 0x000000ff2900728c */ /* 0x000fc6000bf05270 */
[----:B------:R1:W-:Y:S01]  /*12d30*/  SYNCS.ARRIVE.TRANS64.RED.A1T0 RZ, [R0+URZ], RZ ;  /* 0x000000ff00ff79a7 */ /* 0x0003e200081004ff */
[----:B------:R-:W2:Y:S05]  /*12d40*/  FENCE.VIEW.ASYNC.T ;  /* 0x00000000000073c6 */ /* 0x000eaa0000000200 */
[----:B------:R-:W-:Y:S05]  /*12d50*/  BRA.U UP0, `(.L_x_233) ;  /* 0x0000000100087547 */ /* 0x000fea000b800000 */
[----:B------:R-:W-:Y:S05]  /*12d60*/  BPT.TRAP 0x1 ;  /* 0x000000040000795c */ /* 0x000fea0000300000 */
[----:B------:R-:W-:Y:S05]  /*12d70*/  BPT.TRAP 0x1 ;  /* 0x000000040000795c */ /* 0x000fea0000300000 */
.L_x_233:
[----:B------:R-:W-:Y:S01]  /*12d80*/  ISETP.NE.AND P0, PT, R19, RZ, PT ;  /* 0x000000ff1300720c */ /* 0x000fe20003f05270 */
[----:B------:R-:W-:Y:S01]  /*12d90*/  VIADD R3, R59, 0x700a8 ;  /* 0x000700a83b037836 */ /* 0x000fe20000000000 */
[----:B------:R-:W-:-:S04]  /*12da0*/  ULOP3.LUT UR42, UR42, 0x1, URZ, 0x3c, !UPT ;  /* 0x000000012a2a7892 */ /* 0x000fc8000f8e3cff */
[----:B------:R-:W-:-:S04]  /*12db0*/  PRMT R3, R60, 0x654, R3 ;  /* 0x000006543c037816 */ /* 0x000fc80000000003 */
[----:B--2---:R2:W-:Y:S02]  /*12dc0*/  SYNCS.ARRIVE.TRANS64.RED.A1T0 RZ, [R3+URZ], RZ ;  /* 0x000000ff03ff79a7 */ /* 0x0045e400081004ff */
[----:B--2---:R-:W-:Y:S01]  /*12dd0*/  LOP3.LUT R3, R23, 0x1, RZ, 0x3c, !PT ;  /* 0x0000000117037812 */ /* 0x004fe200078e3cff */
[----:B------:R-:W-:Y:S06]  /*12de0*/  @P0 BRA `(.L_x_234) ;  /* 0xffffffc000a40947 */ /* 0x000fec000383ffff */
.L_x_173:
[----:B------:R-:W-:-:S09]  /*12df0*/  UISETP.NE.AND UP0, UPT, UR38, URZ, UPT ;  /* 0x000000ff2600728c */ /* 0x000fd2000bf05270 */
[----:B------:R-:W-:Y:S05]  /*12e00*/  BRA.U !UP0, `(.L_x_235) ;  /* 0x0000000108047547 */ /* 0x000fea000b800000 */
[----:B------:R-:W-:Y:S05]  /*12e10*/  BPT.TRAP 0x1 ;  /* 0x000000040000795c */ /* 0x000fea0000300000 */
.L_x_235:
[----:B------:R-:W-:Y:S01]  /*12e20*/  IADD3 R31, PT, PT, R59, 0x70088, RZ ;  /* 0x000700883b1f7810 */ /* 0x000fe20007ffe0ff */
[----:B------:R-:W-:-:S03]  /*12e30*/  UISETP.NE.AND UP0, UPT, UR40, URZ, UPT ;  /* 0x000000ff2800728c */ /* 0x000fc6000bf05270 */
[----:B--2---:R-:W-:-:S04]  /*12e40*/  PRMT R4, R60, 0x654, R31 ;  /* 0x000006543c047816 */ /* 0x004fc8000000001f */
[----:B------:R2:W-:Y:S02]  /*12e50*/  SYNCS.ARRIVE.TRANS64.RED.A1T0 RZ, [R4+URZ], RZ ;  /* 0x000000ff04ff79a7 */ /* 0x0005e400081004ff */
[----:B------:R-:W-:Y:S05]  /*12e60*/  BRA.U !UP0, `(.L_x_236) ;  /* 0x0000000108047547 */ /* 0x000fea000b800000 */
[----:B------:R-:W-:Y:S05]  /*12e70*/  BPT.TRAP 0x1 ;  /* 0x000000040000795c */ /* 0x000fea0000300000 */
.L_x_236:
[----:B--2---:R-:W-:Y:S01]  /*12e80*/  SHF.L.U32 R4, R3, 0x1f, RZ ;  /* 0x0000001f03047819 */ /* 0x004fe200000006ff */
[----:B------:R-:W2:Y:S03]  /*12e90*/  S2R R26, SR_TID.X ;  /* 0x00000000001a7919 */ /* 0x000ea60000002100 */
[----:B------:R-:W3:Y:S01]  /*12ea0*/  SYNCS.PHASECHK.TRANS64.TRYWAIT P0, [R59+URZ+0x70070], R4 ;  /* 0x070070043b0075a7 */ /* 0x000ee200080011ff */
[----:B--2---:R-:W-:-:S05]  /*12eb0*/  IMAD.U32 R28, R26, 0x10000, RZ ;  /* 0x000100001a1c7824 */ /* 0x004fca00078e00ff */
[----:B------:R-:W-:Y:S01]  /*12ec0*/  LOP3.LUT R28, R28, 0x600000, RZ, 0xc0, !PT ;  /* 0x006000001c1c7812 */ /* 0x000fe200078ec0ff */
[----:B---3--:R-:W-:Y:S06]  /*12ed0*/  @!P0 BRA `(.L_x_237) ;  /* 0x0000019800608947 */ /* 0x008fec0003800000 */
.L_x_458:
[----:B------:R-:W-:Y:S05]  /*12ee0*/  WARPSYNC.ALL ;  /* 0x0000000000007948 */ /* 0x000fea0003800000 */
[----:B------:R-:W-:Y:S01]  /*12ef0*/  R2UR UR4, R28 ;  /* 0x000000001c0472ca */ /* 0x000fe200000e0000 */
[----:B------:R-:W-:-:S12]  /*12f00*/  UISETP.NE.AND UP0, UPT, UR40, URZ, UPT ;  /* 0x000000ff2800728c */ /* 0x000fd8000bf05270 */
[----:B------:R-:W3:Y:S02]  /*12f10*/  LDTM.x2 R24, tmem[UR4] ;  /* 0x00000004001879ee */ /* 0x000ee400080c0000 */
[----:B---3--:R-:W-:Y:S05]  /*12f20*/  BRA.U !UP0, `(.L_x_238) ;  /* 0x0000000108047547 */ /* 0x008fea000b800000 */
[----:B------:R-:W-:Y:S05]  /*12f30*/  BPT.TRAP 0x1 ;  /* 0x000000040000795c */ /* 0x000fea0000300000 */
.L_x_238:
[----:B------:R3:W-:Y:S01]  /*12f40*/  SYNCS.ARRIVE.TRANS64.RED.A1T0 RZ, [R0+URZ], RZ ;  /* 0x000000ff00ff79a7 */ /* 0x0007e200081004ff */
[----:B------:R-:W-:-:S09]  /*12f50*/  UISETP.NE.AND UP0, UPT, UR41, URZ, UPT ;  /* 0x000000ff2900728c */ /* 0x000fd2000bf05270 */
[----:B------:R-:W-:Y:S05]  /*12f60*/  BRA.U UP0, `(.L_x_239) ;  /* 0x0000000100047547 */ /* 0x000fea000b800000 */
[----:B------:R-:W-:Y:S05]  /*12f70*/  BPT.TRAP 0x1 ;  /* 0x000000040000795c */ /* 0x000fea0000300000 */
.L_x_239:
[----:B-1-3--:R-:W-:-:S04]  /*12f80*/  MOV R0, UR42 ;  /* 0x0000002a00007c02 */ /* 0x00afc80008000f00 */
[----:B------:R-:W-:-:S04]  /*12f90*/  SHF.L.U32 R0, R0, 0x1f, RZ ;  /* 0x0000001f00007819 */ /* 0x000fc800000006ff */
[----:B------:R-:W1:Y:S02]  /*12fa0*/  SYNCS.PHASECHK.TRANS64.TRYWAIT P0, [R59+URZ+0x70090], R0 ;  /* 0x070090003b0075a7 */ /* 0x000e6400080011ff */
[----:B-1----:R-:W-:Y:S05]  /*12fb0*/  @!P0 BRA `(.L_x_240) ;  /* 0x00000198003c8947 */ /* 0x002fea0003800000 */
.L_x_459:
[----:B------:R-:W-:-:S09]  /*12fc0*/  UISETP.NE.AND UP0, UPT, UR41, URZ, UPT ;  /* 0x000000ff2900728c */ /* 0x000fd2000bf05270 */
[----:B------:R-:W-:Y:S05]  /*12fd0*/  BRA.U UP0, `(.L_x_241) ;  /* 0x0000000100047547 */ /* 0x000fea000b800000 */
[----:B------:R-:W-:Y:S05]  /*12fe0*/  BPT.TRAP 0x1 ;  /* 0x000000040000795c */ /* 0x000fea0000300000 */
.L_x_241:
[----:B-1----:R-:W-:Y:S01]  /*12ff0*/  SHF.L.U32 R0, R56, 0x1f, RZ ;  /* 0x0000001f38007819 */ /* 0x002fe200000006ff */
[----:B------:R1:W3:Y:S01]  /*13000*/  MUFU.RCP R3, R24 ;  /* 0x0000001800037308 */ /* 0x0002e20000001000 */
[----:B------:R-:W-:Y:S02]  /*13010*/  BSSY B0, `(.L_x_242) ;  /* 0x0000003000007945 */ /* 0x000fe40003800000 */
[----:B------:R-:W4:Y:S02]  /*13020*/  SYNCS.PHASECHK.TRANS64.TRYWAIT P0, [R59+URZ+0x700c0], R0 ;  /* 0x0700c0003b0075a7 */ /* 0x000f2400080011ff */
[----:B-1-34-:R-:W-:Y:S05]  /*13030*/  @!P0 BRA `(.L_x_243) ;  /* 0x0000019800308947 */ /* 0x01afea0003800000 */
.L_x_460:
[----:B------:R-:W-:Y:S05]  /*13040*/  BSYNC B0 ;  /* 0x0000000000007941 */ /* 0x000fea0003800000 */
.L_x_242:
[----:B------:R-:W3:Y:S01]  /*13050*/  LDCU UR4, c[0x0][0x708] ;  /* 0x0000e100ff0477ac */ /* 0x000ee20008000800 */
[----:B-1----:R-:W-:Y:S01]  /*13060*/  FFMA R0, -R24, R3, 1 ;  /* 0x3f80000018007423 */ /* 0x002fe20000000103 */
[----:B------:R-:W1:Y:S03]  /*13070*/  LDC R32, c[0x0][0x708] ;  /* 0x0001c200ff207b82 */ /* 0x000e660000000800 */
[----:B------:R-:W-:Y:S01]  /*13080*/  FFMA R0, R3, R0, R3 ;  /* 0x0000000003007223 */ /* 0x000fe20000000003 */
[----:B---3--:R-:W-:-:S03]  /*13090*/  MOV R3, UR4 ;  /* 0x0000000400037c02 */ /* 0x008fc60008000f00 */
[----:B------:R-:W-:Y:S01]  /*130a0*/  FFMA R33, R0, UR4, RZ ;  /* 0x0000000400217c23 */ /* 0x000fe200080000ff */
[----:B------:R-:W3:Y:S03]  /*130b0*/  FCHK P0, R3, R24 ;  /* 0x0000001803007302 */ /* 0x000ee60000000000 */
[----:B--2---:R-:W-:-:S04]  /*130c0*/  FFMA R4, -R24, R33, UR4 ;  /* 0x0000000418047e23 */ /* 0x004fc80008000121 */
[----:B------:R-:W-:Y:S01]  /*130d0*/  FFMA R33, R0, R4, R33 ;  /* 0x0000000400217223 */ /* 0x000fe20000000021 */
[----:B---3--:R-:W-:Y:S06]  /*130e0*/  @!P0 BRA `(.L_x_244) ;  /* 0x0000000000088947 */ /* 0x008fec0003800000 */
[----:B------:R-:W-:Y:S02]  /*130f0*/  MOV R4, 0x13110 ;  /* 0x0001311000047802 */ /* 0x000fe40000000f00 */
[----:B-1----:R-:W-:Y:S05]  /*13100*/  CALL.REL.NOINC `($__internal_3_$__cuda_sm3x_div_rn_noftz_f32_slowpath) ;  /* 0x000001a000807944 */ /* 0x002fea0003c00000 */
.L_x_244:
[----:B------:R-:W2:Y:S01]  /*13110*/  S2R R20, SR_SWINHI ;  /* 0x0000000000147919 */ /* 0x000ea20000002f00 */
[----:B------:R-:W-:Y:S01]  /*13120*/  LOP3.LUT R0, R28, 0x100, RZ, 0xfc, !PT ;  /* 0x000001001c007812 */ /* 0x000fe200078efcff */
[----:B------:R-:W-:Y:S05]  /*13130*/  WARPSYNC.ALL ;  /* 0x0000000000007948 */ /* 0x000fea0003800000 */
[----:B------:R-:W-:Y:S01]  /*13140*/  R2UR UR4, R0 ;  /* 0x00000000000472ca */ /* 0x000fe200000e0000 */
[C---:B------:R-:W-:Y:S01]  /*13150*/  IMAD.SHL.U32 R0, R26.reuse, 0x100, RZ ;  /* 0x000001001a007824 */ /* 0x040fe200078e00ff */
[----:B------:R-:W-:Y:S01]  /*13160*/  SHF.R.U32.HI R29, RZ, 0x15, R28 ;  /* 0x00000015ff1d7819 */ /* 0x000fe2000001161c */
[----:B------:R-:W-:-:S03]  /*13170*/  IMAD.SHL.U32 R27, R26, 0x40, RZ ;  /* 0x000000401a1b7824 */ /* 0x000fc600078e00ff */
[----:B------:R-:W-:-:S04]  /*13180*/  LOP3.LUT R30, R0, 0x1800, RZ, 0xc0, !PT ;  /* 0x00001800001e7812 */ /* 0x000fc800078ec0ff */
[----:B------:R-:W-:Y:S02]  /*13190*/  LOP3.LUT R27, R30, 0x1c0, R27, 0xf8, !PT ;  /* 0x000001c01e1b7812 */ /* 0x000fe400078ef81b */
[----:B------:R-:W-:Y:S01]  /*131a0*/  SHF.R.U32.HI R30, RZ, 0x5, R26 ;  /* 0x00000005ff1e7819 */ /* 0x000fe2000001161a */
[----:B------:R-:W3:Y:S01]  /*131b0*/  LDTM.x16 R4, tmem[UR4] ;  /* 0x00000004000479ee */ /* 0x000ee20008240000 */
[----:B------:R-:W-:Y:S02]  /*131c0*/  LOP3.LUT R27, R27, 0x6000, R0, 0xf8, !PT ;  /* 0x000060001b1b7812 */ /* 0x000fe400078ef800 */
[----:B------:R-:W-:Y:S02]  /*131d0*/  LOP3.LUT R30, R30, 0x3, RZ, 0xc0, !PT ;  /* 0x000000031e1e7812 */ /* 0x000fe400078ec0ff */
[----:B------:R-:W-:Y:S02]  /*131e0*/  MOV R36, R59 ;  /* 0x0000003b00247202 */ /* 0x000fe40000000f00 */
[----:B--2---:R-:W-:-:S03]  /*131f0*/  MOV R37, R20 ;  /* 0x0000001400257202 */ /* 0x004fc60000000f00 */
[----:B------:R-:W-:-:S03]  /*13200*/  IMAD.WIDE.U32 R36, R27, 0x2, R36 ;  /* 0x000000021b247825 */ /* 0x000fc600078e0024 */
[C---:B------:R-:W-:Y:S02]  /*13210*/  IADD3 R0, P1, PT, R36.reuse, 0x50000, RZ ;  /* 0x0005000024007810 */ /* 0x040fe40007f3e0ff */
[----:B------:R-:W-:Y:S01]  /*13220*/  IADD3 R3, P0, PT, R36, 0x50010, RZ ;  /* 0x0005001024037810 */ /* 0x000fe20007f1e0ff */
[C---:B---3--:R-:W-:Y:S02]  /*13230*/  FMUL2 R4, R33.reuse.F32, R4.F32x2.HI_LO ;  /* 0x000000042104724a */ /* 0x048fe40000040000 */
[C---:B------:R-:W-:Y:S02]  /*13240*/  FMUL2 R6, R33.reuse.F32, R6.F32x2.HI_LO ;  /* 0x000000062106724a */ /* 0x040fe40000040000 */
[--C-:B------:R-:W-:Y:S02]  /*13250*/  IMAD.X R39, RZ, RZ, R37.reuse, P1 ;  /* 0x000000ffff277224 */ /* 0x100fe400008e0625 */
[----:B------:R-:W-:Y:S02]  /*13260*/  FMUL2 R12, R33.F32, R12.F32x2.HI_LO ;  /* 0x0000000c210c724a */ /* 0x000fe40000040000 */
[----:B------:R-:W-:-:S02]  /*13270*/  IMAD.X R37, RZ, RZ, R37, P0 ;  /* 0x000000ffff257224 */ /* 0x000fc400000e0625 */
[----:B------:R-:W-:Y:S01]  /*13280*/  FMUL2 R20, R33.F32, R8.F32x2.HI_LO ;  /* 0x000000082114724a */ /* 0x000fe20000040000 */
[----:B------:R-:W-:Y:S01]  /*13290*/  F2FP.F16.F32.PACK_AB R8, R5, R4 ;  /* 0x000000040508723e */ /* 0x000fe200000000ff */
[----:B------:R-:W-:Y:S01]  /*132a0*/  FMUL2 R34, R33.F32, R10.F32x2.HI_LO ;  /* 0x0000000a2122724a */ /* 0x000fe20000040000 */
[----:B------:R-:W-:Y:S01]  /*132b0*/  F2FP.F16.F32.PACK_AB R9, R7, R6 ;  /* 0x000000060709723e */ /* 0x000fe200000000ff */
[C---:B------:R-:W-:Y:S01]  /*132c0*/  FMUL2 R14, R33.reuse.F32, R14.F32x2.HI_LO ;  /* 0x0000000e210e724a */ /* 0x040fe20000040000 */
[----:B------:R-:W-:Y:S01]  /*132d0*/  SHF.R.U64 R7, R0, 0x3, R39 ;  /* 0x0000000300077819 */ /* 0x000fe20000001227 */
[----:B------:R-:W-:Y:S01]  /*132e0*/  FMUL2 R16, R33.F32, R16.F32x2.HI_LO ;  /* 0x000000102110724a */ /* 0x000fe20000040000 */
[----:B------:R-:W-:Y:S01]  /*132f0*/  F2FP.F16.F32.PACK_AB R4, R13, R12 ;  /* 0x0000000c0d04723e */ /* 0x000fe200000000ff */
[----:B------:R-:W-:Y:S01]  /*13300*/  FMUL2 R18, R33.F32, R18.F32x2.HI_LO ;  /* 0x000000122112724a */ /* 0x000fe20000040000 */
[----:B------:R-:W-:Y:S02]  /*13310*/  SHF.R.U64 R12, R3, 0x3, R37 ;  /* 0x00000003030c7819 */ /* 0x000fe40000001225 */
[----:B------:R-:W-:-:S02]  /*13320*/  F2FP.F16.F32.PACK_AB R10, R21, R20 ;  /* 0x00000014150a723e */ /* 0x000fc400000000ff */
[----:B------:R-:W-:Y:S02]  /*13330*/  F2FP.F16.F32.PACK_AB R11, R35, R34 ;  /* 0x00000022230b723e */ /* 0x000fe400000000ff */
[----:B------:R-:W-:Y:S02]  /*13340*/  LOP3.LUT R38, R0, 0x70, R7, 0x78, !PT ;  /* 0x0000007000267812 */ /* 0x000fe400078e7807 */
[----:B------:R-:W-:Y:S02]  /*13350*/  F2FP.F16.F32.PACK_AB R5, R15, R14 ;  /* 0x0000000e0f05723e */ /* 0x000fe400000000ff */
[----:B------:R-:W-:Y:S01]  /*13360*/  F2FP.F16.F32.PACK_AB R6, R17, R16 ;  /* 0x000000101106723e */ /* 0x000fe200000000ff */
[----:B------:R2:W-:Y:S01]  /*13370*/  ST.E.128 desc[UR44][R38.64], R8 ;  /* 0x0000000826007985 */ /* 0x0005e2000c101d2c */
[----:B------:R-:W-:Y:S02]  /*13380*/  LOP3.LUT R36, R3, 0x70, R12, 0x78, !PT ;  /* 0x0000007003247812 */ /* 0x000fe400078e780c */
[----:B------:R-:W-:-:S02]  /*13390*/  F2FP.F16.F32.PACK_AB R7, R19, R18 ;  /* 0x000000121307723e */ /* 0x000fc400000000ff */
[----:B------:R-:W-:-:S03]  /*133a0*/  ISETP.NE.AND P0, PT, R30, R29, PT ;  /* 0x0000001d1e00720c */ /* 0x000fc60003f05270 */
[----:B------:R2:W-:Y:S10]  /*133b0*/  ST.E.128 desc[UR44][R36.64], R4 ;  /* 0x0000000424007985 */ /* 0x0005f4000c101d2c */
[----:B------:R-:W-:Y:S05]  /*133c0*/  @!P0 BRA `(.L_x_245) ;  /* 0x0000000000408947 */ /* 0x000fea0003800000 */
[----:B------:R-:W-:Y:S01]  /*133d0*/  MOV R14, 0x8 ;  /* 0x00000008000e7802 */ /* 0x000fe20000000f00 */
[----:B------:R-:W3:Y:S01]  /*133e0*/  LDCU.64 UR6, c[0x4][0xb0] ;  /* 0x01001600ff0677ac */ /* 0x000ee20008000a00 */
[----:B------:R-:W-:Y:S02]  /*133f0*/  HFMA2 R12, -RZ, RZ, 0, 5.9604644775390625e-08 ;  /* 0x00000001ff0c7431 */ /* 0x000fe400000001ff */
[----:B--2---:R-:W-:Y:S01]  /*13400*/  IMAD.MOV.U32 R8, RZ, RZ, 0x192 ;  /* 0x00000192ff087424 */ /* 0x004fe200078e00ff */
[----:B------:R-:W2:Y:S01]  /*13410*/  LDCU.64 UR4, c[0x4][0xb8] ;  /* 0x01001700ff0477ac */ /* 0x000ea20008000a00 */
[----:B------:R-:W4:Y:S01]  /*13420*/  LDC.64 R14, c[0x4][R14] ;  /* 0x010000000e0e7b82 */ /* 0x000f220000000a00 */
[----:B------:R-:W-:Y:S01]  /*13430*/  IMAD.MOV.U32 R13, RZ, RZ, RZ ;  /* 0x000000ffff0d7224 */ /* 0x000fe200078e00ff */
[----:B------:R-:W5:Y:S01]  /*13440*/  LDCU.64 UR8, c[0x4][0x40] ;  /* 0x01000800ff0877ac */ /* 0x000f620008000a00 */
[----:B---3--:R-:W-:Y:S01]  /*13450*/  IMAD.U32 R4, RZ, RZ, UR6 ;  /* 0x00000006ff047e24 */ /* 0x008fe2000f8e00ff */
[----:B------:R-:W-:Y:S01]  /*13460*/  MOV R5, UR7 ;  /* 0x0000000700057c02 */ /* 0x000fe20008000f00 */
[----:B--2---:R-:W-:Y:S01]  /*13470*/  IMAD.U32 R6, RZ, RZ, UR4 ;  /* 0x00000004ff067e24 */ /* 0x004fe2000f8e00ff */
[----:B------:R-:W-:Y:S01]  /*13480*/  MOV R7, UR5 ;  /* 0x0000000500077c02 */ /* 0x000fe20008000f00 */
[----:B-----5:R-:W-:Y:S01]  /*13490*/  IMAD.U32 R10, RZ, RZ, UR8 ;  /* 0x00000008ff0a7e24 */ /* 0x020fe2000f8e00ff */
[----:B------:R-:W-:-:S02]  /*134a0*/  MOV R11, UR9 ;  /* 0x00000009000b7c02 */ /* 0x000fc40008000f00 */
[----:B------:R-:W-:-:S07]  /*134b0*/  LEPC R20, `(.L_x_245) ;  /* 0x000000001014794e */ /* 0x000fce0000000000 */
[----:B-1--4-:R-:W-:Y:S05]  /*134c0*/  CALL.ABS.NOINC R14 ;  /* 0x000000000e007343 */ /* 0x012fea0003c00000 */
.L_x_245:
[----:B------:R-:W-:Y:S01]  /*134d0*/  LOP3.LUT R0, R28, 0x110, RZ, 0xfc, !PT ;  /* 0x000001101c007812 */ /* 0x000fe200078efcff */
[----:B------:R-:W-:Y:S05]  /*134e0*/  WARPSYNC.ALL ;  /* 0x0000000000007948 */ /* 0x000fea0003800000 */
[----:B------:R-:W-:Y:S02]  /*134f0*/  R2UR UR4, R0 ;  /* 0x00000000000472ca */ /* 0x000fe400000e0000 */
[----:B------:R-:W3:Y:S11]  /*13500*/  S2R R0, SR_SWINHI ;  /* 0x0000000000007919 */ /* 0x000ef60000002f00 */
[----:B--2---:R-:W2:Y:S01]  /*13510*/  LDTM.x16 R4, tmem[UR4] ;  /* 0x00000004000479ee */ /* 0x004ea20008240000 */
[----:B------:R-:W-:-:S02]  /*13520*/  MOV R36, R59 ;  /* 0x0000003b00247202 */ /* 0x000fc40000000f00 */
[----:B---3--:R-:W-:Y:S01]  /*13530*/  MOV R37, R0 ;  /* 0x0000000000257202 */ /* 0x008fe20000000f00 */
[----:B--2---:R-:W-:Y:S02]  /*13540*/  FMUL2 R6, R33.F32, R6.F32x2.HI_LO ;  /* 0x000000062106724a */ /* 0x004fe40000040000 */
[----:B------:R-:W-:-:S04]  /*13550*/  IMAD.WIDE.U32 R36, R27, 0x2, R36 ;  /* 0x000000021b247825 */ /* 0x000fc800078e0024 */
[C---:B------:R-:W-:Y:S02]  /*13560*/  FMUL2 R20, R33.reuse.F32, R8.F32x2.HI_LO ;  /* 0x000000082114724a */ /* 0x040fe40000040000 */
[----:B------:R-:W-:Y:S01]  /*13570*/  FMUL2 R4, R33.F32, R4.F32x2.HI_LO ;  /* 0x000000042104724a */ /* 0x000fe20000040000 */
[----:B------:R-:W-:Y:S01]  /*13580*/  F2FP.F16.F32.PACK_AB R9, R7, R6 ;  /* 0x000000060709723e */ /* 0x000fe200000000ff */
[C---:B------:R-:W-:Y:S01]  /*13590*/  FMUL2 R34, R33.reuse.F32, R10.F32x2.HI_LO ;  /* 0x0000000a2122724a */ /* 0x040fe20000040000 */
[C---:B------:R-:W-:Y:S01]  /*135a0*/  IADD3 R0, P1, PT, R36.reuse, 0x50030, RZ ;  /* 0x0005003024007810 */ /* 0x040fe20007f3e0ff */
[C---:B------:R-:W-:Y:S01]  /*135b0*/  FMUL2 R12, R33.reuse.F32, R12.F32x2.HI_LO ;  /* 0x0000000c210c724a */ /* 0x040fe20000040000 */
[----:B------:R-:W-:Y:S01]  /*135c0*/  IADD3 R3, P0, PT, R36, 0x50020, RZ ;  /* 0x0005002024037810 */ /* 0x000fe20007f1e0ff */
[----:B------:R-:W-:Y:S01]  /*135d0*/  FMUL2 R14, R33.F32, R14.F32x2.HI_LO ;  /* 0x0000000e210e724a */ /* 0x000fe20000040000 */
[----:B------:R-:W-:Y:S01]  /*135e0*/  F2FP.F16.F32.PACK_AB R8, R5, R4 ;  /* 0x000000040508723e */ /* 0x000fe200000000ff */
[----:B------:R-:W-:-:S02]  /*135f0*/  IMAD.X R39, RZ, RZ, R37, P1 ;  /* 0x000000ffff277224 */ /* 0x000fc400008e0625 */
[C---:B------:R-:W-:Y:S02]  /*13600*/  FMUL2 R16, R33.reuse.F32, R16.F32x2.HI_LO ;  /* 0x000000102110724a */ /* 0x040fe40000040000 */
[----:B------:R-:W-:Y:S02]  /*13610*/  IMAD.X R37, RZ, RZ, R37, P0 ;  /* 0x000000ffff257224 */ /* 0x000fe400000e0625 */
[----:B------:R-:W-:Y:S01]  /*13620*/  FMUL2 R18, R33.F32, R18.F32x2.HI_LO ;  /* 0x000000122112724a */ /* 0x000fe20000040000 */
[----:B------:R-:W-:Y:S02]  /*13630*/  F2FP.F16.F32.PACK_AB R10, R21, R20 ;  /* 0x00000014150a723e */ /* 0x000fe400000000ff */
[----:B------:R-:W-:Y:S02]  /*13640*/  SHF.R.U64 R7, R0, 0x3, R39 ;  /* 0x0000000300077819 */ /* 0x000fe40000001227 */
[----:B------:R-:W-:Y:S02]  /*13650*/  SHF.R.U64 R6, R3, 0x3, R37 ;  /* 0x0000000303067819 */ /* 0x000fe40000001225 */
[----:B------:R-:W-:-:S02]  /*13660*/  F2FP.F16.F32.PACK_AB R11, R35, R34 ;  /* 0x00000022230b723e */ /* 0x000fc400000000ff */
[----:B------:R-:W-:Y:S02]  /*13670*/  LOP3.LUT R36, R3, 0x70, R6, 0x78, !PT ;  /* 0x0000007003247812 */ /* 0x000fe400078e7806 */
[----:B------:R-:W-:Y:S02]  /*13680*/  LOP3.LUT R38, R0, 0x70, R7, 0x78, !PT ;  /* 0x0000007000267812 */ /* 0x000fe400078e7807 */
[----:B------:R-:W-:Y:S01]  /*13690*/  F2FP.F16.F32.PACK_AB R4, R13, R12 ;  /* 0x0000000c0d04723e */ /* 0x000fe200000000ff */
[----:B------:R2:W-:Y:S01]  /*136a0*/  ST.E.128 desc[UR44][R36.64], R8 ;  /* 0x0000000824007985 */ /* 0x0005e2000c101d2c */
[----:B------:R-:W-:Y:S02]  /*136b0*/  F2FP.F16.F32.PACK_AB R5, R15, R14 ;  /* 0x0000000e0f05723e */ /* 0x000fe400000000ff */
[----:B------:R-:W-:Y:S02]  /*136c0*/  F2FP.F16.F32.PACK_AB R6, R17, R16 ;  /* 0x000000101106723e */ /* 0x000fe400000000ff */
        /* <DEDUP_REMOVED lines=20> */
.L_x_246:
        /* <DEDUP_REMOVED lines=52> */
.L_x_247:
        /* <DEDUP_REMOVED lines=52> */
.L_x_248:
        /* <DEDUP_REMOVED lines=52> */
.L_x_249:
        /* <DEDUP_REMOVED lines=52> */
.L_x_250:
        /* <DEDUP_REMOVED lines=52> */
.L_x_251:
        /* <DEDUP_REMOVED lines=52> */
.L_x_252:
[----:B------:R-:W3:Y:S01]  /*14b90*/  S2R R0, SR_SWINHI ;  /* 0x0000000000007919 */ /* 0x000ee20000002f00 */
[----:B------:R-:W-:Y:S01]  /*14ba0*/  LOP3.LUT R41, R28, 0x180, RZ, 0xfc, !PT ;  /* 0x000001801c297812 */ /* 0x000fe200078efcff */
[----:B------:R-:W-:Y:S05]  /*14bb0*/  WARPSYNC.ALL ;  /* 0x0000000000007948 */ /* 0x000fea0003800000 */
[----:B------:R-:W-:-:S13]  /*14bc0*/  R2UR UR4, R41 ;  /* 0x00000000290472ca */ /* 0x000fda00000e0000 */
[----:B--2---:R-:W2:Y:S01]  /*14bd0*/  LDTM.x16 R4, tmem[UR4] ;  /* 0x00000004000479ee */ /* 0x004ea20008240000 */
[----:B------:R-:W-:Y:S02]  /*14be0*/  MOV R36, R59 ;  /* 0x0000003b00247202 */ /* 0x000fe40000000f00 */
[----:B---3--:R-:W-:-:S03]  /*14bf0*/  MOV R37, R0 ;  /* 0x0000000000257202 */ /* 0x008fc60000000f00 */
[----:B------:R-:W-:-:S03]  /*14c00*/  IMAD.WIDE.U32 R36, R27, 0x2, R36 ;  /* 0x000000021b247825 */ /* 0x000fc600078e0024 */
[C---:B------:R-:W-:Y:S02]  /*14c10*/  IADD3 R0, P1, PT, R36.reuse, 0x50810, RZ ;  /* 0x0005081024007810 */ /* 0x040fe40007f3e0ff */
[----:B------:R-:W-:Y:S01]  /*14c20*/  IADD3 R3, P0, PT, R36, 0x50800, RZ ;  /* 0x0005080024037810 */ /* 0x000fe20007f1e0ff */
[C---:B--2---:R-:W-:Y:S02]  /*14c30*/  FMUL2 R6, R33.reuse.F32, R6.F32x2.HI_LO ;  /* 0x000000062106724a */ /* 0x044fe40000040000 */
[--C-:B------:R-:W-:Y:S02]  /*14c40*/  IMAD.X R39, RZ, RZ, R37.reuse, P1 ;  /* 0x000000ffff277224 */ /* 0x100fe400008e0625 */
[C---:B------:R-:W-:Y:S02]  /*14c50*/  FMUL2 R20, R33.reuse.F32, R8.F32x2.HI_LO ;  /* 0x000000082114724a */ /* 0x040fe40000040000 */
[----:B------:R-:W-:Y:S02]  /*14c60*/  IMAD.X R37, RZ, RZ, R37, P0 ;  /* 0x000000ffff257224 */ /* 0x000fe400000e0625 */
[----:B------:R-:W-:Y:S01]  /*14c70*/  FMUL2 R4, R33.F32, R4.F32x2.HI_LO ;  /* 0x000000042104724a */ /* 0x000fe20000040000 */
[----:B------:R-:W-:Y:S01]  /*14c80*/  F2FP.F16.F32.PACK_AB R9, R7, R6 ;  /* 0x000000060709723e */ /* 0x000fe200000000ff */
[C---:B------:R-:W-:Y:S01]  /*14c90*/  FMUL2 R34, R33.reuse.F32, R10.F32x2.HI_LO ;  /* 0x0000000a2122724a */ /* 0x040fe20000040000 */
[----:B------:R-:W-:Y:S01]  /*14ca0*/  SHF.R.U64 R7, R0, 0x3, R39 ;  /* 0x0000000300077819 */ /* 0x000fe20000001227 */
[----:B------:R-:W-:Y:S01]  /*14cb0*/  FMUL2 R12, R33.F32, R12.F32x2.HI_LO ;  /* 0x0000000c210c724a */ /* 0x000fe20000040000 */
[----:B------:R-:W-:Y:S01]  /*14cc0*/  SHF.R.U64 R6, R3, 0x3, R37 ;  /* 0x0000000303067819 */ /* 0x000fe20000001225 */
[----:B------:R-:W-:Y:S01]  /*14cd0*/  FMUL2 R14, R33.F32, R14.F32x2.HI_LO ;  /* 0x0000000e210e724a */ /* 0x000fe20000040000 */
[----:B------:R-:W-:Y:S01]  /*14ce0*/  F2FP.F16.F32.PACK_AB R8, R5, R4 ;  /* 0x000000040508723e */ /* 0x000fe200000000ff */
[----:B------:R-:W-:Y:S01]  /*14cf0*/  FMUL2 R16, R33.F32, R16.F32x2.HI_LO ;  /* 0x000000102110724a */ /* 0x000fe20000040000 */
[----:B------:R-:W-:Y:S01]  /*14d00*/  F2FP.F16.F32.PACK_AB R10, R21, R20 ;  /* 0x00000014150a723e */ /* 0x000fe200000000ff */
[----:B------:R-:W-:Y:S01]  /*14d10*/  FMUL2 R18, R33.F32, R18.F32x2.HI_LO ;  /* 0x000000122112724a */ /* 0x000fe20000040000 */
        /* <DEDUP_REMOVED lines=27> */
.L_x_253:
        /* <DEDUP_REMOVED lines=52> */
.L_x_254:
[----:B------:R-:W3:Y:S01]  /*15210*/  S2R R0, SR_SWINHI ;  /* 0x0000000000007919 */ /* 0x000ee20000002f00 */
[----:B--2---:R-:W-:Y:S01]  /*15220*/  LOP3.LUT R39, R28, 0x1a0, RZ, 0xfc, !PT ;  /* 0x000001a01c277812 */ /* 0x004fe200078efcff */
[----:B------:R-:W-:Y:S05]  /*15230*/  WARPSYNC.ALL ;  /* 0x0000000000007948 */ /* 0x000fea0003800000 */
[----:B------:R-:W-:-:S13]  /*15240*/  R2UR UR4, R39 ;  /* 0x00000000270472ca */ /* 0x000fda00000e0000 */
[----:B------:R-:W2:Y:S01]  /*15250*/  LDTM.x16 R4, tmem[UR4] ;  /* 0x00000004000479ee */ /* 0x000ea20008240000 */
        /* <DEDUP_REMOVED lines=47> */
.L_x_255:
        /* <DEDUP_REMOVED lines=52> */
.L_x_256:
        /* <DEDUP_REMOVED lines=52> */
.L_x_257:
        /* <DEDUP_REMOVED lines=52> */
.L_x_258:
        /* <DEDUP_REMOVED lines=52> */
.L_x_259:
[----:B------:R-:W3:Y:S01]  /*16250*/  S2R R0, SR_SWINHI ;  /* 0x0000000000007919 */ /* 0x000ee20000002f00 */
[----:B------:R-:W-:Y:S01]  /*16260*/  LOP3.LUT R34, R28, 0x1f0, RZ, 0xfc, !PT ;  /* 0x000001f01c227812 */ /* 0x000fe200078efcff */
[----:B------:R-:W-:Y:S05]  /*16270*/  WARPSYNC.ALL ;  /* 0x0000000000007948 */ /* 0x000fea0003800000 */
[----:B------:R-:W-:-:S13]  /*16280*/  R2UR UR4, R34 ;  /* 0x00000000220472ca */ /* 0x000fda00000e0000 */
[----:B--2---:R-:W2:Y:S01]  /*16290*/  LDTM.x16 R4, tmem[UR4] ;  /* 0x00000004000479ee */ /* 0x004ea20008240000 */
[----:B------:R-:W4:Y:S01]  /*162a0*/  LDCU.64 UR4, c[0x0][0x880] ;  /* 0x00011000ff0477ac */ /* 0x000f220008000a00 */
[----:B------:R-:W-:Y:S02]  /*162b0*/  MOV R44, R59 ;  /* 0x0000003b002c7202 */ /* 0x000fe40000000f00 */
[----:B---3--:R-:W-:-:S03]  /*162c0*/  MOV R45, R0 ;  /* 0x00000000002d7202 */ /* 0x008fc60000000f00 */
[----:B------:R-:W-:Y:S01]  /*162d0*/  IMAD.WIDE.U32 R44, R27, 0x2, R44 ;  /* 0x000000021b2c7825 */ /* 0x000fe200078e002c */
[----:B----4-:R-:W-:Y:S02]  /*162e0*/  UISETP.NE.U32.AND UP0, UPT, UR4, URZ, UPT ;  /* 0x000000ff0400728c */ /* 0x010fe4000bf05070 */
[C---:B------:R-:W-:Y:S02]  /*162f0*/  IADD3 R0, P1, PT, R44.reuse, 0x50c70, RZ ;  /* 0x00050c702c007810 */ /* 0x040fe40007f3e0ff */
[----:B------:R-:W-:Y:S01]  /*16300*/  UISETP.NE.AND.EX UP0, UPT, UR5, URZ, UPT, UP0 ;  /* 0x000000ff0500728c */ /* 0x000fe2000bf05300 */
[----:B------:R-:W-:Y:S01]  /*16310*/  IADD3 R3, P0, PT, R44, 0x50c60, RZ ;  /* 0x00050c602c037810 */ /* 0x000fe20007f1e0ff */
[C---:B--2---:R-:W-:Y:S02]  /*16320*/  FMUL2 R6, R33.reuse.F32, R6.F32x2.HI_LO ;  /* 0x000000062106724a */ /* 0x044fe40000040000 */
[----:B------:R-:W-:Y:S02]  /*16330*/  IMAD.X R47, RZ, RZ, R45, P1 ;  /* 0x000000ffff2f7224 */ /* 0x000fe400008e062d */
[----:B------:R-:W-:-:S02]  /*16340*/  FMUL2 R20, R33.F32, R8.F32x2.HI_LO ;  /* 0x000000082114724a */ /* 0x000fc40000040000 */
        /* <DEDUP_REMOVED lines=19> */
[----:B------:R-:W-:-:S05]  /*16480*/  F2FP.F16.F32.PACK_AB R7, R19, R18 ;  /* 0x000000121307723e */ /* 0x000fca00000000ff */
[----:B------:R2:W-:Y:S01]  /*16490*/  ST.E.128 desc[UR44][R46.64], R4 ;  /* 0x000000042e007985 */ /* 0x0005e2000c101d2c */
[----:B------:R-:W-:Y:S01]  /*164a0*/  @!PT LDS RZ, [RZ] ;  /* 0x00000000fffff984 */ /* 0x000fe20000000800 */
[----:B------:R-:W-:Y:S01]  /*164b0*/  @!PT LDS RZ, [RZ] ;  /* 0x00000000fffff984 */ /* 0x000fe20000000800 */
[----:B------:R-:W-:Y:S01]  /*164c0*/  @!PT LDS RZ, [RZ] ;  /* 0x00000000fffff984 */ /* 0x000fe20000000800 */
[----:B------:R-:W-:Y:S01]  /*164d0*/  @!PT LDS RZ, [RZ] ;  /* 0x00000000fffff984 */ /* 0x000fe20000000800 */
[----:B------:R3:W-:Y:S06]  /*164e0*/  MEMBAR.ALL.CTA ;  /* 0x0000000000007992 */ /* 0x0007ec0000008000 */
[----:B---3--:R-:W3:Y:S01]  /*164f0*/  FENCE.VIEW.ASYNC.S ;  /* 0x00000000000073c6 */ /* 0x008ee20000000000 */
[----:B------:R-:W-:Y:S05]  /*16500*/  BRA.U !UP0, `(.L_x_260) ;  /* 0x0000000508387547 */ /* 0x000fea000b800000 */
[----:B------:R-:W-:Y:S01]  /*16510*/  FSETP.GEU.AND P0, PT, R24, 1.175494350822287508e-38, PT ;  /* 0x008000001800780b */ /* 0x000fe20003f0e000 */
[----:B--2---:R-:W2:Y:S01]  /*16520*/  LDC R4, c[0x0][0x904] ;  /* 0x00024100ff047b82 */ /* 0x004ea20000000800 */
[----:B------:R-:W-:Y:S01]  /*16530*/  MOV R3, 0x3e055027 ;  /* 0x3e05502700037802 */ /* 0x000fe20000000f00 */
[----:B------:R-:W4:Y:S01]  /*16540*/  LDCU.64 UR4, c[0x0][0x908] ;  /* 0x00012100ff0477ac */ /* 0x000f220008000a00 */
[----:B------:R-:W-:Y:S01]  /*16550*/  FSEL R8, RZ, -23, P0 ;  /* 0xc1b80000ff087808 */ /* 0x000fe20000000000 */
[----:B------:R-:W-:Y:S01]  /*16560*/  BSSY.RECONVERGENT B0, `(.L_x_260) ;  /* 0x0000048000007945 */ /* 0x000fe20003800200 */
[----:B------:R-:W-:-:S07]  /*16570*/  LOP3.LUT R7, R26, 0x7f, RZ, 0xc0, !PT ;  /* 0x0000007f1a077812 */ /* 0x000fce00078ec0ff */
[----:B------:R-:W-:-:S05]  /*16580*/  @!P0 FMUL R24, R24, 8388608 ;  /* 0x4b00000018188820 */ /* 0x000fca0000400000 */
[C---:B------:R-:W-:Y:S02]  /*16590*/  IADD3 R5, PT, PT, R24.reuse, -0x3f2aaaab, RZ ;  /* 0xc0d5555518057810 */ /* 0x040fe40007ffe0ff */
[----:B------:R-:W-:Y:S01]  /*165a0*/  ISETP.GT.U32.AND P1, PT, R24, 0x7f7fffff, PT ;  /* 0x7f7fffff1800780c */ /* 0x000fe20003f24070 */
[----:B----4-:R-:W-:Y:S01]  /*165b0*/  IMAD.HI.U32 R0, R57, UR4, RZ ;  /* 0x0000000439007c27 */ /* 0x010fe2000f8e00ff */
[----:B------:R-:W-:Y:S01]  /*165c0*/  LOP3.LUT R5, R5, 0xff800000, RZ, 0xc0, !PT ;  /* 0xff80000005057812 */ /* 0x000fe200078ec0ff */
[----:B------:R-:W4:Y:S01]  /*165d0*/  LDCU UR4, c[0x0][0x380] ;  /* 0x00007000ff0477ac */ /* 0x000f220008000800 */
[----:B--2---:R-:W-:Y:S02]  /*165e0*/  ISETP.NE.AND P0, PT, R4, 0x1, PT ;  /* 0x000000010400780c */ /* 0x004fe40003f05270 */
[-C--:B------:R-:W-:Y:S02]  /*165f0*/  IADD3 R6, PT, PT, R24, -R5.reuse, RZ ;  /* 0x8000000518067210 */ /* 0x080fe40007ffe0ff */
[----:B------:R-:W-:Y:S01]  /*16600*/  SHF.R.U32.HI R0, RZ, UR5, R0 ;  /* 0x00000005ff007c19 */ /* 0x000fe20008011600 */
[----:B------:R-:W2:Y:S01]  /*16610*/  LDCU UR5, c[0x0][0x700] ;  /* 0x0000e000ff0577ac */ /* 0x000ea20008000800 */
[----:B------:R-:W-:Y:S01]  /*16620*/  I2FP.F32.S32 R5, R5 ;  /* 0x0000000500057245 */ /* 0x000fe20000201400 */
[----:B------:R-:W-:Y:S01]  /*16630*/  FADD R6, R6, -1 ;  /* 0xbf80000006067421 */ /* 0x000fe20000000000 */
[----:B------:R-:W-:-:S03]  /*16640*/  SEL R0, R57, R0, !P0 ;  /* 0x0000000039007207 */ /* 0x000fc60004000000 */
[----:B------:R-:W-:Y:S01]  /*16650*/  FFMA R3, R6, -R3, 0.14084610342979431152 ;  /* 0x3e1039f606037423 */ /* 0x000fe20000000803 */
[----:B------:R-:W-:Y:S01]  /*16660*/  IADD3 R0, PT, PT, -R0, RZ, RZ ;  /* 0x000000ff00007210 */ /* 0x000fe20007ffe1ff */
[----:B------:R-:W-:Y:S02]  /*16670*/  FFMA R5, R5, 1.1920928955078125e-07, R8 ;  /* 0x3400000005057823 */ /* 0x000fe40000000008 */
[----:B------:R-:W-:Y:S02]  /*16680*/  FFMA R3, R6, R3, -0.12148627638816833496 ;  /* 0xbdf8cdcc06037423 */ /* 0x000fe40000000003 */
[----:B------:R-:W-:Y:S02]  /*16690*/  IMAD R0, R4, R0, R57 ;  /* 0x0000000004007224 */ /* 0x000fe400078e0239 */
[----:B------:R-:W-:-:S04]  /*166a0*/  FFMA R3, R6, R3, 0.13980610668659210205 ;  /* 0x3e0f295506037423 */ /* 0x000fc80000000003 */
[----:B------:R-:W-:-:S04]  /*166b0*/  FFMA R3, R6, R3, -0.16684235632419586182 ;  /* 0xbe2ad8b906037423 */ /* 0x000fc80000000003 */
[----:B------:R-:W-:-:S04]  /*166c0*/  FFMA R3, R6, R3, 0.20012299716472625732 ;  /* 0x3e4ced0b06037423 */ /* 0x000fc80000000003 */
[----:B------:R-:W-:-:S04]  /*166d0*/  FFMA R3, R6, R3, -0.24999669194221496582 ;  /* 0xbe7fff2206037423 */ /* 0x000fc80000000003 */
[----:B------:R-:W-:-:S04]  /*166e0*/  FFMA R3, R6, R3, 0.33333182334899902344 ;  /* 0x3eaaaa7806037423 */ /* 0x000fc80000000003 */
[----:B------:R-:W-:-:S04]  /*166f0*/  FFMA R3, R6, R3, -0.5 ;  /* 0xbf00000006037423 */ /* 0x000fc80000000003 */
[----:B------:R-:W-:-:S04]  /*16700*/  FMUL R3, R6, R3 ;  /* 0x0000000306037220 */ /* 0x000fc80000400000 */
[----:B------:R-:W-:Y:S01]  /*16710*/  FFMA R6, R6, R3, R6 ;  /* 0x0000000306067223 */ /* 0x000fe20000000006 */
[----:B------:R-:W-:-:S03]  /*16720*/  MOV R3, 0x7f800000 ;  /* 0x7f80000000037802 */ /* 0x000fc60000000f00 */
[----:B------:R-:W-:Y:S02]  /*16730*/  FFMA R5, R5, 0.69314718246459960938, R6 ;  /* 0x3f31721805057823 */ /* 0x000fe40000000006 */
[----:B------:R-:W-:Y:S01]  /*16740*/  @P1 FFMA R5, R24, R3, +INF ;  /* 0x7f80000018051423 */ /* 0x000fe20000000003 */
[----:B------:R-:W-:Y:S02]  /*16750*/  LEA R3, R0, R7, 0x8 ;  /* 0x0000000700037211 */ /* 0x000fe400078e40ff */
[----:B------:R-:W-:Y:S02]  /*16760*/  FSETP.NEU.AND P1, PT, R24, RZ, PT ;  /* 0x000000ff1800720b */ /* 0x000fe40003f2d000 */
[----:B----4-:R-:W-:Y:S02]  /*16770*/  ISETP.GE.AND P0, PT, R3, UR4, PT ;  /* 0x0000000403007c0c */ /* 0x010fe4000bf06270 */
[----:B------:R-:W-:-:S05]  /*16780*/  FSEL R0, R5, -INF , P1 ;  /* 0xff80000005007808 */ /* 0x000fca0000800000 */
[----:B--2---:R-:W-:-:S06]  /*16790*/  FFMA R25, R25, UR5, R0 ;  /* 0x0000000519197c23 */ /* 0x004fcc0008000000 */
[----:B------:R-:W-:Y:S05]  /*167a0*/  @P0 BRA `(.L_x_261) ;  /* 0x00000000008c0947 */ /* 0x000fea0003800000 */
[----:B------:R-:W2:Y:S01]  /*167b0*/  LDC R7, c[0x0][0x38c] ;  /* 0x0000e300ff077b82 */ /* 0x000ea20000000800 */
[----:B------:R-:W4:Y:S01]  /*167c0*/  LDCU UR6, c[0x0][0x890] ;  /* 0x00011200ff0677ac */ /* 0x000f220008000800 */
[----:B------:R-:W5:Y:S01]  /*167d0*/  LDCU.64 UR4, c[0x0][0x888] ;  /* 0x00011100ff0477ac */ /* 0x000f620008000a00 */
[----:B----4-:R-:W-:Y:S01]  /*167e0*/  IMAD R3, R22, UR6, R3 ;  /* 0x0000000616037c24 */ /* 0x010fe2000f8e0203 */
[----:B--2---:R-:W-:-:S04]  /*167f0*/  IABS R5, R7 ;  /* 0x0000000700057213 */ /* 0x004fc80000000000 */
[----:B------:R-:W2:Y:S08]  /*16800*/  I2F.RP R10, R5 ;  /* 0x00000005000a7306 */ /* 0x000eb00000209400 */
[----:B--2---:R-:W2:Y:S02]  /*16810*/  MUFU.RCP R8, R10 ;  /* 0x0000000a00087308 */ /* 0x004ea40000001000 */
[----:B--2---:R-:W-:-:S06]  /*16820*/  IADD3 R8, PT, PT, R8, 0xffffffe, RZ ;  /* 0x0ffffffe08087810 */ /* 0x004fcc0007ffe0ff */
[----:B------:R2:W4:Y:S02]  /*16830*/  F2I.FTZ.U32.TRUNC.NTZ R9, R8 ;  /* 0x0000000800097305 */ /* 0x000524000021f000 */
[----:B--2---:R-:W-:Y:S02]  /*16840*/  HFMA2 R8, -RZ, RZ, 0, 0 ;  /* 0x00000000ff087431 */ /* 0x004fe400000001ff */
[----:B----4-:R-:W-:-:S04]  /*16850*/  IMAD.MOV R0, RZ, RZ, -R9 ;  /* 0x000000ffff007224 */ /* 0x010fc800078e0a09 */
[----:B------:R-:W-:Y:S01]  /*16860*/  IMAD R4, R0, R5, RZ ;  /* 0x0000000500047224 */ /* 0x000fe200078e02ff */
[----:B------:R-:W-:-:S03]  /*16870*/  IABS R0, R2 ;  /* 0x0000000200007213 */ /* 0x000fc60000000000 */
[----:B------:R-:W-:-:S04]  /*16880*/  IMAD.HI.U32 R9, R9, R4, R8 ;  /* 0x0000000409097227 */ /* 0x000fc800078e0008 */
[----:B------:R-:W-:-:S04]  /*16890*/  IMAD.MOV.U32 R6, RZ, RZ, R0 ;  /* 0x000000ffff067224 */ /* 0x000fc800078e0000 */
[----:B------:R-:W-:Y:S02]  /*168a0*/  IMAD.HI.U32 R4, R9, R6, RZ ;  /* 0x0000000609047227 */ /* 0x000fe400078e00ff */
[----:B------:R-:W2:Y:S03]  /*168b0*/  LDC.64 R8, c[0x0][0x880] ;  /* 0x00022000ff087b82 */ /* 0x000ea60000000a00 */
[----:B------:R-:W-:-:S05]  /*168c0*/  IADD3 R0, PT, PT, -R4, RZ, RZ ;  /* 0x000000ff04007210 */ /* 0x000fca0007ffe1ff */
[----:B------:R-:W-:-:S05]  /*168d0*/  IMAD R0, R5, R0, R6 ;  /* 0x0000000005007224 */ /* 0x000fca00078e0206 */
[----:B------:R-:W-:-:S13]  /*168e0*/  ISETP.GT.U32.AND P0, PT, R5, R0, PT ;  /* 0x000000000500720c */ /* 0x000fda0003f04070 */
[----:B------:R-:W-:Y:S01]  /*168f0*/  @!P0 IMAD.IADD R0, R0, 0x1, -R5 ;  /* 0x0000000100008824 */ /* 0x000fe200078e0a05 */
[----:B------:R-:W-:Y:S02]  /*16900*/  @!P0 IADD3 R4, PT, PT, R4, 0x1, RZ ;  /* 0x0000000104048810 */ /* 0x000fe40007ffe0ff */
[----:B------:R-:W-:Y:S02]  /*16910*/  ISETP.NE.AND P0, PT, R7, RZ, PT ;  /* 0x000000ff0700720c */ /* 0x000fe40003f05270 */
[----:B------:R-:W-:Y:S02]  /*16920*/  ISETP.GE.U32.AND P2, PT, R0, R5, PT ;  /* 0x000000050000720c */ /* 0x000fe40003f46070 */
[----:B------:R-:W-:-:S04]  /*16930*/  LOP3.LUT R0, R2, R7, RZ, 0x3c, !PT ;  /* 0x0000000702007212 */ /* 0x000fc800078e3cff */
[----:B------:R-:W-:-:S07]  /*16940*/  ISETP.GE.AND P1, PT, R0, RZ, PT ;  /* 0x000000ff0000720c */ /* 0x000fce0003f26270 */
[----:B------:R-:W-:-:S06]  /*16950*/  @P2 VIADD R4, R4, 0x1 ;  /* 0x0000000104042836 */ /* 0x000fcc0000000000 */
[----:B------:R-:W-:Y:S02]  /*16960*/  @!P1 IADD3 R4, PT, PT, -R4, RZ, RZ ;  /* 0x000000ff04049210 */ /* 0x000fe40007ffe1ff */
[----:B------:R-:W-:-:S04]  /*16970*/  @!P0 LOP3.LUT R4, RZ, R7, RZ, 0x33, !PT ;  /* 0x00000007ff048212 */ /* 0x000fc800078e33ff */
[C---:B------:R-:W-:Y:S01]  /*16980*/  IADD3 R0, PT, PT, -R4.reuse, RZ, RZ ;  /* 0x000000ff04007210 */ /* 0x040fe20007ffe1ff */
[----:B-----5:R-:W-:-:S04]  /*16990*/  IMAD R3, R4, UR5, R3 ;  /* 0x0000000504037c24 */ /* 0x020fc8000f8e0203 */
[----:B------:R-:W-:-:S04]  /*169a0*/  IMAD R0, R7, R0, R2 ;  /* 0x0000000007007224 */ /* 0x000fc800078e0202 */
[----:B------:R-:W-:-:S04]  /*169b0*/  IMAD R3, R0, UR4, R3 ;  /* 0x0000000400037c24 */ /* 0x000fc8000f8e0203 */
[----:B--2---:R-:W-:-:S05]  /*169c0*/  IMAD.WIDE R8, R3, 0x4, R8 ;  /* 0x0000000403087825 */ /* 0x004fca00078e0208 */
[----:B------:R2:W-:Y:S02]  /*169d0*/  STG.E desc[UR44][R8.64], R25 ;  /* 0x0000001908007986 */ /* 0x0005e4000c10192c */
.L_x_261:
[----:B------:R-:W-:Y:S05]  /*169e0*/  BSYNC.RECONVERGENT B0 ;  /* 0x0000000000007941 */ /* 0x000fea0003800200 */
.L_x_260:
[----:B------:R-:W-:Y:S01]  /*169f0*/  UISETP.NE.AND UP0, UPT, UR41, URZ, UPT ;  /* 0x000000ff2900728c */ /* 0x000fe2000bf05270 */
[----:B------:R-:W-:-:S08]  /*16a00*/  NOP ;  /* 0x0000000000007918 */ /* 0x000fd00000000000 */
[----:B------:R-:W-:Y:S05]  /*16a10*/  BRA.U UP0, `(.L_x_262) ;  /* 0x0000000100087547 */ /* 0x000fea000b800000 */
[----:B------:R-:W-:Y:S05]  /*16a20*/  BPT.TRAP 0x1 ;  /* 0x000000040000795c */ /* 0x000fea0000300000 */
[----:B------:R-:W-:Y:S05]  /*16a30*/  BPT.TRAP 0x1 ;  /* 0x000000040000795c */ /* 0x000fea0000300000 */
.L_x_262:
[----:B------:R-:W-:Y:S01]  /*16a40*/  IADD3 R3, PT, PT, R59, 0x700a0, RZ ;  /* 0x000700a03b037810 */ /* 0x000fe20007ffe0ff */
[----:B------:R-:W-:-:S03]  /*16a50*/  UISETP.NE.AND UP0, UPT, UR41, URZ, UPT ;  /* 0x000000ff2900728c */ /* 0x000fc6000bf05270 */
[----:B------:R-:W-:-:S04]  /*16a60*/  PRMT R0, R60, 0x654, R3 ;  /* 0x000006543c007816 */ /* 0x000fc80000000003 */
[----:B---3--:R3:W-:Y:S02]  /*16a70*/  SYNCS.ARRIVE.TRANS64.RED.A1T0 RZ, [R0+URZ], RZ ;  /* 0x000000ff00ff79a7 */ /* 0x0087e400081004ff */
[----:B------:R-:W-:Y:S05]  /*16a80*/  BRA.U UP0, `(.L_x_263) ;  /* 0x0000000100047547 */ /* 0x000fea000b800000 */
[----:B------:R-:W-:Y:S05]  /*16a90*/  BPT.TRAP 0x1 ;  /* 0x000000040000795c */ /* 0x000fea0000300000 */
.L_x_263:
[----:B------:R4:W-:Y:S01]  /*16aa0*/  SYNCS.ARRIVE.TRANS64.A1T0 RZ, [R59+URZ+0x700b0], RZ ;  /* 0x0700b0ff3bff79a7 */ /* 0x0009e200081000ff */
[----:B------:R-:W-:-:S09]  /*16ab0*/  UISETP.NE.AND UP0, UPT, UR38, URZ, UPT ;  /* 0x000000ff2600728c */ /* 0x000fd2000bf05270 */
[----:B------:R-:W-:Y:S05]  /*16ac0*/  BRA.U !UP0, `(.L_x_264) ;  /* 0x0000000108047547 */ /* 0x000fea000b800000 */
[----:B------:R-:W-:Y:S05]  /*16ad0*/  BPT.TRAP 0x1 ;  /* 0x000000040000795c */ /* 0x000fea0000300000 */
.L_x_264:
[----:B------:R-:W-:Y:S01]  /*16ae0*/  ULOP3.LUT UR4, UR39, 0x1, URZ, 0x3c, !UPT ;  /* 0x0000000127047892 */ /* 0x000fe2000f8e3cff */
[----:B---3--:R-:W-:-:S05]  /*16af0*/  LOP3.LUT R0, R28, 0x80, RZ, 0xfc, !PT ;  /* 0x000000801c007812 */ /* 0x008fca00078efcff */
[----:B--2---:R-:W-:-:S05]  /*16b00*/  IMAD.U32 R4, RZ, RZ, UR4 ;  /* 0x00000004ff047e24 */ /* 0x004fca000f8e00ff */
[----:B------:R-:W-:-:S04]  /*16b10*/  SHF.L.U32 R4, R4, 0x1f, RZ ;  /* 0x0000001f04047819 */ /* 0x000fc800000006ff */
[----:B------:R-:W2:Y:S02]  /*16b20*/  SYNCS.PHASECHK.TRANS64.TRYWAIT P0, [R59+URZ+0x70080], R4 ;  /* 0x070080043b0075a7 */ /* 0x000ea400080011ff */
[----:B--2---:R-:W-:Y:S05]  /*16b30*/  @!P0 BRA `(.L_x_265) ;  /* 0x0000015c00848947 */ /* 0x004fea0003800000 */
.L_x_461:
[----:B------:R-:W-:Y:S01]  /*16b40*/  R2UR UR4, R0 ;  /* 0x00000000000472ca */ /* 0x000fe200000e0000 */
[----:B------:R-:W-:-:S12]  /*16b50*/  UISETP.NE.AND UP0, UPT, UR38, URZ, UPT ;  /* 0x000000ff2600728c */ /* 0x000fd8000bf05270 */
[----:B------:R-:W3:Y:S02]  /*16b60*/  LDTM.x2 R24, tmem[UR4] ;  /* 0x00000004001879ee */ /* 0x000ee400080c0000 */
[----:B---3--:R-:W-:Y:S05]  /*16b70*/  BRA.U !UP0, `(.L_x_266) ;  /* 0x0000000108047547 */ /* 0x008fea000b800000 */
[----:B------:R-:W-:Y:S05]  /*16b80*/  BPT.TRAP 0x1 ;  /* 0x000000040000795c */ /* 0x000fea0000300000 */
.L_x_266:
[----:B------:R-:W-:Y:S01]  /*16b90*/  PRMT R31, R60, 0x654, R31 ;  /* 0x000006543c1f7816 */ /* 0x000fe2000000001f */
[----:B------:R-:W-:-:S03]  /*16ba0*/  UISETP.NE.AND UP0, UPT, UR41, URZ, UPT ;  /* 0x000000ff2900728c */ /* 0x000fc6000bf05270 */
[----:B------:R3:W-:Y:S06]  /*16bb0*/  SYNCS.ARRIVE.TRANS64.RED.A1T0 RZ, [R31+URZ], RZ ;  /* 0x000000ff1fff79a7 */ /* 0x0007ec00081004ff */
[----:B------:R-:W-:Y:S05]  /*16bc0*/  BRA.U UP0, `(.L_x_267) ;  /* 0x0000000100047547 */ /* 0x000fea000b800000 */
[----:B------:R-:W-:Y:S05]  /*16bd0*/  BPT.TRAP 0x1 ;  /* 0x000000040000795c */ /* 0x000fea0000300000 */
.L_x_267:
[----:B------:R-:W-:-:S04]  /*16be0*/  MOV R0, UR42 ;  /* 0x0000002a00007c02 */ /* 0x000fc80008000f00 */
[----:B------:R-:W-:-:S04]  /*16bf0*/  SHF.L.U32 R0, R0, 0x1f, RZ ;  /* 0x0000001f00007819 */ /* 0x000fc800000006ff */
[----:B------:R-:W5:Y:S02]  /*16c00*/  SYNCS.PHASECHK.TRANS64.TRYWAIT P0, [R59+URZ+0x70098], R0 ;  /* 0x070098003b0075a7 */ /* 0x000f6400080011ff */
[----:B-----5:R-:W-:Y:S05]  /*16c10*/  @!P0 BRA `(.L_x_268) ;  /* 0x0000015c00608947 */ /* 0x020fea0003800000 */
.L_x_462:
[----:B------:R-:W-:-:S09]  /*16c20*/  UISETP.NE.AND UP0, UPT, UR41, URZ, UPT ;  /* 0x000000ff2900728c */ /* 0x000fd2000bf05270 */
[----:B------:R-:W-:Y:S05]  /*16c30*/  BRA.U UP0, `(.L_x_269) ;  /* 0x0000000100047547 */ /* 0x000fea000b800000 */
[----:B------:R-:W-:Y:S05]  /*16c40*/  BPT.TRAP 0x1 ;  /* 0x000000040000795c */ /* 0x000fea0000300000 */
.L_x_269:
[----:B------:R-:W-:Y:S01]  /*16c50*/  SHF.L.U32 R0, R56, 0x1f, RZ ;  /* 0x0000001f38007819 */ /* 0x000fe200000006ff */
[----:B------:R1:W1:Y:S01]  /*16c60*/  MUFU.RCP R3, R24 ;  /* 0x0000001800037308 */ /* 0x0002620000001000 */
[----:B------:R-:W-:Y:S02]  /*16c70*/  BSSY B0, `(.L_x_270) ;  /* 0x0000003000007945 */ /* 0x000fe40003800000 */
[----:B------:R-:W5:Y:S02]  /*16c80*/  SYNCS.PHASECHK.TRANS64.TRYWAIT P0, [R59+URZ+0x700c8], R0 ;  /* 0x0700c8003b0075a7 */ /* 0x000f6400080011ff */
[----:B-1---5:R-:W-:Y:S05]  /*16c90*/  @!P0 BRA `(.L_x_271) ;  /* 0x0000015c00548947 */ /* 0x022fea0003800000 */
.L_x_463:
[----:B------:R-:W-:Y:S05]  /*16ca0*/  BSYNC B0 ;  /* 0x0000000000007941 */ /* 0x000fea0003800000 */
.L_x_270:
[----:B------:R-:W1:Y:S01]  /*16cb0*/  LDCU UR4, c[0x0][0x708] ;  /* 0x0000e100ff0477ac */ /* 0x000e620008000800 */
[----:B------:R-:W-:-:S04]  /*16cc0*/  FFMA R0, -R24, R3, 1 ;  /* 0x3f80000018007423 */ /* 0x000fc80000000103 */
[----:B------:R-:W-:Y:S01]  /*16cd0*/  FFMA R0, R3, R0, R3 ;  /* 0x0000000003007223 */ /* 0x000fe20000000003 */
[----:B-1----:R-:W-:-:S03]  /*16ce0*/  MOV R3, UR4 ;  /* 0x0000000400037c02 */ /* 0x002fc60008000f00 */
[----:B---3--:R-:W-:Y:S01]  /*16cf0*/  FFMA R31, R0, UR4, RZ ;  /* 0x00000004001f7c23 */ /* 0x008fe200080000ff */
[----:B------:R-:W1:Y:S03]  /*16d00*/  FCHK P0, R3, R24 ;  /* 0x0000001803007302 */ /* 0x000e660000000000 */
[----:B--2---:R-:W-:-:S04]  /*16d10*/  FFMA R4, -R24, R31, UR4 ;  /* 0x0000000418047e23 */ /* 0x004fc8000800011f */
[----:B------:R-:W-:Y:S01]  /*16d20*/  FFMA R31, R0, R4, R31 ;  /* 0x00000004001f7223 */ /* 0x000fe2000000001f */
[----:B-1----:R-:W-:Y:S06]  /*16d30*/  @!P0 BRA `(.L_x_272) ;  /* 0x00000000000c8947 */ /* 0x002fec0003800000 */
[----:B------:R-:W-:Y:S02]  /*16d40*/  MOV R4, 0x16d60 ;  /* 0x00016d6000047802 */ /* 0x000fe40000000f00 */
[----:B----4-:R-:W-:Y:S05]  /*16d50*/  CALL.REL.NOINC `($__internal_3_$__cuda_sm3x_div_rn_noftz_f32_slowpath) ;  /* 0x00000164006c7944 */ /* 0x010fea0003c00000 */
[----:B------:R-:W-:-:S07]  /*16d60*/  MOV R31, R33 ;  /* 0x00000021001f7202 */ /* 0x000fce0000000f00 */
.L_x_272:
[----:B------:R-:W1:Y:S01]  /*16d70*/  S2R R0, SR_SWINHI ;  /* 0x0000000000007919 */ /* 0x000e620000002f00 */
[----:B------:R-:W-:Y:S05]  /*16d80*/  WARPSYNC.ALL ;  /* 0x0000000000007948 */ /* 0x000fea0003800000 */
[----:B------:R-:W-:-:S13]  /*16d90*/  R2UR UR4, R41 ;  /* 0x00000000290472ca */ /* 0x000fda00000e0000 */
[----:B------:R-:W2:Y:S01]  /*16da0*/  LDTM.x16 R4, tmem[UR4] ;  /* 0x00000004000479ee */ /* 0x000ea20008240000 */
[----:B------:R-:W-:Y:S02]  /*16db0*/  MOV R42, R59 ;  /* 0x0000003b002a7202 */ /* 0x000fe40000000f00 */
[----:B-1----:R-:W-:-:S03]  /*16dc0*/  MOV R43, R0 ;  /* 0x00000000002b7202 */ /* 0x002fc60000000f00 */
[----:B------:R-:W-:-:S03]  /*16dd0*/  IMAD.WIDE.U32 R42, R27, 0x2, R42 ;  /* 0x000000021b2a7825 */ /* 0x000fc600078e002a */
[C---:B------:R-:W-:Y:S01]  /*16de0*/  IADD3 R0, P1, PT, R42.reuse, 0x60010, RZ ;  /* 0x000600102a007810 */ /* 0x040fe20007f3e0ff */
[C---:B--2---:R-:W-:Y:S01]  /*16df0*/  FMUL2 R6, R31.reuse.F32, R6.F32x2.HI_LO ;  /* 0x000000061f06724a */ /* 0x044fe20000040000 */
[----:B------:R-:W-:Y:S01]  /*16e00*/  IADD3 R3, P0, PT, R42, 0x60000, RZ ;  /* 0x000600002a037810 */ /* 0x000fe20007f1e0ff */
[C---:B------:R-:W-:Y:S02]  /*16e10*/  FMUL2 R20, R31.reuse.F32, R8.F32x2.HI_LO ;  /* 0x000000081f14724a */ /* 0x040fe40000040000 */
        /* <DEDUP_REMOVED lines=12> */
[----:B------:R-:W-:-:S02]  /*16ee0*/  F2FP.F16.F32.PACK_AB R10, R21, R20 ;  /* 0x00000014150a723e */ /* 0x000fc400000000ff */
[----:B------:R-:W-:Y:S02]  /*16ef0*/  F2FP.F16.F32.PACK_AB R11, R33, R32 ;  /* 0x00000020210b723e */ /* 0x000fe400000000ff */
[----:B------:R-:W-:Y:S02]  /*16f00*/  LOP3.LUT R42, R3, 0x70, R6, 0x78, !PT ;  /* 0x00000070032a7812 */ /* 0x000fe400078e7806 */
[----:B------:R-:W-:Y:S02]  /*16f10*/  LOP3.LUT R44, R0, 0x70, R7, 0x78, !PT ;  /* 0x00000070002c7812 */ /* 0x000fe400078e7807 */
[----:B------:R-:W-:Y:S01]  /*16f20*/  F2FP.F16.F32.PACK_AB R4, R13, R12 ;  /* 0x0000000c0d04723e */ /* 0x000fe200000000ff */
[----:B------:R1:W-:Y:S01]  /*16f30*/  ST.E.128 desc[UR44][R42.64], R8 ;  /* 0x000000082a007985 */ /* 0x0003e2000c101d2c */
[----:B------:R-:W-:Y:S02]  /*16f40*/  F2FP.F16.F32.PACK_AB R5, R15, R14 ;  /* 0x0000000e0f05723e */ /* 0x000fe400000000ff */
[----:B------:R-:W-:-:S02]  /*16f50*/  F2FP.F16.F32.PACK_AB R6, R17, R16 ;  /* 0x000000101106723e */ /* 0x000fc400000000ff */
[----:B------:R-:W-:Y:S02]  /*16f60*/  F2FP.F16.F32.PACK_AB R7, R19, R18 ;  /* 0x000000121307723e */ /* 0x000fe400000000ff */
[----:B------:R-:W-:-:S03]  /*16f70*/  ISETP.NE.AND P0, PT, R30, R29, PT ;  /* 0x0000001d1e00720c */ /* 0x000fc60003f05270 */
[----:B------:R1:W-:Y:S10]  /*16f80*/  ST.E.128 desc[UR44][R44.64], R4 ;  /* 0x000000042c007985 */ /* 0x0003f4000c101d2c */
[----:B------:R-:W-:Y:S05]  /*16f90*/  @!P0 BRA `(.L_x_273) ;  /* 0x0000000000408947 */ /* 0x000fea0003800000 */
[----:B------:R-:W-:Y:S01]  /*16fa0*/  MOV R14, 0x8 ;  /* 0x00000008000e7802 */ /* 0x000fe20000000f00 */
[----:B------:R-:W2:Y:S01]  /*16fb0*/  LDCU.64 UR8, c[0x4][0xb0] ;  /* 0x01001600ff0877ac */ /* 0x000ea20008000a00 */
[----:B------:R-:W-:Y:S02]  /*16fc0*/  HFMA2 R12, -RZ, RZ, 0, 5.9604644775390625e-08 ;  /* 0x00000001ff0c7431 */ /* 0x000fe400000001ff */
[----:B-1----:R-:W-:Y:S01]  /*16fd0*/  IMAD.MOV.U32 R8, RZ, RZ, 0x192 ;  /* 0x00000192ff087424 */ /* 0x002fe200078e00ff */
[----:B------:R-:W1:Y:S01]  /*16fe0*/  LDCU.64 UR6, c[0x4][0xb8] ;  /* 0x01001700ff0677ac */ /* 0x000e620008000a00 */
[----:B------:R-:W3:Y:S01]  /*16ff0*/  LDC.64 R14, c[0x4][R14] ;  /* 0x010000000e0e7b82 */ /* 0x000ee20000000a00 */
[----:B------:R-:W-:Y:S01]  /*17000*/  IMAD.MOV.U32 R13, RZ, RZ, RZ ;  /* 0x000000ffff0d7224 */ /* 0x000fe200078e00ff */
[----:B------:R-:W5:Y:S01]  /*17010*/  LDCU.64 UR4, c[0x4][0x40] ;  /* 0x01000800ff0477ac */ /* 0x000f620008000a00 */
[----:B--2---:R-:W-:Y:S01]  /*17020*/  IMAD.U32 R4, RZ, RZ, UR8 ;  /* 0x00000008ff047e24 */ /* 0x004fe2000f8e00ff */
[----:B------:R-:W-:Y:S01]  /*17030*/  MOV R5, UR9 ;  /* 0x0000000900057c02 */ /* 0x000fe20008000f00 */
[----:B-1----:R-:W-:Y:S01]  /*17040*/  IMAD.U32 R6, RZ, RZ, UR6 ;  /* 0x00000006ff067e24 */ /* 0x002fe2000f8e00ff */
[----:B------:R-:W-:Y:S01]  /*17050*/  MOV R7, UR7 ;  /* 0x0000000700077c02 */ /* 0x000fe20008000f00 */
[----:B-----5:R-:W-:Y:S01]  /*17060*/  IMAD.U32 R10, RZ, RZ, UR4 ;  /* 0x00000004ff0a7e24 */ /* 0x020fe2000f8e00ff */
[----:B------:R-:W-:-:S02]  /*17070*/  MOV R11, UR5 ;  /* 0x00000005000b7c02 */ /* 0x000fc40008000f00 */
[----:B------:R-:W-:-:S07]  /*17080*/  LEPC R20, `(.L_x_273) ;  /* 0x000000001014794e */ /* 0x000fce0000000000 */
[----:B---34-:R-:W-:Y:S05]  /*17090*/  CALL.ABS.NOINC R14 ;  /* 0x000000000e007343 */ /* 0x018fea0003c00000 */
.L_x_273:
[----:B------:R-:W2:Y:S01]  /*170a0*/  S2R R0, SR_SWINHI ;  /* 0x0000000000007919 */ /* 0x000ea20000002f00 */
[----:B------:R-:W-:Y:S05]  /*170b0*/  WARPSYNC.ALL ;  /* 0x0000000000007948 */ /* 0x000fea0003800000 */
[----:B------:R-:W-:-:S13]  /*170c0*/  R2UR UR4, R40 ;  /* 0x00000000280472ca */ /* 0x000fda00000e0000 */
[----:B-1----:R-:W1:Y:S01]  /*170d0*/  LDTM.x16 R4, tmem[UR4] ;  /* 0x00000004000479ee */ /* 0x002e620008240000 */
[----:B------:R-:W-:Y:S02]  /*170e0*/  MOV R40, R59 ;  /* 0x0000003b00287202 */ /* 0x000fe40000000f00 */
[----:B--2---:R-:W-:-:S03]  /*170f0*/  MOV R41, R0 ;  /* 0x0000000000297202 */ /* 0x004fc60000000f00 */
[----:B------:R-:W-:-:S03]  /*17100*/  IMAD.WIDE.U32 R40, R27, 0x2, R40 ;  /* 0x000000021b287825 */ /* 0x000fc600078e0028 */
[C---:B------:R-:W-:Y:S01]  /*17110*/  IADD3 R0, P1, PT, R40.reuse, 0x60030, RZ ;  /* 0x0006003028007810 */ /* 0x040fe20007f3e0ff */
[C---:B-1----:R-:W-:Y:S01]  /*17120*/  FMUL2 R6, R31.reuse.F32, R6.F32x2.HI_LO ;  /* 0x000000061f06724a */ /* 0x042fe20000040000 */
        /* <DEDUP_REMOVED lines=42> */
.L_x_274:
        /* <DEDUP_REMOVED lines=51> */
.L_x_275:
        /* <DEDUP_REMOVED lines=51> */
.L_x_276:
        /* <DEDUP_REMOVED lines=51> */
.L_x_277:
        /* <DEDUP_REMOVED lines=51> */
.L_x_278:
        /* <DEDUP_REMOVED lines=51> */
.L_x_279:
        /* <DEDUP_REMOVED lines=51> */
.L_x_280:
[----:B------:R-:W-:Y:S01]  /*186f0*/  LOP3.LUT R0, R28, 0x200, RZ, 0xfc, !PT ;  /* 0x000002001c007812 */ /* 0x000fe200078efcff */
[----:B------:R-:W-:Y:S05]  /*18700*/  WARPSYNC.ALL ;  /* 0x0000000000007948 */ /* 0x000fea0003800000 */
[----:B------:R-:W-:Y:S02]  /*18710*/  R2UR UR4, R0 ;  /* 0x00000000000472ca */ /* 0x000fe400000e0000 */
[----:B------:R-:W2:Y:S11]  /*18720*/  S2R R0, SR_SWINHI ;  /* 0x0000000000007919 */ /* 0x000eb60000002f00 */
[----:B-1----:R-:W1:Y:S01]  /*18730*/  LDTM.x16 R4, tmem[UR4] ;  /* 0x00000004000479ee */ /* 0x002e620008240000 */
[----:B------:R-:W-:-:S02]  /*18740*/  MOV R34, R59 ;  /* 0x0000003b00227202 */ /* 0x000fc40000000f00 */
[----:B--2---:R-:W-:Y:S01]  /*18750*/  MOV R35, R0 ;  /* 0x0000000000237202 */ /* 0x004fe20000000f00 */
[----:B-1----:R-:W-:Y:S02]  /*18760*/  FMUL2 R6, R31.F32, R6.F32x2.HI_LO ;  /* 0x000000061f06724a */ /* 0x002fe40000040000 */
        /* <DEDUP_REMOVED lines=44> */
.L_x_281:
        /* <DEDUP_REMOVED lines=52> */
.L_x_282:
        /* <DEDUP_REMOVED lines=52> */
.L_x_283:
        /* <DEDUP_REMOVED lines=52> */
.L_x_284:
        /* <DEDUP_REMOVED lines=52> */
.L_x_285:
        /* <DEDUP_REMOVED lines=52> */
.L_x_286:
        /* <DEDUP_REMOVED lines=52> */
.L_x_287:
[----:B------:R-:W2:Y:S01]  /*19db0*/  LDCU.64 UR4, c[0x0][0x880] ;  /* 0x00011000ff0477ac */ /* 0x000ea20008000a00 */
[----:B------:R-:W3:Y:S01]  /*19dc0*/  S2R R0, SR_SWINHI ;  /* 0x0000000000007919 */ /* 0x000ee20000002f00 */
[----:B------:R-:W-:Y:S02]  /*19dd0*/  LOP3.LUT R28, R28, 0x270, RZ, 0xfc, !PT ;  /* 0x000002701c1c7812 */ /* 0x000fe400078efcff */
[----:B--2---:R-:W-:-:S04]  /*19de0*/  ISETP.NE.U32.AND P0, PT, RZ, UR4, PT ;  /* 0x00000004ff007c0c */ /* 0x004fc8000bf05070 */
[----:B------:R-:W-:Y:S01]  /*19df0*/  ISETP.NE.AND.EX P0, PT, RZ, UR5, PT, P0 ;  /* 0x00000005ff007c0c */ /* 0x000fe2000bf05300 */
[----:B------:R-:W-:Y:S05]  /*19e00*/  WARPSYNC.ALL ;  /* 0x0000000000007948 */ /* 0x000fea0003800000 */
[----:B------:R-:W-:Y:S02]  /*19e10*/  R2UR UR4, R28 ;  /* 0x000000001c0472ca */ /* 0x000fe400000e0000 */
[----:B-1----:R-:W-:Y:S02]  /*19e20*/  MOV R34, R59 ;  /* 0x0000003b00227202 */ /* 0x002fe40000000f00 */
[----:B---3--:R-:W-:-:S03]  /*19e30*/  MOV R35, R0 ;  /* 0x0000000000237202 */ /* 0x008fc60000000f00 */
[----:B------:R-:W-:-:S06]  /*19e40*/  IMAD.WIDE.U32 R34, R27, 0x2, R34 ;  /* 0x000000021b227825 */ /* 0x000fcc00078e0022 */
[----:B------:R-:W1:Y:S01]  /*19e50*/  LDTM.x16 R4, tmem[UR4] ;  /* 0x00000004000479ee */ /* 0x000e620008240000 */
[C---:B------:R-:W-:Y:S02]  /*19e60*/  IADD3 R27, P1, PT, R34.reuse, 0x60c60, RZ ;  /* 0x00060c60221b7810 */ /* 0x040fe40007f3e0ff */
[----:B------:R-:W-:-:S03]  /*19e70*/  IADD3 R3, P2, PT, R34, 0x60c70, RZ ;  /* 0x00060c7022037810 */ /* 0x000fc60007f5e0ff */
[--C-:B------:R-:W-:Y:S02]  /*19e80*/  IMAD.X R33, RZ, RZ, R35.reuse, P1 ;  /* 0x000000ffff217224 */ /* 0x100fe400008e0623 */
[----:B------:R-:W-:-:S05]  /*19e90*/  IMAD.X R35, RZ, RZ, R35, P2 ;  /* 0x000000ffff237224 */ /* 0x000fca00010e0623 */
[----:B------:R-:W-:-:S04]  /*19ea0*/  SHF.R.U64 R0, R3, 0x3, R35 ;  /* 0x0000000303007819 */ /* 0x000fc80000001223 */
[----:B------:R-:W-:Y:S01]  /*19eb0*/  LOP3.LUT R34, R3, 0x70, R0, 0x78, !PT ;  /* 0x0000007003227812 */ /* 0x000fe200078e7800 */
[----:B-1----:R-:W-:Y:S01]  /*19ec0*/  FMUL2 R20, R31.F32, R8.F32x2.HI_LO ;  /* 0x000000081f14724a */ /* 0x002fe20000040000 */
[----:B------:R-:W-:Y:S01]  /*19ed0*/  SHF.R.U64 R8, R27, 0x3, R33 ;  /* 0x000000031b087819 */ /* 0x000fe20000001221 */
[C---:B------:R-:W-:Y:S02]  /*19ee0*/  FMUL2 R4, R31.reuse.F32, R4.F32x2.HI_LO ;  /* 0x000000041f04724a */ /* 0x040fe40000040000 */
[----:B------:R-:W-:Y:S01]  /*19ef0*/  FMUL2 R6, R31.F32, R6.F32x2.HI_LO ;  /* 0x000000061f06724a */ /* 0x000fe20000040000 */
[----:B------:R-:W-:Y:S01]  /*19f00*/  LOP3.LUT R32, R27, 0x70, R8, 0x78, !PT ;  /* 0x000000701b207812 */ /* 0x000fe200078e7808 */
[----:B------:R-:W-:Y:S01]  /*19f10*/  FMUL2 R28, R31.F32, R10.F32x2.HI_LO ;  /* 0x0000000a1f1c724a */ /* 0x000fe20000040000 */
[----:B------:R-:W-:Y:S01]  /*19f20*/  F2FP.F16.F32.PACK_AB R8, R5, R4 ;  /* 0x000000040508723e */ /* 0x000fe200000000ff */
[----:B------:R-:W-:Y:S01]  /*19f30*/  FMUL2 R12, R31.F32, R12.F32x2.HI_LO ;  /* 0x0000000c1f0c724a */ /* 0x000fe20000040000 */
[----:B------:R-:W-:Y:S01]  /*19f40*/  F2FP.F16.F32.PACK_AB R9, R7, R6 ;  /* 0x000000060709723e */ /* 0x000fe200000000ff */
[----:B------:R-:W-:Y:S01]  /*19f50*/  FMUL2 R14, R31.F32, R14.F32x2.HI_LO ;  /* 0x0000000e1f0e724a */ /* 0x000fe20000040000 */
[----:B------:R-:W-:Y:S01]  /*19f60*/  F2FP.F16.F32.PACK_AB R10, R21, R20 ;  /* 0x00000014150a723e */ /* 0x000fe200000000ff */
[----:B------:R-:W-:Y:S01]  /*19f70*/  FMUL2 R16, R31.F32, R16.F32x2.HI_LO ;  /* 0x000000101f10724a */ /* 0x000fe20000040000 */
[----:B------:R-:W-:Y:S01]  /*19f80*/  F2FP.F16.F32.PACK_AB R11, R29, R28 ;  /* 0x0000001c1d0b723e */ /* 0x000fe200000000ff */
[----:B------:R-:W-:Y:S01]  /*19f90*/  FMUL2 R18, R31.F32, R18.F32x2.HI_LO ;  /* 0x000000121f12724a */ /* 0x000fe20000040000 */
[----:B------:R-:W-:-:S02]  /*19fa0*/  F2FP.F16.F32.PACK_AB R4, R13, R12 ;  /* 0x0000000c0d04723e */ /* 0x000fc400000000ff */
[----:B------:R-:W-:Y:S01]  /*19fb0*/  F2FP.F16.F32.PACK_AB R5, R15, R14 ;  /* 0x0000000e0f05723e */ /* 0x000fe200000000ff */
[----:B------:R1:W-:Y:S01]  /*19fc0*/  ST.E.128 desc[UR44][R32.64], R8 ;  /* 0x0000000820007985 */ /* 0x0003e2000c101d2c */
        /* <DEDUP_REMOVED lines=8> */
[----:B--2---:R-:W2:Y:S01]  /*1a050*/  FENCE.VIEW.ASYNC.S ;  /* 0x00000000000073c6 */ /* 0x004ea20000000000 */
[----:B------:R-:W-:Y:S05]  /*1a060*/  @!P0 BRA `(.L_x_288) ;  /* 0x00000004003c8947 */ /* 0x000fea0003800000 */
[C---:B------:R-:W-:Y:S01]  /*1a070*/  FSETP.GEU.AND P1, PT, R24.reuse, 1.175494350822287508e-38, PT ;  /* 0x008000001800780b */ /* 0x040fe20003f2e000 */
[----:B------:R-:W3:Y:S01]  /*1a080*/  LDC R3, c[0x0][0x904] ;  /* 0x00024100ff037b82 */ /* 0x000ee20000000800 */
[----:B------:R-:W-:Y:S01]  /*1a090*/  MOV R0, 0x3e055027 ;  /* 0x3e05502700007802 */ /* 0x000fe20000000f00 */
[----:B------:R-:W5:Y:S01]  /*1a0a0*/  LDCU.64 UR4, c[0x0][0x908] ;  /* 0x00012100ff0477ac */ /* 0x000f620008000a00 */
[----:B-1----:R-:W-:Y:S01]  /*1a0b0*/  FSEL R7, RZ, -23, P1 ;  /* 0xc1b80000ff077808 */ /* 0x002fe20000800000 */
[----:B------:R-:W-:Y:S08]  /*1a0c0*/  BSSY.RECONVERGENT B0, `(.L_x_288) ;  /* 0x0000049000007945 */ /* 0x000ff00003800200 */
[----:B------:R-:W-:-:S05]  /*1a0d0*/  @!P1 FMUL R24, R24, 8388608 ;  /* 0x4b00000018189820 */ /* 0x000fca0000400000 */
[C---:B------:R-:W-:Y:S02]  /*1a0e0*/  IADD3 R9, PT, PT, R24.reuse, -0x3f2aaaab, RZ ;  /* 0xc0d5555518097810 */ /* 0x040fe40007ffe0ff */
[C---:B------:R-:W-:Y:S02]  /*1a0f0*/  FSETP.NEU.AND P1, PT, R24.reuse, RZ, PT ;  /* 0x000000ff1800720b */ /* 0x040fe40003f2d000 */
[----:B------:R-:W-:Y:S02]  /*1a100*/  LOP3.LUT R9, R9, 0xff800000, RZ, 0xc0, !PT ;  /* 0xff80000009097812 */ /* 0x000fe400078ec0ff */
[----:B---3--:R-:W-:Y:S02]  /*1a110*/  ISETP.NE.AND P0, PT, R3, 0x1, PT ;  /* 0x000000010300780c */ /* 0x008fe40003f05270 */
[-C--:B------:R-:W-:Y:S02]  /*1a120*/  IADD3 R5, PT, PT, R24, -R9.reuse, RZ ;  /* 0x8000000918057210 */ /* 0x080fe40007ffe0ff */
[----:B------:R-:W-:-:S03]  /*1a130*/  I2FP.F32.S32 R6, R9 ;  /* 0x0000000900067245 */ /* 0x000fc60000201400 */
[----:B------:R-:W-:Y:S02]  /*1a140*/  FADD R5, R5, -1 ;  /* 0xbf80000005057421 */ /* 0x000fe40000000000 */
[----:B------:R-:W-:Y:S01]  /*1a150*/  FFMA R6, R6, 1.1920928955078125e-07, R7 ;  /* 0x3400000006067823 */ /* 0x000fe20000000007 */
[----:B------:R-:W-:Y:S01]  /*1a160*/  LOP3.LUT R7, R26, 0x7f, RZ, 0xc0, !PT ;  /* 0x0000007f1a077812 */ /* 0x000fe200078ec0ff */
[----:B------:R-:W-:-:S04]  /*1a170*/  FFMA R0, R5, -R0, 0.14084610342979431152 ;  /* 0x3e1039f605007423 */ /* 0x000fc80000000800 */
[----:B------:R-:W-:Y:S01]  /*1a180*/  FFMA R4, R5, R0, -0.12148627638816833496 ;  /* 0xbdf8cdcc05047423 */ /* 0x000fe20000000000 */
[----:B-----5:R-:W-:Y:S01]  /*1a190*/  IMAD.HI.U32 R0, R57, UR4, RZ ;  /* 0x0000000439007c27 */ /* 0x020fe2000f8e00ff */
[----:B------:R-:W1:Y:S03]  /*1a1a0*/  LDCU UR4, c[0x0][0x380] ;  /* 0x00007000ff0477ac */ /* 0x000e660008000800 */
[C---:B------:R-:W-:Y:S01]  /*1a1b0*/  FFMA R4, R5.reuse, R4, 0.13980610668659210205 ;  /* 0x3e0f295505047423 */ /* 0x040fe20000000004 */
[----:B------:R-:W-:Y:S01]  /*1a1c0*/  SHF.R.U32.HI R0, RZ, UR5, R0 ;  /* 0x00000005ff007c19 */ /* 0x000fe20008011600 */
[----:B------:R-:W3:Y:S02]  /*1a1d0*/  LDCU UR5, c[0x0][0x700] ;  /* 0x0000e000ff0577ac */ /* 0x000ee40008000800 */
[----:B------:R-:W-:Y:S01]  /*1a1e0*/  FFMA R4, R5, R4, -0.16684235632419586182 ;  /* 0xbe2ad8b905047423 */ /* 0x000fe20000000004 */
[----:B------:R-:W-:-:S03]  /*1a1f0*/  SEL R0, R57, R0, !P0 ;  /* 0x0000000039007207 */ /* 0x000fc60004000000 */
[C---:B------:R-:W-:Y:S01]  /*1a200*/  FFMA R4, R5.reuse, R4, 0.20012299716472625732 ;  /* 0x3e4ced0b05047423 */ /* 0x040fe20000000004 */
[----:B------:R-:W-:Y:S02]  /*1a210*/  ISETP.GT.U32.AND P0, PT, R24, 0x7f7fffff, PT ;  /* 0x7f7fffff1800780c */ /* 0x000fe40003f04070 */
[----:B------:R-:W-:Y:S01]  /*1a220*/  IADD3 R0, PT, PT, -R0, RZ, RZ ;  /* 0x000000ff00007210 */ /* 0x000fe20007ffe1ff */
[----:B------:R-:W-:-:S04]  /*1a230*/  FFMA R4, R5, R4, -0.24999669194221496582 ;  /* 0xbe7fff2205047423 */ /* 0x000fc80000000004 */
[----:B------:R-:W-:Y:S01]  /*1a240*/  FFMA R4, R5, R4, 0.33333182334899902344 ;  /* 0x3eaaaa7805047423 */ /* 0x000fe20000000004 */
[----:B------:R-:W-:Y:S01]  /*1a250*/  IMAD R0, R3, R0, R57 ;  /* 0x0000000003007224 */ /* 0x000fe200078e0239 */
[----:B------:R-:W-:Y:S02]  /*1a260*/  MOV R3, 0x7f800000 ;  /* 0x7f80000000037802 */ /* 0x000fe40000000f00 */
[C---:B------:R-:W-:Y:S02]  /*1a270*/  FFMA R4, R5.reuse, R4, -0.5 ;  /* 0xbf00000005047423 */ /* 0x040fe40000000004 */
[----:B------:R-:W-:Y:S02]  /*1a280*/  LEA R0, R0, R7, 0x8 ;  /* 0x0000000700007211 */ /* 0x000fe400078e40ff */
[----:B------:R-:W-:-:S04]  /*1a290*/  FMUL R4, R5, R4 ;  /* 0x0000000405047220 */ /* 0x000fc80000400000 */
[----:B------:R-:W-:-:S04]  /*1a2a0*/  FFMA R5, R5, R4, R5 ;  /* 0x0000000405057223 */ /* 0x000fc80000000005 */
[----:B------:R-:W-:Y:S01]  /*1a2b0*/  FFMA R5, R6, 0.69314718246459960938, R5 ;  /* 0x3f31721806057823 */ /* 0x000fe20000000005 */
[----:B------:R-:W-:Y:S01]  /*1a2c0*/  @P0 FFMA R5, R24, R3, +INF ;  /* 0x7f80000018050423 */ /* 0x000fe20000000003 */
[----:B------:R-:W-:-:S04]  /*1a2d0*/  IADD3 R3, PT, PT, R0, 0x80, RZ ;  /* 0x0000008000037810 */ /* 0x000fc80007ffe0ff */
[----:B-1----:R-:W-:Y:S02]  /*1a2e0*/  ISETP.GE.AND P0, PT, R3, UR4, PT ;  /* 0x0000000403007c0c */ /* 0x002fe4000bf06270 */
[----:B------:R-:W-:-:S05]  /*1a2f0*/  FSEL R0, R5, -INF , P1 ;  /* 0xff80000005007808 */ /* 0x000fca0000800000 */
[----:B---3--:R-:W-:-:S06]  /*1a300*/  FFMA R25, R25, UR5, R0 ;  /* 0x0000000519197c23 */ /* 0x008fcc0008000000 */
[----:B------:R-:W-:Y:S05]  /*1a310*/  @P0 BRA `(.L_x_289) ;  /* 0x00000000008c0947 */ /* 0x000fea0003800000 */
[----:B------:R-:W1:Y:S01]  /*1a320*/  LDC R7, c[0x0][0x38c] ;  /* 0x0000e300ff077b82 */ /* 0x000e620000000800 */
[----:B------:R-:W3:Y:S01]  /*1a330*/  LDCU UR6, c[0x0][0x890] ;  /* 0x00011200ff0677ac */ /* 0x000ee20008000800 */
[----:B------:R-:W5:Y:S01]  /*1a340*/  LDCU.64 UR4, c[0x0][0x888] ;  /* 0x00011100ff0477ac */ /* 0x000f620008000a00 */
[----:B---3--:R-:W-:Y:S01]  /*1a350*/  IMAD R3, R22, UR6, R3 ;  /* 0x0000000616037c24 */ /* 0x008fe2000f8e0203 */
[----:B-1----:R-:W-:-:S04]  /*1a360*/  IABS R5, R7 ;  /* 0x0000000700057213 */ /* 0x002fc80000000000 */
[----:B------:R-:W1:Y:S08]  /*1a370*/  I2F.RP R10, R5 ;  /* 0x00000005000a7306 */ /* 0x000e700000209400 */
[----:B-1----:R-:W1:Y:S02]  /*1a380*/  MUFU.RCP R8, R10 ;  /* 0x0000000a00087308 */ /* 0x002e640000001000 */
[----:B-1----:R-:W-:-:S06]  /*1a390*/  IADD3 R8, PT, PT, R8, 0xffffffe, RZ ;  /* 0x0ffffffe08087810 */ /* 0x002fcc0007ffe0ff */
[----:B------:R1:W3:Y:S02]  /*1a3a0*/  F2I.FTZ.U32.TRUNC.NTZ R9, R8 ;  /* 0x0000000800097305 */ /* 0x0002e4000021f000 */
[----:B-1----:R-:W-:Y:S02]  /*1a3b0*/  HFMA2 R8, -RZ, RZ, 0, 0 ;  /* 0x00000000ff087431 */ /* 0x002fe400000001ff */
[----:B---3--:R-:W-:-:S04]  /*1a3c0*/  IMAD.MOV R0, RZ, RZ, -R9 ;  /* 0x000000ffff007224 */ /* 0x008fc800078e0a09 */
[----:B------:R-:W-:Y:S01]  /*1a3d0*/  IMAD R4, R0, R5, RZ ;  /* 0x0000000500047224 */ /* 0x000fe200078e02ff */
[----:B------:R-:W-:-:S03]  /*1a3e0*/  IABS R0, R2 ;  /* 0x0000000200007213 */ /* 0x000fc60000000000 */
[----:B------:R-:W-:-:S04]  /*1a3f0*/  IMAD.HI.U32 R9, R9, R4, R8 ;  /* 0x0000000409097227 */ /* 0x000fc800078e0008 */
[----:B------:R-:W-:-:S04]  /*1a400*/  IMAD.MOV.U32 R6, RZ, RZ, R0 ;  /* 0x000000ffff067224 */ /* 0x000fc800078e0000 */
[----:B------:R-:W-:Y:S02]  /*1a410*/  IMAD.HI.U32 R4, R9, R6, RZ ;  /* 0x0000000609047227 */ /* 0x000fe400078e00ff */
[----:B------:R-:W1:Y:S03]  /*1a420*/  LDC.64 R8, c[0x0][0x880] ;  /* 0x00022000ff087b82 */ /* 0x000e660000000a00 */
        /* <DEDUP_REMOVED lines=16> */
[----:B-1----:R-:W-:-:S05]  /*1a530*/  IMAD.WIDE R8, R3, 0x4, R8 ;  /* 0x0000000403087825 */ /* 0x002fca00078e0208 */
[----:B------:R1:W-:Y:S02]  /*1a540*/  STG.E desc[UR44][R8.64], R25 ;  /* 0x0000001908007986 */ /* 0x0003e4000c10192c */
.L_x_289:
[----:B------:R-:W-:Y:S05]  /*1a550*/  BSYNC.RECONVERGENT B0 ;  /* 0x0000000000007941 */ /* 0x000fea0003800200 */
.L_x_288:
[----:B------:R-:W-:Y:S01]  /*1a560*/  UISETP.NE.AND UP0, UPT, UR41, URZ, UPT ;  /* 0x000000ff2900728c */ /* 0x000fe2000bf05270 */
[----:B------:R-:W-:-:S08]  /*1a570*/  NOP ;  /* 0x0000000000007918 */ /* 0x000fd00000000000 */
[----:B------:R-:W-:Y:S05]  /*1a580*/  BRA.U UP0, `(.L_x_290) ;  /* 0x0000000100087547 */ /* 0x000fea000b800000 */
[----:B------:R-:W-:Y:S05]  /*1a590*/  BPT.TRAP 0x1 ;  /* 0x000000040000795c */ /* 0x000fea0000300000 */
[----:B------:R-:W-:Y:S05]  /*1a5a0*/  BPT.TRAP 0x1 ;  /* 0x000000040000795c */ /* 0x000fea0000300000 */
.L_x_290:
[----:B------:R-:W-:Y:S01]  /*1a5b0*/  IADD3 R3, PT, PT, R59, 0x700a8, RZ ;  /* 0x000700a83b037810 */ /* 0x000fe20007ffe0ff */
[----:B------:R-:W-:-:S03]  /*1a5c0*/  UISETP.NE.AND UP0, UPT, UR41, URZ, UPT ;  /* 0x000000ff2900728c */ /* 0x000fc6000bf05270 */
[----:B------:R-:W-:-:S04]  /*1a5d0*/  PRMT R3, R60, 0x654, R3 ;  /* 0x000006543c037816 */ /* 0x000fc80000000003 */
[----:B--2---:R2:W-:Y:S02]  /*1a5e0*/  SYNCS.ARRIVE.TRANS64.RED.A1T0 RZ, [R3+URZ], RZ ;  /* 0x000000ff03ff79a7 */ /* 0x0045e400081004ff */
[----:B------:R-:W-:Y:S05]  /*1a5f0*/  BRA.U UP0, `(.L_x_291) ;  /* 0x0000000100047547 */ /* 0x000fea000b800000 */
[----:B------:R-:W-:Y:S05]  /*1a600*/  BPT.TRAP 0x1 ;  /* 0x000000040000795c */ /* 0x000fea0000300000 */
.L_x_291:
[----:B------:R3:W-:Y:S01]  /*1a610*/  SYNCS.ARRIVE.TRANS64.A1T0 RZ, [R59+URZ+0x700b8], RZ ;  /* 0x0700b8ff3bff79a7 */ /* 0x0007e200081000ff */
[----:B------:R-:W-:Y:S01]  /*1a620*/  LOP3.LUT R56, R56, 0x1, RZ, 0x3c, !PT ;  /* 0x0000000138387812 */ /* 0x000fe200078e3cff */
[----:B------:R-:W-:-:S12]  /*1a630*/  ULOP3.LUT UR42, UR42, 0x1, URZ, 0x3c, !UPT ;  /* 0x000000012a2a7892 */ /* 0x000fd8000f8e3cff */
.L_x_92:
[----:B------:R-:W-:Y:S05]  /*1a640*/  BSYNC B7 ;  /* 0x0000000000077941 */ /* 0x000fea0003800000 */
.L_x_91:
[----:B------:R-:W5:Y:S01]  /*1a650*/  LDCU UR5, c[0x0][0x370] ;  /* 0x00006e00ff0577ac */ /* 0x000f620008000800 */
[----:B------:R-:W1:Y:S01]  /*1a660*/  LDCU UR4, c[0x0][0x900] ;  /* 0x00012000ff0477ac */ /* 0x000e620008000800 */
[----:B-----5:R-:W-:-:S04]  /*1a670*/  IADD3 R57, PT, PT, R57, UR5, RZ ;  /* 0x0000000539397c10 */ /* 0x020fc8000fffe0ff */
[----:B-1----:R-:W-:-:S13]  /*1a680*/  ISETP.GE.AND P0, PT, R57, UR4, PT ;  /* 0x0000000439007c0c */ /* 0x002fda000bf06270 */
[----:B------:R-:W-:Y:S05]  /*1a690*/  @!P0 BRA `(.L_x_292) ;  /* 0xfffffec000ec8947 */ /* 0x000fea000383ffff */
[----:B------:R-:W-:Y:S05]  /*1a6a0*/  BSYNC B8 ;  /* 0x0000000000087941 */ /* 0x000fea0003800000 */
.L_x_90:
[----:B------:R-:W-:Y:S05]  /*1a6b0*/  EXIT ;  /* 0x000000000000794d */ /* 0x000fea0003800000 */
.L_x_27:
[----:B------:R-:W-:-:S08]  /*1a6c0*/  NOP ;  /* 0x0000000000007918 */ /* 0x000fd00000000000 */
[----:B------:R-:W1:Y:S02]  /*1a6d0*/  USETMAXREG.TRY_ALLOC.CTAPOOL UP0, 0xc0 ;  /* 0x000000c0000079c8 */ /* 0x000e640008000600 */
[----:B-1----:R-:W-:Y:S05]  /*1a6e0*/  BRA.U !UP0, `(.L_x_27) ;  /* 0xfffffffd08f47547 */ /* 0x002fea000b83ffff */
[----:B------:R-:W1:Y:S08]  /*1a6f0*/  LDC R0, c[0x0][0x900] ;  /* 0x00024000ff007b82 */ /* 0x000e700000000800 */
[----:B------:R-:W2:Y:S01]  /*1a700*/  S2UR UR43, SR_CgaCtaId ;  /* 0x00000000002b79c3 */ /* 0x000ea20000008800 */
[----:B-1----:R-:W-:-:S13]  /*1a710*/  ISETP.LE.AND P0, PT, R0, UR39, PT ;  /* 0x0000002700007c0c */ /* 0x002fda000bf03270 */
[----:B--2---:R-:W-:Y:S05]  /*1a720*/  @P0 EXIT ;  /* 0x000000000000094d */ /* 0x004fea0003800000 */
[----:B------:R-:W-:Y:S02]  /*1a730*/  UISETP.NE.AND UP0, UPT, UR55, URZ, UPT ;  /* 0x000000ff3700728c */ /* 0x000fe4000bf05270 */
[----:B------:R-:W-:Y:S01]  /*1a740*/  USHF.L.U32 UR46, UR8, 0x3, URZ ;  /* 0x00000003082e7899 */ /* 0x000fe200080006ff */
[----:B------:R-:W-:Y:S01]  /*1a750*/  UMOV UR45, 0x400 ;  /* 0x00000400002d7882 */ /* 0x000fe20000000000 */
[----:B------:R-:W-:Y:S02]  /*1a760*/  USEL UR48, UR7, UR6, UP0 ;  /* 0x0000000607307287 */ /* 0x000fe40008000000 */
[----:B------:R-:W-:Y:S02]  /*1a770*/  ULEA UR45, UR43, UR45, 0x18 ;  /* 0x0000002d2b2d7291 */ /* 0x000fe4000f8ec0ff */
[----:B------:R-:W-:Y:S02]  /*1a780*/  ULOP3.LUT UR9, UR46, 0x8, URZ, 0x3c, !UPT ;  /* 0x000000082e097892 */ /* 0x000fe4000f8e3cff */
[----:B------:R-:W-:-:S02]  /*1a790*/  UIADD3 UR46, UPT, UPT, UR46, 0x700d0, UR45 ;  /* 0x000700d02e2e7890 */ /* 0x000fc4000fffe02d */
[----:B------:R-:W-:Y:S02]  /*1a7a0*/  USEL UR47, UR4, UR5, UP0 ;  /* 0x00000005042f7287 */ /* 0x000fe40008000000 */
[----:B------:R-:W-:Y:S02]  /*1a7b0*/  ULOP3.LUT UR48, UR48, 0x1, URZ, 0xc0, !UPT ;  /* 0x0000000130307892 */ /* 0x000fe4000f8ec0ff */
[----:B------:R-:W-:Y:S01]  /*1a7c0*/  UIADD3 UR45, UPT, UPT, UR9, 0x700d0, UR45 ;  /* 0x000700d0092d7890 */ /* 0x000fe2000fffe02d */
[----:B------:R-:W-:Y:S01]  /*1a7d0*/  UMOV UR54, URZ ;  /* 0x000000ff00367c82 */ /* 0x000fe20008000000 */
[----:B------:R-:W-:Y:S01]  /*1a7e0*/  UMOV UR53, 0x1 ;  /* 0x0000000100357882 */ /* 0x000fe20000000000 */
[----:B------:R-:W-:Y:S01]  /*1a7f0*/  UMOV UR52, 0x1 ;  /* 0x0000000100347882 */ /* 0x000fe20000000000 */
[----:B------:R-:W-:-:S08]  /*1a800*/  UMOV UR51, URZ ;  /* 0x000000ff00337c82 */ /* 0x000fd00008000000 */
.L_x_344:
[----:B------:R-:W1:Y:S01]  /*1a810*/  LDCU.64 UR6, c[0x0][0x908] ;  /* 0x00012100ff0677ac */ /* 0x000e620008000a00 */
[----:B--2---:R-:W2:Y:S01]  /*1a820*/  LDCU UR8, c[0x0][0x904] ;  /* 0x00012080ff0877ac */ /* 0x004ea20008000800 */
[----:B---3--:R-:W3:Y:S01]  /*1a830*/  LDCU.64 UR4, c[0x0][0x380] ;  /* 0x00007000ff0477ac */ /* 0x008ee20008000a00 */
[----:B-1----:R-:W-:Y:S02]  /*1a840*/  UIMAD.WIDE.U32 UR10, UR39, UR6, URZ ;  /* 0x00000006270a72a5 */ /* 0x002fe4000f8e00ff */
[----:B--2---:R-:W-:-:S05]  /*1a850*/  UISETP.NE.AND UP0, UPT, UR8, 0x1, UPT ;  /* 0x000000010800788c */ /* 0x004fca000bf05270 */
[----:B------:R-:W-:Y:S02]  /*1a860*/  UMOV UR10, UR11 ;  /* 0x0000000b000a7c82 */ /* 0x000fe40008000000 */
[----:B------:R-:W-:-:S04]  /*1a870*/  USHF.R.U32.HI UR6, URZ, UR7, UR10 ;  /* 0x00000007ff067299 */ /* 0x000fc8000801160a */
[----:B------:R-:W-:Y:S02]  /*1a880*/  USEL UR6, UR39, UR6, !UP0 ;  /* 0x0000000627067287 */ /* 0x000fe4000c000000 */
[----:B---3--:R-:W-:Y:S02]  /*1a890*/  UISETP.NE.AND UP0, UPT, UR5, URZ, UPT ;  /* 0x000000ff0500728c */ /* 0x008fe4000bf05270 */
[----:B------:R-:W-:-:S04]  /*1a8a0*/  UIADD3 UR6, UPT, UPT, -UR6, URZ, URZ ;  /* 0x000000ff06067290 */ /* 0x000fc8000fffe1ff */
[----:B------:R-:W-:-:S04]  /*1a8b0*/  UIMAD UR6, UR8, UR6, UR39 ;  /* 0x00000006080672a4 */ /* 0x000fc8000f8e0227 */
[----:B------:R-:W-:-:S04]  /*1a8c0*/  USHF.L.U32 UR6, UR6, 0x8, URZ ;  /* 0x0000000806067899 */ /* 0x000fc800080006ff */
[----:B------:R-:W-:-:S09]  /*1a8d0*/  UISETP.GE.OR UP0, UPT, UR6, UR4, !UP0 ;  /* 0x000000040600728c */ /* 0x000fd2000c706670 */
[----:B----4-:R-:W-:Y:S05]  /*1a8e0*/  BRA.U UP0, `(.L_x_293) ;  /* 0x000000b900707547 */ /* 0x010fea000b800000 */
[----:B------:R-:W-:Y:S02]  /*1a8f0*/  UIADD3 UR4, UPT, UPT, UR6, 0x100, URZ ;  /* 0x0000010006047890 */ /* 0x000fe4000fffe0ff */
        /* <DEDUP_REMOVED lines=9> */
[----:B------:R-:W-:-:S04]  /*1a990*/  USEL UR41, UR7, UR5, UP0 ;  /* 0x0000000507297287 */ /* 0x000fc80008000000 */
[----:B------:R-:W-:-:S04]  /*1a9a0*/  UISETP.LT.AND UP0, UPT, UR41, 0x2, UPT ;  /* 0x000000022900788c */ /* 0x000fc8000bf01270 */
[----:B------:R-:W-:Y:S02]  /*1a9b0*/  USEL UR50, UR41, 0x2, UP0 ;  /* 0x0000000229327887 */ /* 0x000fe40008000000 */
[----:B------:R-:W-:Y:S02]  /*1a9c0*/  UISETP.NE.AND UP0, UPT, UR48, URZ, UPT ;  /* 0x000000ff3000728c */ /* 0x000fe4000bf05270 */
[----:B------:R-:W-:-:S07]  /*1a9d0*/  UIADD3 UR7, UPT, UPT, UR41, -UR50, URZ ;  /* 0x8000003229077290 */ /* 0x000fce000fffe0ff */
[----:B------:R-:W-:Y:S05]  /*1a9e0*/  BRA.U UP0, `(.L_x_294) ;  /* 0x0000000100047547 */ /* 0x000fea000b800000 */
[----:B------:R-:W-:Y:S05]  /*1a9f0*/  BPT.TRAP 0x1 ;  /* 0x000000040000795c */ /* 0x000fea0000300000 */
.L_x_294:
[----:B------:R-:W1:Y:S01]  /*1aa00*/  S2UR UR4, SR_CgaCtaId ;  /* 0x00000000000479c3 */ /* 0x000e620000008800 */
[----:B------:R-:W-:Y:S01]  /*1aa10*/  UISETP.NE.AND UP0, UPT, UR55, URZ, UPT ;  /* 0x000000ff3700728c */ /* 0x000fe2000bf05270 */
[----:B------:R-:W-:Y:S02]  /*1aa20*/  UMOV UR5, 0x400 ;  /* 0x0000040000057882 */ /* 0x000fe40000000000 */
[----:B-1----:R-:W-:Y:S02]  /*1aa30*/  ULEA UR4, UR4, UR5, 0x18 ;  /* 0x0000000504047291 */ /* 0x002fe4000f8ec0ff */
[----:B------:R-:W-:Y:S02]  /*1aa40*/  USEL UR5, UR52, UR53, UP0 ;  /* 0x0000003534057287 */ /* 0x000fe40008000000 */
[----:B------:R-:W-:-:S04]  /*1aa50*/  UIADD3 UR6, UPT, UPT, UR4, 0x70088, URZ ;  /* 0x0007008804067890 */ /* 0x000fc8000fffe0ff */
[----:B------:R-:W-:Y:S01]  /*1aa60*/  @UP0 UIADD3 UR6, UPT, UPT, UR4, 0x70078, URZ ;  /* 0x0007007804060890 */ /* 0x000fe2000fffe0ff */
[----:B------:R-:W-:-:S04]  /*1aa70*/  MOV R3, UR5 ;  /* 0x0000000500037c02 */ /* 0x000fc80008000f00 */
[----:B------:R-:W-:-:S04]  /*1aa80*/  SHF.L.U32 R3, R3, 0x1f, RZ ;  /* 0x0000001f03037819 */ /* 0x000fc800000006ff */
[----:B------:R-:W1:Y:S02]  /*1aa90*/  SYNCS.PHASECHK.TRANS64.TRYWAIT P0, [UR6], R3 ;  /* 0x00000003ff0075a7 */ /* 0x000e640008001106 */
[----:B-1----:R-:W-:Y:S05]  /*1aaa0*/  @!P0 BRA `(.L_x_295) ;  /* 0x0000011c00e48947 */ /* 0x002fea0003800000 */
.L_x_465:
[----:B------:R-:W-:Y:S01]  /*1aab0*/  UISETP.GE.AND UP0, UPT, UR7, 0x1, UPT ;  /* 0x000000010700788c */ /* 0x000fe2000bf06270 */
[----:B------:R-:W-:Y:S01]  /*1aac0*/  HFMA2 R16, -RZ, RZ, 0, 0 ;  /* 0x00000000ff107431 */ /* 0x000fe200000001ff */
[----:B------:R-:W-:Y:S01]  /*1aad0*/  MOV R17, 0xff800000 ;  /* 0xff80000000117802 */ /* 0x000fe20000000f00 */
[----:B------:R-:W-:-:S06]  /*1aae0*/  UMOV UR49, URZ ;  /* 0x000000ff00317c82 */ /* 0x000fcc0008000000 */
[----:B------:R-:W-:Y:S05]  /*1aaf0*/  BRA.U !UP0, `(.L_x_296) ;  /* 0x0000004508687547 */ /* 0x000fea000b800000 */
[----:B------:R-:W-:Y:S01]  /*1ab00*/  ULOP3.LUT UR37, URZ, UR50, URZ, 0x33, !UPT ;  /* 0x00000032ff257292 */ /* 0x000fe2000f8e33ff */
[----:B------:R-:W-:Y:S01]  /*1ab10*/  MOV R16, RZ ;  /* 0x000000ff00107202 */ /* 0x000fe20000000f00 */
[----:B------:R-:W2:Y:S01]  /*1ab20*/  LDCU UR36, c[0x0][0x704] ;  /* 0x0000e080ff2477ac */ /* 0x000ea20008000800 */
[----:B------:R-:W-:Y:S01]  /*1ab30*/  MOV R156, 0xff800000 ;  /* 0xff800000009c7802 */ /* 0x000fe20000000f00 */
[----:B------:R-:W-:-:S04]  /*1ab40*/  UIADD3 UR37, UPT, UPT, UR41, UR37, URZ ;  /* 0x0000002529257290 */ /* 0x000fc8000fffe0ff */
.L_x_317:
[----:B------:R-:W3:Y:S01]  /*1ab50*/  S2R R56, SR_TID.X ;  /* 0x0000000000387919 */ /* 0x000ee20000002100 */
[----:B------:R-:W-:Y:S01]  /*1ab60*/  UISETP.NE.AND UP0, UPT, UR55, URZ, UPT ;  /* 0x000000ff3700728c */ /* 0x000fe2000bf05270 */
[----:B------:R-:W-:-:S03]  /*1ab70*/  UMOV UR4, 0x20 ;  /* 0x0000002000047882 */ /* 0x000fc60000000000 */
[----:B------:R-:W-:Y:S01]  /*1ab80*/  USEL UR4, UR4, 0xa0, UP0 ;  /* 0x000000a004047887 */ /* 0x000fe20008000000 */
[----:B---3--:R-:W-:-:S05]  /*1ab90*/  IMAD.U32 R18, R56, 0x10000, RZ ;  /* 0x0001000038127824 */ /* 0x008fca00078e00ff */
[----:B------:R-:W-:-:S05]  /*1aba0*/  LOP3.LUT R18, R18, 0x600000, RZ, 0xc0, !PT ;  /* 0x0060000012127812 */ /* 0x000fca00078ec0ff */
[----:B-1----:R-:W-:Y:S01]  /*1abb0*/  VIADD R0, R18, UR4 ;  /* 0x0000000412007c36 */ /* 0x002fe20008000000 */
[----:B------:R-:W-:Y:S02]  /*1abc0*/  USEL UR4, UR51, UR54, UP0 ;  /* 0x0000003633047287 */ /* 0x000fe40008000000 */
[----:B------:R-:W-:-:S03]  /*1abd0*/  UISETP.GT.U32.AND UP0, UPT, UR47, 0x1, UPT ;  /* 0x000000012f00788c */ /* 0x000fc6000bf04070 */
[----:B------:R-:W1:Y:S02]  /*1abe0*/  SHFL.IDX PT, R0, R0, RZ, 0x1f ;  /* 0x00001fff00007589 */ /* 0x000e6400000e0000 */
[----:B-1----:R-:W-:-:S04]  /*1abf0*/  R2UR UR40, R0 ;  /* 0x00000000002872ca */ /* 0x002fc800000e0000 */
[----:B--2---:R-:W-:Y:S11]  /*1ac00*/  BRA.U UP0, `(.L_x_297) ;  /* 0x0000000100047547 */ /* 0x004ff6000b800000 */
[----:B--2---:R-:W-:Y:S05]  /*1ac10*/  BPT.TRAP 0x1 ;  /* 0x000000040000795c */ /* 0x004fea0000300000 */
.L_x_297:
[----:B------:R-:W1:Y:S01]  /*1ac20*/  S2UR UR38, SR_CgaCtaId ;  /* 0x00000000002679c3 */ /* 0x000e620000008800 */
[----:B------:R-:W-:Y:S01]  /*1ac30*/  UISETP.NE.AND UP0, UPT, UR55, URZ, UPT ;  /* 0x000000ff3700728c */ /* 0x000fe2000bf05270 */
[----:B------:R-:W-:Y:S01]  /*1ac40*/  IMAD.U32 R3, RZ, RZ, UR4 ;  /* 0x00000004ff037e24 */ /* 0x000fe2000f8e00ff */
[----:B------:R-:W-:Y:S01]  /*1ac50*/  UMOV UR5, 0x400 ;  /* 0x0000040000057882 */ /* 0x000fe20000000000 */
[----:B------:R-:W-:Y:S01]  /*1ac60*/  SHF.R.U32.HI R56, RZ, 0x5, R56 ;  /* 0x00000005ff387819 */ /* 0x000fe20000011638 */
[----:B------:R-:W-:Y:S01]  /*1ac70*/  USEL UR4, URZ, 0x80, UP0 ;  /* 0x00000080ff047887 */ /* 0x000fe20008000000 */
[----:B------:R-:W-:Y:S02]  /*1ac80*/  SHF.R.U32.HI R22, RZ, 0x15, R18 ;  /* 0x00000015ff167819 */ /* 0x000fe40000011612 */
[----:B------:R-:W-:Y:S02]  /*1ac90*/  SHF.L.U32 R3, R3, 0x1f, RZ ;  /* 0x0000001f03037819 */ /* 0x000fe400000006ff */
[----:B------:R-:W-:-:S02]  /*1aca0*/  LOP3.LUT R19, R56, 0x3, RZ, 0xc0, !PT ;  /* 0x0000000338137812 */ /* 0x000fc400078ec0ff */
[----:B------:R-:W-:Y:S02]  /*1acb0*/  LOP3.LUT R18, R18, UR4, RZ, 0xfc, !PT ;  /* 0x0000000412127c12 */ /* 0x000fe4000f8efcff */
[----:B------:R-:W-:Y:S01]  /*1acc0*/  ISETP.NE.AND P0, PT, R19, R22, PT ;  /* 0x000000161300720c */ /* 0x000fe20003f05270 */
[----:B-1----:R-:W-:-:S04]  /*1acd0*/  ULEA UR38, UR38, UR5, 0x18 ;  /* 0x0000000526267291 */ /* 0x002fc8000f8ec0ff */
[----:B------:R-:W-:Y:S02]  /*1ace0*/  UIADD3 UR5, UPT, UPT, UR38, 0x70060, URZ ;  /* 0x0007006026057890 */ /* 0x000fe4000fffe0ff */
[----:B------:R-:W-:-:S09]  /*1acf0*/  @UP0 UIADD3 UR5, UPT, UPT, UR38, 0x70050, URZ ;  /* 0x0007005026050890 */ /* 0x000fd2000fffe0ff */
[----:B------:R-:W1:Y:S02]  /*1ad00*/  SYNCS.PHASECHK.TRANS64.TRYWAIT P1, [UR5], R3 ;  /* 0x00000003ff0075a7 */ /* 0x000e640008021105 */
[----:B-1----:R-:W-:Y:S05]  /*1ad10*/  @!P1 BRA `(.L_x_298) ;  /* 0x0000011c00609947 */ /* 0x002fea0003800000 */
.L_x_467:
        /* <DEDUP_REMOVED lines=17> */
.L_x_299:
[C---:B-1----:R-:W-:Y:S01]  /*1ae30*/  VIADD R0, R18.reuse, 0x20 ;  /* 0x0000002012007836 */ /* 0x042fe20000000000 */
[----:B------:R-:W-:Y:S05]  /*1ae40*/  WARPSYNC.ALL ;  /* 0x0000000000007948 */ /* 0x000fea0003800000 */
[----:B------:R-:W-:Y:S02]  /*1ae50*/  SHF.R.U32.HI R0, RZ, 0x15, R0 ;  /* 0x00000015ff007819 */ /* 0x000fe40000011600 */
[----:B------:R-:W-:Y:S02]  /*1ae60*/  R2UR UR4, R18 ;  /* 0x00000000120472ca */ /* 0x000fe400000e0000 */
[----:B------:R-:W-:-:S11]  /*1ae70*/  ISETP.NE.AND P0, PT, R19, R0, PT ;  /* 0x000000001300720c */ /* 0x000fd60003f05270 */
[----:B------:R-:W1:Y:S02]  /*1ae80*/  LDTM.x32 R124, tmem[UR4] ;  /* 0x00000004007c79ee */ /* 0x000e6400082c0000 */
[----:B-1----:R-:W-:Y:S05]  /*1ae90*/  @!P0 BRA `(.L_x_300) ;  /* 0x0000000000408947 */ /* 0x002fea0003800000 */
[----:B------:R-:W-:Y:S01]  /*1aea0*/  MOV R14, 0x8 ;  /* 0x00000008000e7802 */ /* 0x000fe20000000f00 */
[----:B------:R-:W1:Y:S01]  /*1aeb0*/  LDCU.64 UR8, c[0x4][0xb0] ;  /* 0x01001600ff0877ac */ /* 0x000e620008000a00 */
[----:B------:R-:W-:Y:S02]  /*1aec0*/  HFMA2 R12, -RZ, RZ, 0, 5.9604644775390625e-08 ;  /* 0x00000001ff0c7431 */ /* 0x000fe400000001ff */
[----:B------:R-:W-:Y:S01]  /*1aed0*/  IMAD.MOV.U32 R8, RZ, RZ, 0x192 ;  /* 0x00000192ff087424 */ /* 0x000fe200078e00ff */
[----:B------:R-:W3:Y:S01]  /*1aee0*/  LDCU.64 UR6, c[0x4][0xb8] ;  /* 0x01001700ff0677ac */ /* 0x000ee20008000a00 */
[----:B------:R-:W4:Y:S01]  /*1aef0*/  LDC.64 R14, c[0x4][R14] ;  /* 0x010000000e0e7b82 */ /* 0x000f220000000a00 */
[----:B------:R-:W-:Y:S01]  /*1af00*/  IMAD.MOV.U32 R13, RZ, RZ, RZ ;  /* 0x000000ffff0d7224 */ /* 0x000fe200078e00ff */
[----:B------:R-:W5:Y:S01]  /*1af10*/  LDCU.64 UR4, c[0x4][0x10] ;  /* 0x01000200ff0477ac */ /* 0x000f620008000a00 */
[----:B-1----:R-:W-:Y:S01]  /*1af20*/  IMAD.U32 R4, RZ, RZ, UR8 ;  /* 0x00000008ff047e24 */ /* 0x002fe2000f8e00ff */
[----:B------:R-:W-:Y:S01]  /*1af30*/  MOV R5, UR9 ;  /* 0x0000000900057c02 */ /* 0x000fe20008000f00 */
[----:B---3--:R-:W-:Y:S01]  /*1af40*/  IMAD.U32 R6, RZ, RZ, UR6 ;  /* 0x00000006ff067e24 */ /* 0x008fe2000f8e00ff */
[----:B------:R-:W-:Y:S01]  /*1af50*/  MOV R7, UR7 ;  /* 0x0000000700077c02 */ /* 0x000fe20008000f00 */
[----:B-----5:R-:W-:Y:S01]  /*1af60*/  IMAD.U32 R10, RZ, RZ, UR4 ;  /* 0x00000004ff0a7e24 */ /* 0x020fe2000f8e00ff */
[----:B------:R-:W-:-:S02]  /*1af70*/  MOV R11, UR5 ;  /* 0x00000005000b7c02 */ /* 0x000fc40008000f00 */
[----:B------:R-:W-:-:S07]  /*1af80*/  LEPC R20, `(.L_x_300) ;  /* 0x000000001014794e */ /* 0x000fce0000000000 */
[----:B--2-4-:R-:W-:Y:S05]  /*1af90*/  CALL.ABS.NOINC R14 ;  /* 0x000000000e007343 */ /* 0x014fea0003c00000 */
.L_x_300:
[C---:B------:R-:W-:Y:S01]  /*1afa0*/  VIADD R0, R18.reuse, 0x40 ;  /* 0x0000004012007836 */ /* 0x040fe20000000000 */
[----:B------:R-:W-:Y:S05]  /*1afb0*/  WARPSYNC.ALL ;  /* 0x0000000000007948 */ /* 0x000fea0003800000 */
[----:B------:R-:W-:Y:S02]  /*1afc0*/  SHF.R.U32.HI R0, RZ, 0x15, R0 ;  /* 0x00000015ff007819 */ /* 0x000fe40000011600 */
[----:B------:R-:W-:Y:S02]  /*1afd0*/  R2UR UR4, R18 ;  /* 0x00000000120472ca */ /* 0x000fe400000e0000 */
[----:B------:R-:W-:-:S11]  /*1afe0*/  ISETP.NE.AND P0, PT, R19, R0, PT ;  /* 0x000000001300720c */ /* 0x000fd60003f05270 */
[----:B------:R-:W1:Y:S02]  /*1aff0*/  LDTM.x32 R92, tmem[UR4+0x20] ;  /* 0x00002004005c79ee */ /* 0x000e6400082c0000 */
        /* <DEDUP_REMOVED lines=17> */
.L_x_301:
        /* <DEDUP_REMOVED lines=23> */
.L_x_302:
[C---:B------:R-:W-:Y:S01]  /*1b280*/  FMNMX3 R3, R156.reuse, R124, R128, !PT ;  /* 0x0000007c9c037276 */ /* 0x040fe20007800080 */
[----:B------:R-:W-:Y:S05]  /*1b290*/  WARPSYNC.ALL ;  /* 0x0000000000007948 */ /* 0x000fea0003800000 */
[C---:B------:R-:W-:Y:S02]  /*1b2a0*/  FMNMX3 R0, R156.reuse, R125, R129, !PT ;  /* 0x0000007d9c007276 */ /* 0x040fe40007800081 */
[----:B------:R-:W-:Y:S02]  /*1b2b0*/  FMNMX3 R5, R156, R126, R130, !PT ;  /* 0x0000007e9c057276 */ /* 0x000fe40007800082 */
[----:B------:R-:W-:-:S02]  /*1b2c0*/  FMNMX3 R3, R3, R132, R136, !PT ;  /* 0x0000008403037276 */ /* 0x000fc40007800088 */
[----:B------:R-:W-:Y:S02]  /*1b2d0*/  FMNMX3 R0, R0, R133, R137, !PT ;  /* 0x0000008500007276 */ /* 0x000fe40007800089 */
[----:B------:R-:W-:Y:S02]  /*1b2e0*/  FMNMX3 R6, R156, R127, R131, !PT ;  /* 0x0000007f9c067276 */ /* 0x000fe40007800083 */
[----:B------:R-:W-:Y:S02]  /*1b2f0*/  FMNMX3 R5, R5, R134, R138, !PT ;  /* 0x0000008605057276 */ /* 0x000fe4000780008a */
[----:B------:R-:W-:Y:S02]  /*1b300*/  FMNMX3 R3, R3, R140, R144, !PT ;  /* 0x0000008c03037276 */ /* 0x000fe40007800090 */
[----:B------:R-:W-:Y:S02]  /*1b310*/  FMNMX3 R0, R0, R141, R145, !PT ;  /* 0x0000008d00007276 */ /* 0x000fe40007800091 */
[----:B------:R-:W-:-:S02]  /*1b320*/  FMNMX3 R6, R6, R135, R139, !PT ;  /* 0x0000008706067276 */ /* 0x000fc4000780008b */
[----:B------:R-:W-:Y:S02]  /*1b330*/  FMNMX3 R5, R5, R142, R146, !PT ;  /* 0x0000008e05057276 */ /* 0x000fe40007800092 */
[----:B------:R-:W-:Y:S02]  /*1b340*/  R2UR UR4, R18 ;  /* 0x00000000120472ca */ /* 0x000fe400000e0000 */
[----:B------:R-:W-:Y:S02]  /*1b350*/  FMNMX3 R3, R3, R148, R152, !PT ;  /* 0x0000009403037276 */ /* 0x000fe40007800098 */
[----:B------:R-:W-:Y:S02]  /*1b360*/  FMNMX3 R0, R0, R149, R153, !PT ;  /* 0x0000009500007276 */ /* 0x000fe40007800099 */
[----:B------:R-:W-:Y:S02]  /*1b370*/  FMNMX3 R6, R6, R143, R147, !PT ;  /* 0x0000008f06067276 */ /* 0x000fe40007800093 */
[----:B------:R-:W-:-:S02]  /*1b380*/  FMNMX3 R5, R5, R150, R154, !PT ;  /* 0x0000009605057276 */ /* 0x000fc4000780009a */
[----:B------:R-:W-:Y:S02]  /*1b390*/  FMNMX3 R3, R3, R92, R96, !PT ;  /* 0x0000005c03037276 */ /* 0x000fe40007800060 */
[----:B------:R-:W-:Y:S01]  /*1b3a0*/  FMNMX3 R0, R0, R93, R97, !PT ;  /* 0x0000005d00007276 */ /* 0x000fe20007800061 */
[----:B------:R-:W1:Y:S01]  /*1b3b0*/  LDTM.x32 R60, tmem[UR4+0x60] ;  /* 0x00006004003c79ee */ /* 0x000e6200082c0000 */
[----:B------:R-:W-:Y:S02]  /*1b3c0*/  FMNMX3 R6, R6, R151, R155, !PT ;  /* 0x0000009706067276 */ /* 0x000fe4000780009b */
[----:B------:R-:W-:Y:S02]  /*1b3d0*/  FMNMX3 R5, R5, R94, R98, !PT ;  /* 0x0000005e05057276 */ /* 0x000fe40007800062 */
        /* <DEDUP_REMOVED lines=28> */
[----:B-1----:R-:W-:Y:S02]  /*1b5a0*/  FMNMX3 R3, R3, R60, R64, !PT ;  /* 0x0000003c03037276 */ /* 0x002fe40007800040 */
        /* <DEDUP_REMOVED lines=15> */
[----:B------:R-:W-:Y:S02]  /*1b6a0*/  ISETP.NE.AND P0, PT, R19, R22, PT ;  /* 0x000000161300720c */ /* 0x000fe40003f05270 */
[----:B------:R-:W-:Y:S02]  /*1b6b0*/  FMNMX3 R17, R6, R87, R91, !PT ;  /* 0x0000005706117276 */ /* 0x000fe4000780005b */
[----:B------:R-:W-:-:S04]  /*1b6c0*/  FMNMX3 R0, R4, R3, R0, !PT ;  /* 0x0000000304007276 */ /* 0x000fc80007800000 */
[----:B------:R-:W-:-:S04]  /*1b6d0*/  FMNMX R17, R17, R0, !PT ;  /* 0x0000000011117209 */ /* 0x000fc80007800000 */
[----:B------:R-:W-:-:S04]  /*1b6e0*/  FSETP.NEU.AND P1, PT, R17, -INF , PT ;  /* 0xff8000001100780b */ /* 0x000fc80003f2d000 */
[----:B------:R-:W-:Y:S01]  /*1b6f0*/  FSEL R157, R17, RZ, P1 ;  /* 0x000000ff119d7208 */ /* 0x000fe20000800000 */
[----:B------:R-:W-:Y:S08]  /*1b700*/  @!P0 BRA `(.L_x_303) ;  /* 0x0000000000408947 */ /* 0x000ff00003800000 */
        /* <DEDUP_REMOVED lines=16> */
.L_x_303:
[----:B------:R-:W-:Y:S05]  /*1b810*/  WARPSYNC.ALL ;  /* 0x0000000000007948 */ /* 0x000fea0003800000 */
[----:B------:R-:W-:Y:S02]  /*1b820*/  R2UR UR4, R18 ;  /* 0x00000000120472ca */ /* 0x000fe400000e0000 */
[----:B------:R-:W-:-:S11]  /*1b830*/  ISETP.NE.AND P0, PT, RZ, UR48, PT ;  /* 0x00000030ff007c0c */ /* 0x000fd6000bf05270 */
[----:B------:R1:W-:Y:S02]  /*1b840*/  STTM.x2 tmem[UR4], R156 ;  /* 0x0000009c000079ed */ /* 0x0003e400080c0004 */
[----:B------:R-:W-:Y:S05]  /*1b850*/  @P0 BRA `(.L_x_304) ;  /* 0x0000000000040947 */ /* 0x000fea0003800000 */
[----:B--2---:R-:W-:Y:S05]  /*1b860*/  BPT.TRAP 0x1 ;  /* 0x000000040000795c */ /* 0x004fea0000300000 */
.L_x_304:
[----:B------:R-:W-:Y:S01]  /*1b870*/  UISETP.NE.AND UP0, UPT, UR55, URZ, UPT ;  /* 0x000000ff3700728c */ /* 0x000fe2000bf05270 */
[----:B------:R-:W-:Y:S01]  /*1b880*/  SHF.L.U32 R3, R2, 0x1f, RZ ;  /* 0x0000001f02037819 */ /* 0x000fe200000006ff */
[----:B------:R-:W-:Y:S01]  /*1b890*/  UIADD3 UR4, UPT, UPT, UR38, 0x70080, URZ ;  /* 0x0007008026047890 */ /* 0x000fe2000fffe0ff */
[----:B------:R-:W-:-:S04]  /*1b8a0*/  FSETP.NEU.AND P0, PT, R17, -INF , PT ;  /* 0xff8000001100780b */ /* 0x000fc80003f0d000 */
[----:B------:R-:W-:-:S04]  /*1b8b0*/  FSEL R0, R17, RZ, P0 ;  /* 0x000000ff11007208 */ /* 0x000fc80000000000 */
[----:B------:R-:W-:Y:S01]  /*1b8c0*/  @UP0 UIADD3 UR4, UPT, UPT, UR38, 0x70070, URZ ;  /* 0x0007007026040890 */ /* 0x000fe2000fffe0ff */
[----:B--2---:R-:W-:Y:S01]  /*1b8d0*/  FMUL R0, R0, -UR36 ;  /* 0x8000002400007c20 */ /* 0x004fe20008400000 */
[----:B------:R-:W-:-:S03]  /*1b8e0*/  USEL UR38, UR52, UR53, UP0 ;  /* 0x0000003534267287 */ /* 0x000fc60008000000 */
[--C-:B------:R-:W-:Y:S01]  /*1b8f0*/  FFMA2 R18, R124.F32x2.HI_LO, UR36.F32, R0.reuse.F32 ;  /* 0x000000247c127c49 */ /* 0x100fe20009200000 */
[----:B------:R-:W-:Y:S01]  /*1b900*/  ULOP3.LUT UR38, UR38, 0x1, URZ, 0x3c, !UPT ;  /* 0x0000000126267892 */ /* 0x000fe2000f8e3cff */
[--C-:B------:R-:W-:Y:S02]  /*1b910*/  FFMA2 R22, R126.F32x2.HI_LO, UR36.F32, R0.reuse.F32 ;  /* 0x000000247e167c49 */ /* 0x100fe40009200000 */
[----:B------:R-:W-:Y:S01]  /*1b920*/  SYNCS.ARRIVE.TRANS64.A1T0 RZ, [UR4], RZ ;  /* 0x000000ffffff79a7 */ /* 0x000fe20008100004 */
[----:B------:R-:W-:Y:S01]  /*1b930*/  FSETP.GEU.AND P4, PT, R18, -126, PT ;  /* 0xc2fc00001200780b */ /* 0x000fe20003f8e000 */
[--C-:B------:R-:W-:Y:S01]  /*1b940*/  FFMA2 R124, R128.F32x2.HI_LO, UR36.F32, R0.reuse.F32 ;  /* 0x00000024807c7c49 */ /* 0x100fe20009200000 */
[----:B------:R-:W-:Y:S01]  /*1b950*/  FSETP.GEU.AND P3, PT, R19, -126, PT ;  /* 0xc2fc00001300780b */ /* 0x000fe20003f6e000 */
[----:B------:R-:W-:Y:S01]  /*1b960*/  FFMA2 R126, R130.F32x2.HI_LO, UR36.F32, R0.F32 ;  /* 0x00000024827e7c49 */ /* 0x000fe20009200000 */
[----:B------:R-:W-:Y:S02]  /*1b970*/  FSETP.GEU.AND P2, PT, R22, -126, PT ;  /* 0xc2fc00001600780b */ /* 0x000fe40003f4e000 */
[----:B------:R-:W-:Y:S01]  /*1b980*/  FSETP.GEU.AND P1, PT, R23, -126, PT ;  /* 0xc2fc00001700780b */ /* 0x000fe20003f2e000 */
[----:B------:R-:W2:Y:S01]  /*1b990*/  SYNCS.PHASECHK.TRANS64.TRYWAIT P5, [UR46], R3 ;  /* 0x00000003ff0075a7 */ /* 0x000ea200080a112e */
[----:B------:R-:W-:-:S02]  /*1b9a0*/  FSETP.GEU.AND P0, PT, R124, -126, PT ;  /* 0xc2fc00007c00780b */ /* 0x000fc40003f0e000 */
[----:B------:R-:W-:-:S03]  /*1b9b0*/  FSETP.GEU.AND P6, PT, R125, -126, PT ;  /* 0xc2fc00007d00780b */ /* 0x000fc60003fce000 */
[----:B------:R-:W-:Y:S02]  /*1b9c0*/  @!P4 FMUL R18, R18, 0.5 ;  /* 0x3f0000001212c820 */ /* 0x000fe40000400000 */
[----:B------:R-:W-:Y:S02]  /*1b9d0*/  @!P3 FMUL R19, R19, 0.5 ;  /* 0x3f0000001313b820 */ /* 0x000fe40000400000 */
[----:B------:R-:W-:Y:S02]  /*1b9e0*/  @!P2 FMUL R22, R22, 0.5 ;  /* 0x3f0000001616a820 */ /* 0x000fe40000400000 */
[----:B------:R-:W-:Y:S01]  /*1b9f0*/  @!P1 FMUL R23, R23, 0.5 ;  /* 0x3f00000017179820 */ /* 0x000fe20000400000 */
[----:B------:R-:W3:Y:S08]  /*1ba00*/  MUFU.EX2 R18, R18 ;  /* 0x0000001200127308 */ /* 0x000ef00000000800 */
[----:B------:R-:W4:Y:S08]  /*1ba10*/  MUFU.EX2 R19, R19 ;  /* 0x0000001300137308 */ /* 0x000f300000000800 */
[----:B------:R-:W1:Y:S08]  /*1ba20*/  MUFU.EX2 R22, R22 ;  /* 0x0000001600167308 */ /* 0x000e700000000800 */
[----:B------:R-:W1:Y:S02]  /*1ba30*/  MUFU.EX2 R23, R23 ;  /* 0x0000001700177308 */ /* 0x000e640000000800 */
[----:B-1234-:R-:W-:Y:S05]  /*1ba40*/  @!P5 BRA `(.L_x_305) ;  /* 0x00000110002cd947 */ /* 0x01efea0003800000 */
.L_x_469:
[----:B------:R-:W-:Y:S01]  /*1ba50*/  @!P0 FMUL R124, R124, 0.5 ;  /* 0x3f0000007c7c8820 */ /* 0x000fe20000400000 */
[--C-:B------:R-:W-:Y:S01]  /*1ba60*/  FFMA2 R128, R132.F32x2.HI_LO, UR36.F32, R0.reuse.F32 ;  /* 0x0000002484807c49 */ /* 0x100fe20009200000 */
[----:B------:R-:W-:Y:S01]  /*1ba70*/  FSETP.GEU.AND P5, PT, R126, -126, PT ;  /* 0xc2fc00007e00780b */ /* 0x000fe20003fae000 */
[----:B------:R-:W-:Y:S01]  /*1ba80*/  @!P4 FMUL R18, R18, R18 ;  /* 0x000000121212c220 */ /* 0x000fe20000400000 */
[--C-:B------:R-:W-:Y:S01]  /*1ba90*/  FFMA2 R130, R134.F32x2.HI_LO, UR36.F32, R0.reuse.F32 ;  /* 0x0000002486827c49 */ /* 0x100fe20009200000 */
[----:B------:R-:W-:Y:S01]  /*1baa0*/  FSETP.GEU.AND P4, PT, R127, -126, PT ;  /* 0xc2fc00007f00780b */ /* 0x000fe20003f8e000 */
[----:B------:R-:W2:Y:S01]  /*1bab0*/  MUFU.EX2 R124, R124 ;  /* 0x0000007c007c7308 */ /* 0x000ea20000000800 */
[----:B------:R-:W-:Y:S01]  /*1bac0*/  @!P3 FMUL R19, R19, R19 ;  /* 0x000000131313b220 */ /* 0x000fe20000400000 */
[----:B------:R-:W-:Y:S01]  /*1bad0*/  FSETP.GEU.AND P3, PT, R128, -126, PT ;  /* 0xc2fc00008000780b */ /* 0x000fe20003f6e000 */
[----:B------:R-:W-:Y:S01]  /*1bae0*/  @!P2 FMUL R22, R22, R22 ;  /* 0x000000161616a220 */ /* 0x000fe20000400000 */
[----:B------:R-:W-:Y:S01]  /*1baf0*/  @!P1 FMUL R23, R23, R23 ;  /* 0x0000001717179220 */ /* 0x000fe20000400000 */
[----:B------:R-:W-:Y:S01]  /*1bb00*/  FSETP.GEU.AND P2, PT, R129, -126, PT ;  /* 0xc2fc00008100780b */ /* 0x000fe20003f4e000 */
[----:B------:R-:W-:Y:S01]  /*1bb10*/  @!P6 FMUL R125, R125, 0.5 ;  /* 0x3f0000007d7de820 */ /* 0x000fe20000400000 */
[----:B------:R-:W-:Y:S01]  /*1bb20*/  FSETP.GEU.AND P1, PT, R130, -126, PT ;  /* 0xc2fc00008200780b */ /* 0x000fe20003f2e000 */
[--C-:B------:R-:W-:Y:S01]  /*1bb30*/  FFMA2 R132, R136.F32x2.HI_LO, UR36.F32, R0.reuse.F32 ;  /* 0x0000002488847c49 */ /* 0x100fe20009200000 */
[----:B------:R-:W-:Y:S01]  /*1bb40*/  USHF.R.U32.HI UR4, URZ, 0x15, UR40 ;  /* 0x00000015ff047899 */ /* 0x000fe20008011628 */
[----:B------:R-:W-:Y:S01]  /*1bb50*/  @!P5 FMUL R126, R126, 0.5 ;  /* 0x3f0000007e7ed820 */ /* 0x000fe20000400000 */
[--C-:B------:R-:W-:Y:S01]  /*1bb60*/  FFMA2 R134, R138.F32x2.HI_LO, UR36.F32, R0.reuse.F32 ;  /* 0x000000248a867c49 */ /* 0x100fe20009200000 */
[----:B------:R-:W3:Y:S01]  /*1bb70*/  MUFU.EX2 R125, R125 ;  /* 0x0000007d007d7308 */ /* 0x000ee20000000800 */
[----:B------:R-:W-:Y:S01]  /*1bb80*/  @!P4 FMUL R127, R127, 0.5 ;  /* 0x3f0000007f7fc820 */ /* 0x000fe20000400000 */
[--C-:B------:R-:W-:Y:S01]  /*1bb90*/  FFMA2 R136, R140.F32x2.HI_LO, UR36.F32, R0.reuse.F32 ;  /* 0x000000248c887c49 */ /* 0x100fe20009200000 */
[----:B-1----:R-:W-:Y:S01]  /*1bba0*/  MOV R3, UR4 ;  /* 0x0000000400037c02 */ /* 0x002fe20008000f00 */
[----:B------:R-:W-:Y:S01]  /*1bbb0*/  @!P3 FMUL R128, R128, 0.5 ;  /* 0x3f0000008080b820 */ /* 0x000fe20000400000 */
[----:B--2---:R-:W-:Y:S01]  /*1bbc0*/  @!P0 FMUL R124, R124, R124 ;  /* 0x0000007c7c7c8220 */ /* 0x004fe20000400000 */
[----:B------:R-:W-:Y:S01]  /*1bbd0*/  FSETP.GEU.AND P0, PT, R131, -126, PT ;  /* 0xc2fc00008300780b */ /* 0x000fe20003f0e000 */
[----:B------:R-:W-:Y:S01]  /*1bbe0*/  @!P2 FMUL R129, R129, 0.5 ;  /* 0x3f0000008181a820 */ /* 0x000fe20000400000 */
[----:B------:R-:W-:Y:S01]  /*1bbf0*/  @!P1 FMUL R130, R130, 0.5 ;  /* 0x3f00000082829820 */ /* 0x000fe20000400000 */
[----:B------:R-:W1:Y:S01]  /*1bc00*/  MUFU.EX2 R126, R126 ;  /* 0x0000007e007e7308 */ /* 0x000e620000000800 */
[--C-:B------:R-:W-:Y:S01]  /*1bc10*/  FFMA2 R138, R142.F32x2.HI_LO, UR36.F32, R0.reuse.F32 ;  /* 0x000000248e8a7c49 */ /* 0x100fe20009200000 */
[----:B------:R-:W-:Y:S01]  /*1bc20*/  UISETP.NE.AND UP0, UPT, UR55, URZ, UPT ;  /* 0x000000ff3700728c */ /* 0x000fe2000bf05270 */
[--C-:B------:R-:W-:Y:S01]  /*1bc30*/  FFMA2 R140, R144.F32x2.HI_LO, UR36.F32, R0.reuse.F32 ;  /* 0x00000024908c7c49 */ /* 0x100fe20009200000 */
[----:B------:R-:W-:Y:S01]  /*1bc40*/  SYNCS.ARRIVE.TRANS64.A1T0 RZ, [UR45], RZ ;  /* 0x000000ffffff79a7 */ /* 0x000fe2000810002d */
[--C-:B------:R-:W-:Y:S01]  /*1bc50*/  FFMA2 R142, R146.F32x2.HI_LO, UR36.F32, R0.reuse.F32 ;  /* 0x00000024928e7c49 */ /* 0x100fe20009200000 */
[----:B------:R-:W-:Y:S01]  /*1bc60*/  USEL UR52, UR38, UR52, UP0 ;  /* 0x0000003426347287 */ /* 0x000fe20008000000 */
[--C-:B------:R-:W-:Y:S01]  /*1bc70*/  FFMA2 R144, R148.F32x2.HI_LO, UR36.F32, R0.reuse.F32 ;  /* 0x0000002494907c49 */ /* 0x100fe20009200000 */
[----:B------:R-:W2:Y:S01]  /*1bc80*/  MUFU.EX2 R127, R127 ;  /* 0x0000007f007f7308 */ /* 0x000ea20000000800 */
[----:B---3--:R-:W-:Y:S01]  /*1bc90*/  @!P6 FMUL R125, R125, R125 ;  /* 0x0000007d7d7de220 */ /* 0x008fe20000400000 */
[----:B------:R-:W-:Y:S01]  /*1bca0*/  @!P0 FMUL R131, R131, 0.5 ;  /* 0x3f00000083838820 */ /* 0x000fe20000400000 */
[----:B------:R-:W-:Y:S01]  /*1bcb0*/  FSETP.GEU.AND P6, PT, R132, -126, PT ;  /* 0xc2fc00008400780b */ /* 0x000fe20003fce000 */
[--C-:B------:R-:W-:Y:S01]  /*1bcc0*/  FFMA2 R146, R150.F32x2.HI_LO, UR36.F32, R0.reuse.F32 ;  /* 0x0000002496927c49 */ /* 0x100fe20009200000 */
[----:B------:R-:W-:Y:S01]  /*1bcd0*/  USEL UR53, UR53, UR38, UP0 ;  /* 0x0000002635357287 */ /* 0x000fe20008000000 */
[--C-:B------:R-:W-:Y:S01]  /*1bce0*/  FFMA2 R148, R152.F32x2.HI_LO, UR36.F32, R0.reuse.F32 ;  /* 0x0000002498947c49 */ /* 0x100fe20009200000 */
[----:B------:R-:W-:Y:S01]  /*1bcf0*/  LOP3.LUT R2, R2, 0x1, RZ, 0x3c, !PT ;  /* 0x0000000102027812 */ /* 0x000fe200078e3cff */
[----:B------:R-:W3:Y:S01]  /*1bd00*/  MUFU.EX2 R128, R128 ;  /* 0x0000008000807308 */ /* 0x000ee20000000800 */
[----:B-1----:R-:W-:Y:S01]  /*1bd10*/  @!P5 FMUL R126, R126, R126 ;  /* 0x0000007e7e7ed220 */ /* 0x002fe20000400000 */
[----:B------:R-:W-:Y:S01]  /*1bd20*/  FSETP.GEU.AND P5, PT, R133, -126, PT ;  /* 0xc2fc00008500780b */ /* 0x000fe20003fae000 */
[--C-:B------:R-:W-:Y:S01]  /*1bd30*/  FFMA2 R154, R154.F32x2.HI_LO, UR36.F32, R0.reuse.F32 ;  /* 0x000000249a9a7c49 */ /* 0x100fe20009200000 */
[----:B------:R-:W-:Y:S01]  /*1bd40*/  F2FP.BF16.F32.PACK_AB R57, R23, R22 ;  /* 0x000000161739723e */ /* 0x000fe200000010ff */
[--C-:B------:R-:W-:Y:S01]  /*1bd50*/  FFMA2 R8, R92.F32x2.HI_LO, UR36.F32, R0.reuse.F32 ;  /* 0x000000245c087c49 */ /* 0x100fe20009200000 */
[----:B------:R-:W-:Y:S01]  /*1bd60*/  F2FP.BF16.F32.PACK_AB R58, R125, R124 ;  /* 0x0000007c7d3a723e */ /* 0x000fe200000010ff */
[--C-:B------:R-:W-:Y:S01]  /*1bd70*/  FFMA2 R6, R94.F32x2.HI_LO, UR36.F32, R0.reuse.F32 ;  /* 0x000000245e067c49 */ /* 0x100fe20009200000 */
[----:B------:R-:W1:Y:S01]  /*1bd80*/  MUFU.EX2 R129, R129 ;  /* 0x0000008100817308 */ /* 0x000e620000000800 */
[----:B--2---:R-:W-:Y:S01]  /*1bd90*/  @!P4 FMUL R127, R127, R127 ;  /* 0x0000007f7f7fc220 */ /* 0x004fe20000400000 */
[----:B------:R-:W-:Y:S01]  /*1bda0*/  FSETP.GEU.AND P4, PT, R134, -126, PT ;  /* 0xc2fc00008600780b */ /* 0x000fe20003f8e000 */
[----:B------:R-:W-:Y:S01]  /*1bdb0*/  @!P6 FMUL R132, R132, 0.5 ;  /* 0x3f0000008484e820 */ /* 0x000fe20000400000 */
[----:B------:R-:W-:-:S02]  /*1bdc0*/  FFMA2 R4, R96.F32x2.HI_LO, UR36.F32, R0.F32 ;  /* 0x0000002460047c49 */ /* 0x000fc40009200000 */
[--C-:B------:R-:W-:Y:S01]  /*1bdd0*/  FFMA2 R10, R98.F32x2.HI_LO, UR36.F32, R0.reuse.F32 ;  /* 0x00000024620a7c49 */ /* 0x100fe20009200000 */
[----:B------:R-:W-:Y:S01]  /*1bde0*/  F2FP.BF16.F32.PACK_AB R59, R127, R126 ;  /* 0x0000007e7f3b723e */ /* 0x000fe200000010ff */
[----:B------:R-:W2:Y:S01]  /*1bdf0*/  MUFU.EX2 R130, R130 ;  /* 0x0000008200827308 */ /* 0x000ea20000000800 */
[----:B---3--:R-:W-:Y:S01]  /*1be00*/  @!P3 FMUL R128, R128, R128 ;  /* 0x000000808080b220 */ /* 0x008fe20000400000 */
[----:B------:R-:W-:Y:S01]  /*1be10*/  FSETP.GEU.AND P3, PT, R135, -126, PT ;  /* 0xc2fc00008700780b */ /* 0x000fe20003f6e000 */
[----:B------:R-:W-:Y:S01]  /*1be20*/  @!P5 FMUL R133, R133, 0.5 ;  /* 0x3f0000008585d820 */ /* 0x000fe20000400000 */
[--C-:B------:R-:W-:Y:S02]  /*1be30*/  FFMA2 R150, R122.F32x2.HI_LO, UR36.F32, R0.reuse.F32 ;  /* 0x000000247a967c49 */ /* 0x100fe40009200000 */
[--C-:B------:R-:W-:Y:S02]  /*1be40*/  FFMA2 R24, R24.F32x2.HI_LO, UR36.F32, R0.reuse.F32 ;  /* 0x0000002418187c49 */ /* 0x100fe40009200000 */
[----:B------:R-:W3:Y:S01]  /*1be50*/  MUFU.EX2 R131, R131 ;  /* 0x0000008300837308 */ /* 0x000ee20000000800 */
[----:B-1----:R-:W-:Y:S01]  /*1be60*/  @!P2 FMUL R129, R129, R129 ;  /* 0x000000818181a220 */ /* 0x002fe20000400000 */
[----:B------:R-:W-:Y:S01]  /*1be70*/  FSETP.GEU.AND P2, PT, R136, -126, PT ;  /* 0xc2fc00008800780b */ /* 0x000fe20003f4e000 */
[----:B------:R-:W-:Y:S01]  /*1be80*/  @!P4 FMUL R134, R134, 0.5 ;  /* 0x3f0000008686c820 */ /* 0x000fe20000400000 */
[----:B------:R-:W-:-:S02]  /*1be90*/  FFMA2 R26, R26.F32x2.HI_LO, UR36.F32, R0.F32 ;  /* 0x000000241a1a7c49 */ /* 0x000fc40009200000 */
[--C-:B------:R-:W-:Y:S02]  /*1bea0*/  FFMA2 R28, R28.F32x2.HI_LO, UR36.F32, R0.reuse.F32 ;  /* 0x000000241c1c7c49 */ /* 0x100fe40009200000 */
[----:B------:R-:W-:Y:S01]  /*1beb0*/  @!P3 FMUL R135, R135, 0.5 ;  /* 0x3f0000008787b820 */ /* 0x000fe20000400000 */
[----:B--2---:R-:W-:Y:S01]  /*1bec0*/  @!P1 FMUL R130, R130, R130 ;  /* 0x0000008282829220 */ /* 0x004fe20000400000 */
[----:B------:R-:W-:Y:S01]  /*1bed0*/  FSETP.GEU.AND P1, PT, R137, -126, PT ;  /* 0xc2fc00008900780b */ /* 0x000fe20003f2e000 */
[----:B------:R-:W1:Y:S01]  /*1bee0*/  MUFU.EX2 R132, R132 ;  /* 0x0000008400847308 */ /* 0x000e620000000800 */
[--C-:B------:R-:W-:Y:S02]  /*1bef0*/  FFMA2 R30, R30.F32x2.HI_LO, UR36.F32, R0.reuse.F32 ;  /* 0x000000241e1e7c49 */ /* 0x100fe40009200000 */
[--C-:B------:R-:W-:Y:S02]  /*1bf00*/  FFMA2 R32, R32.F32x2.HI_LO, UR36.F32, R0.reuse.F32 ;  /* 0x0000002420207c49 */ /* 0x100fe40009200000 */
[----:B------:R-:W-:Y:S01]  /*1bf10*/  @!P2 FMUL R136, R136, 0.5 ;  /* 0x3f0000008888a820 */ /* 0x000fe20000400000 */
[----:B---3--:R-:W-:Y:S01]  /*1bf20*/  @!P0 FMUL R131, R131, R131 ;  /* 0x0000008383838220 */ /* 0x008fe20000400000 */
[----:B------:R-:W-:Y:S01]  /*1bf30*/  FSETP.GEU.AND P0, PT, R138, -126, PT ;  /* 0xc2fc00008a00780b */ /* 0x000fe20003f0e000 */
[----:B------:R-:W2:Y:S01]  /*1bf40*/  MUFU.EX2 R133, R133 ;  /* 0x0000008500857308 */ /* 0x000ea20000000800 */
[----:B------:R-:W-:-:S02]  /*1bf50*/  FFMA2 R34, R34.F32x2.HI_LO, UR36.F32, R0.F32 ;  /* 0x0000002422227c49 */ /* 0x000fc40009200000 */
[--C-:B------:R-:W-:Y:S02]  /*1bf60*/  FFMA2 R36, R36.F32x2.HI_LO, UR36.F32, R0.reuse.F32 ;  /* 0x0000002424247c49 */ /* 0x100fe40009200000 */
[----:B------:R-:W-:Y:S01]  /*1bf70*/  @!P1 FMUL R137, R137, 0.5 ;  /* 0x3f00000089899820 */ /* 0x000fe20000400000 */
[--C-:B------:R-:W-:Y:S02]  /*1bf80*/  FFMA2 R38, R38.F32x2.HI_LO, UR36.F32, R0.reuse.F32 ;  /* 0x0000002426267c49 */ /* 0x100fe40009200000 */
[----:B------:R-:W3:Y:S01]  /*1bf90*/  MUFU.EX2 R134, R134 ;  /* 0x0000008600867308 */ /* 0x000ee20000000800 */
[----:B-1----:R-:W-:Y:S01]  /*1bfa0*/  @!P6 FMUL R132, R132, R132 ;  /* 0x000000848484e220 */ /* 0x002fe20000400000 */
[----:B------:R-:W-:Y:S01]  /*1bfb0*/  FSETP.GEU.AND P6, PT, R139, -126, PT ;  /* 0xc2fc00008b00780b */ /* 0x000fe20003fce000 */
[--C-:B------:R-:W-:Y:S02]  /*1bfc0*/  FFMA2 R40, R40.F32x2.HI_LO, UR36.F32, R0.reuse.F32 ;  /* 0x0000002428287c49 */ /* 0x100fe40009200000 */
[----:B------:R-:W-:Y:S01]  /*1bfd0*/  @!P0 FMUL R138, R138, 0.5 ;  /* 0x3f0000008a8a8820 */ /* 0x000fe20000400000 */
[----:B------:R-:W-:-:S02]  /*1bfe0*/  FFMA2 R42, R42.F32x2.HI_LO, UR36.F32, R0.F32 ;  /* 0x000000242a2a7c49 */ /* 0x000fc40009200000 */
[----:B------:R-:W1:Y:S01]  /*1bff0*/  MUFU.EX2 R135, R135 ;  /* 0x0000008700877308 */ /* 0x000e620000000800 */
[----:B--2---:R-:W-:Y:S01]  /*1c000*/  @!P5 FMUL R133, R133, R133 ;  /* 0x000000858585d220 */ /* 0x004fe20000400000 */
[----:B------:R-:W-:Y:S01]  /*1c010*/  FSETP.GEU.AND P5, PT, R140, -126, PT ;  /* 0xc2fc00008c00780b */ /* 0x000fe20003fae000 */
[--C-:B------:R-:W-:Y:S02]  /*1c020*/  FFMA2 R44, R44.F32x2.HI_LO, UR36.F32, R0.reuse.F32 ;  /* 0x000000242c2c7c49 */ /* 0x100fe40009200000 */
[--C-:B------:R-:W-:Y:S02]  /*1c030*/  FFMA2 R46, R46.F32x2.HI_LO, UR36.F32, R0.reuse.F32 ;  /* 0x000000242e2e7c49 */ /* 0x100fe40009200000 */
[----:B------:R-:W-:Y:S01]  /*1c040*/  @!P6 FMUL R139, R139, 0.5 ;  /* 0x3f0000008b8be820 */ /* 0x000fe20000400000 */
[----:B------:R-:W2:Y:S01]  /*1c050*/  MUFU.EX2 R136, R136 ;  /* 0x0000008800887308 */ /* 0x000ea20000000800 */
[----:B---3--:R-:W-:Y:S01]  /*1c060*/  @!P4 FMUL R134, R134, R134 ;  /* 0x000000868686c220 */ /* 0x008fe20000400000 */
[----:B------:R-:W-:Y:S01]  /*1c070*/  FSETP.GEU.AND P4, PT, R141, -126, PT ;  /* 0xc2fc00008d00780b */ /* 0x000fe20003f8e000 */
[----:B------:R-:W-:-:S02]  /*1c080*/  FFMA2 R48, R48.F32x2.HI_LO, UR36.F32, R0.F32 ;  /* 0x0000002430307c49 */ /* 0x000fc40009200000 */
[--C-:B------:R-:W-:Y:S02]  /*1c090*/  FFMA2 R50, R50.F32x2.HI_LO, UR36.F32, R0.reuse.F32 ;  /* 0x0000002432327c49 */ /* 0x100fe40009200000 */
[----:B------:R-:W-:Y:S01]  /*1c0a0*/  @!P5 FMUL R140, R140, 0.5 ;  /* 0x3f0000008c8cd820 */ /* 0x000fe20000400000 */
[----:B------:R-:W3:Y:S01]  /*1c0b0*/  MUFU.EX2 R137, R137 ;  /* 0x0000008900897308 */ /* 0x000ee20000000800 */
[----:B-1----:R-:W-:Y:S01]  /*1c0c0*/  @!P3 FMUL R135, R135, R135 ;  /* 0x000000878787b220 */ /* 0x002fe20000400000 */
[----:B------:R-:W-:Y:S01]  /*1c0d0*/  FSETP.GEU.AND P3, PT, R142, -126, PT ;  /* 0xc2fc00008e00780b */ /* 0x000fe20003f6e000 */
[--C-:B------:R-:W-:Y:S02]  /*1c0e0*/  FFMA2 R52, R52.F32x2.HI_LO, UR36.F32, R0.reuse.F32 ;  /* 0x0000002434347c49 */ /* 0x100fe40009200000 */
[--C-:B------:R-:W-:Y:S02]  /*1c0f0*/  FFMA2 R54, R54.F32x2.HI_LO, UR36.F32, R0.reuse.F32 ;  /* 0x0000002436367c49 */ /* 0x100fe40009200000 */
[----:B------:R-:W-:Y:S01]  /*1c100*/  @!P4 FMUL R141, R141, 0.5 ;  /* 0x3f0000008d8dc820 */ /* 0x000fe20000400000 */
[----:B------:R-:W1:Y:S01]  /*1c110*/  MUFU.EX2 R138, R138 ;  /* 0x0000008a008a7308 */ /* 0x000e620000000800 */
[----:B--2---:R-:W-:Y:S01]  /*1c120*/  @!P2 FMUL R136, R136, R136 ;  /* 0x000000888888a220 */ /* 0x004fe20000400000 */
[----:B------:R-:W-:Y:S01]  /*1c130*/  FSETP.GEU.AND P2, PT, R143, -126, PT ;  /* 0xc2fc00008f00780b */ /* 0x000fe20003f4e000 */
[----:B------:R-:W-:-:S02]  /*1c140*/  FFMA2 R60, R60.F32x2.HI_LO, UR36.F32, R0.F32 ;  /* 0x000000243c3c7c49 */ /* 0x000fc40009200000 */
[--C-:B------:R-:W-:Y:S02]  /*1c150*/  FFMA2 R62, R62.F32x2.HI_LO, UR36.F32, R0.reuse.F32 ;  /* 0x000000243e3e7c49 */ /* 0x100fe40009200000 */
[----:B------:R-:W-:Y:S01]  /*1c160*/  @!P3 FMUL R142, R142, 0.5 ;  /* 0x3f0000008e8eb820 */ /* 0x000fe20000400000 */
[----:B------:R-:W2:Y:S01]  /*1c170*/  MUFU.EX2 R139, R139 ;  /* 0x0000008b008b7308 */ /* 0x000ea20000000800 */
[----:B---3--:R-:W-:Y:S01]  /*1c180*/  @!P1 FMUL R137, R137, R137 ;  /* 0x0000008989899220 */ /* 0x008fe20000400000 */
[----:B------:R-:W-:Y:S01]  /*1c190*/  FSETP.GEU.AND P1, PT, R144, -126, PT ;  /* 0xc2fc00009000780b */ /* 0x000fe20003f2e000 */
[--C-:B------:R-:W-:Y:S02]  /*1c1a0*/  FFMA2 R64, R64.F32x2.HI_LO, UR36.F32, R0.reuse.F32 ;  /* 0x0000002440407c49 */ /* 0x100fe40009200000 */
[--C-:B------:R-:W-:Y:S02]  /*1c1b0*/  FFMA2 R66, R66.F32x2.HI_LO, UR36.F32, R0.reuse.F32 ;  /* 0x0000002442427c49 */ /* 0x100fe40009200000 */
[----:B------:R-:W-:Y:S01]  /*1c1c0*/  @!P2 FMUL R143, R143, 0.5 ;  /* 0x3f0000008f8fa820 */ /* 0x000fe20000400000 */
[----:B------:R-:W3:Y:S01]  /*1c1d0*/  MUFU.EX2 R140, R140 ;  /* 0x0000008c008c7308 */ /* 0x000ee20000000800 */
[----:B-1----:R-:W-:Y:S01]  /*1c1e0*/  @!P0 FMUL R138, R138, R138 ;  /* 0x0000008a8a8a8220 */ /* 0x002fe20000400000 */
[----:B------:R-:W-:Y:S01]  /*1c1f0*/  FSETP.GEU.AND P0, PT, R145, -126, PT ;  /* 0xc2fc00009100780b */ /* 0x000fe20003f0e000 */
[----:B------:R-:W-:-:S02]  /*1c200*/  FFMA2 R68, R68.F32x2.HI_LO, UR36.F32, R0.F32 ;  /* 0x0000002444447c49 */ /* 0x000fc40009200000 */
[--C-:B------:R-:W-:Y:S02]  /*1c210*/  FFMA2 R70, R70.F32x2.HI_LO, UR36.F32, R0.reuse.F32 ;  /* 0x0000002446467c49 */ /* 0x100fe40009200000 */
[----:B------:R-:W-:Y:S01]  /*1c220*/  @!P1 FMUL R144, R144, 0.5 ;  /* 0x3f00000090909820 */ /* 0x000fe20000400000 */
        /* <DEDUP_REMOVED lines=22> */
[----:B------:R-:W-:Y:S02]  /*1c390*/  FFMA2 R86, R86.F32x2.HI_LO, UR36.F32, R0.F32 ;  /* 0x0000002456567c49 */ /* 0x000fe40009200000 */
[----:B------:R-:W-:Y:S01]  /*1c3a0*/  @!P4 FMUL R148, R148, 0.5 ;  /* 0x3f0000009494c820 */ /* 0x000fe20000400000 */
[----:B------:R-:W2:Y:S01]  /*1c3b0*/  MUFU.EX2 R145, R145 ;  /* 0x0000009100917308 */ /* 0x000ea20000000800 */
[----:B---3--:R-:W-:Y:S01]  /*1c3c0*/  @!P2 FMUL R143, R143, R143 ;  /* 0x0000008f8f8fa220 */ /* 0x008fe20000400000 */
[----:B------:R-:W-:-:S05]  /*1c3d0*/  FSETP.GEU.AND P2, PT, R154, -126, PT ;  /* 0xc2fc00009a00780b */ /* 0x000fca0003f4e000 */
[----:B------:R-:W-:Y:S01]  /*1c3e0*/  @!P3 FMUL R149, R149, 0.5 ;  /* 0x3f0000009595b820 */ /* 0x000fe20000400000 */
[----:B------:R-:W3:Y:S01]  /*1c3f0*/  MUFU.EX2 R146, R146 ;  /* 0x0000009200927308 */ /* 0x000ee20000000800 */
[----:B-1----:R-:W-:Y:S01]  /*1c400*/  @!P1 FMUL R144, R144, R144 ;  /* 0x0000009090909220 */ /* 0x002fe20000400000 */
[----:B------:R-:W-:-:S05]  /*1c410*/  FSETP.GEU.AND P1, PT, R155, -126, PT ;  /* 0xc2fc00009b00780b */ /* 0x000fca0003f2e000 */
[----:B------:R-:W-:Y:S01]  /*1c420*/  @!P2 FMUL R154, R154, 0.5 ;  /* 0x3f0000009a9aa820 */ /* 0x000fe20000400000 */
[----:B------:R-:W1:Y:S01]  /*1c430*/  MUFU.EX2 R147, R147 ;  /* 0x0000009300937308 */ /* 0x000e620000000800 */
[----:B--2---:R-:W-:Y:S01]  /*1c440*/  @!P0 FMUL R145, R145, R145 ;  /* 0x0000009191918220 */ /* 0x004fe20000400000 */
[----:B------:R-:W-:-:S05]  /*1c450*/  FSETP.GEU.AND P0, PT, R8, -126, PT ;  /* 0xc2fc00000800780b */ /* 0x000fca0003f0e000 */
        /* <DEDUP_REMOVED lines=21> */
[----:B------:R1:W4:Y:S01]  /*1c5b0*/  MUFU.EX2 R95, R9 ;  /* 0x00000009005f7308 */ /* 0x0003220000000800 */
[----:B--2---:R-:W-:Y:S01]  /*1c5c0*/  @!P1 FMUL R93, R93, R93 ;  /* 0x0000005d5d5d9220 */ /* 0x004fe20000400000 */
[----:B------:R-:W-:-:S05]  /*1c5d0*/  FSETP.GEU.AND P1, PT, R10, -126, PT ;  /* 0xc2fc00000a00780b */ /* 0x000fca0003f2e000 */
[----:B------:R-:W-:Y:S01]  /*1c5e0*/  @!P2 FMUL R5, R5, 0.5 ;  /* 0x3f0000000505a820 */ /* 0x000fe20000400000 */
[----:B------:R-:W2:Y:S01]  /*1c5f0*/  MUFU.EX2 R96, R6 ;  /* 0x0000000600607308 */ /* 0x000ea20000000800 */
[----:B---3--:R-:W-:Y:S01]  /*1c600*/  @!P0 FMUL R94, R94, R94 ;  /* 0x0000005e5e5e8220 */ /* 0x008fe20000400000 */
[----:B------:R-:W-:-:S05]  /*1c610*/  FSETP.GEU.AND P0, PT, R11, -126, PT ;  /* 0xc2fc00000b00780b */ /* 0x000fca0003f0e000 */
[----:B------:R-:W-:Y:S01]  /*1c620*/  @!P1 FMUL R10, R10, 0.5 ;  /* 0x3f0000000a0a9820 */ /* 0x000fe20000400000 */
[----:B------:R3:W5:Y:S01]  /*1c630*/  MUFU.EX2 R97, R7 ;  /* 0x0000000700617308 */ /* 0x0007620000000800 */
[----:B-1----:R-:W-:Y:S02]  /*1c640*/  FFMA2 R8, R100.F32x2.HI_LO, UR36.F32, R0.F32 ;  /* 0x0000002464087c49 */ /* 0x002fe40009200000 */
[----:B----4-:R-:W-:-:S03]  /*1c650*/  @!P6 FMUL R95, R95, R95 ;  /* 0x0000005f5f5fe220 */ /* 0x010fc60000400000 */
[----:B------:R-:W-:Y:S01]  /*1c660*/  FSETP.GEU.AND P6, PT, R8, -126, PT ;  /* 0xc2fc00000800780b */ /* 0x000fe20003fce000 */
[----:B------:R-:W-:Y:S01]  /*1c670*/  @!P0 FMUL R11, R11, 0.5 ;  /* 0x3f0000000b0b8820 */ /* 0x000fe20000400000 */
[----:B------:R-:W1:Y:S01]  /*1c680*/  MUFU.EX2 R98, R4 ;  /* 0x0000000400627308 */ /* 0x000e620000000800 */
[----:B--2---:R-:W-:Y:S01]  /*1c690*/  @!P5 FMUL R96, R96, R96 ;  /* 0x000000606060d220 */ /* 0x004fe20000400000 */
[----:B------:R-:W-:-:S06]  /*1c6a0*/  FSETP.GEU.AND P5, PT, R9, -126, PT ;  /* 0xc2fc00000900780b */ /* 0x000fcc0003fae000 */
[----:B------:R2:W4:Y:S01]  /*1c6b0*/  MUFU.EX2 R99, R5 ;  /* 0x0000000500637308 */ /* 0x0005220000000800 */
[----:B---3--:R-:W-:Y:S02]  /*1c6c0*/  FFMA2 R6, R102.F32x2.HI_LO, UR36.F32, R0.F32 ;  /* 0x0000002466067c49 */ /* 0x008fe40009200000 */
[----:B-----5:R-:W-:Y:S01]  /*1c6d0*/  @!P4 FMUL R97, R97, R97 ;  /* 0x000000616161c220 */ /* 0x020fe20000400000 */
[----:B------:R-:W-:Y:S02]  /*1c6e0*/  @!P6 FMUL R8, R8, 0.5 ;  /* 0x3f0000000808e820 */ /* 0x000fe40000400000 */
[----:B------:R-:W-:Y:S01]  /*1c6f0*/  FSETP.GEU.AND P4, PT, R6, -126, PT ;  /* 0xc2fc00000600780b */ /* 0x000fe20003f8e000 */
[----:B------:R-:W-:Y:S01]  /*1c700*/  @!P5 FMUL R9, R9, 0.5 ;  /* 0x3f0000000909d820 */ /* 0x000fe20000400000 */
[----:B------:R-:W3:Y:S01]  /*1c710*/  MUFU.EX2 R100, R10 ;  /* 0x0000000a00647308 */ /* 0x000ee20000000800 */
[----:B-1----:R-:W-:Y:S01]  /*1c720*/  @!P3 FMUL R98, R98, R98 ;  /* 0x000000626262b220 */ /* 0x002fe20000400000 */
[----:B------:R-:W-:-:S06]  /*1c730*/  FSETP.GEU.AND P3, PT, R7, -126, PT ;  /* 0xc2fc00000700780b */ /* 0x000fcc0003f6e000 */
[----:B------:R1:W5:Y:S01]  /*1c740*/  MUFU.EX2 R101, R11 ;  /* 0x0000000b00657308 */ /* 0x0003620000000800 */
[----:B--2---:R-:W-:Y:S02]  /*1c750*/  FFMA2 R4, R104.F32x2.HI_LO, UR36.F32, R0.F32 ;  /* 0x0000002468047c49 */ /* 0x004fe40009200000 */
[----:B----4-:R-:W-:Y:S01]  /*1c760*/  @!P2 FMUL R99, R99, R99 ;  /* 0x000000636363a220 */ /* 0x010fe20000400000 */
[----:B------:R-:W-:Y:S02]  /*1c770*/  @!P4 FMUL R6, R6, 0.5 ;  /* 0x3f0000000606c820 */ /* 0x000fe40000400000 */
[----:B------:R-:W-:Y:S01]  /*1c780*/  FSETP.GEU.AND P2, PT, R4, -126, PT ;  /* 0xc2fc00000400780b */ /* 0x000fe20003f4e000 */
[----:B------:R-:W-:Y:S01]  /*1c790*/  @!P3 FMUL R7, R7, 0.5 ;  /* 0x3f0000000707b820 */ /* 0x000fe20000400000 */
[----:B------:R-:W2:Y:S01]  /*1c7a0*/  MUFU.EX2 R102, R8 ;  /* 0x0000000800667308 */ /* 0x000ea20000000800 */
[----:B---3--:R-:W-:Y:S01]  /*1c7b0*/  @!P1 FMUL R100, R100, R100 ;  /* 0x0000006464649220 */ /* 0x008fe20000400000 */
[----:B------:R-:W-:-:S06]  /*1c7c0*/  FSETP.GEU.AND P1, PT, R5, -126, PT ;  /* 0xc2fc00000500780b */ /* 0x000fcc0003f2e000 */
[----:B------:R3:W4:Y:S01]  /*1c7d0*/  MUFU.EX2 R103, R9 ;  /* 0x0000000900677308 */ /* 0x0007220000000800 */
[----:B-1----:R-:W-:Y:S02]  /*1c7e0*/  FFMA2 R10, R106.F32x2.HI_LO, UR36.F32, R0.F32 ;  /* 0x000000246a0a7c49 */ /* 0x002fe40009200000 */
[----:B-----5:R-:W-:Y:S01]  /*1c7f0*/  @!P0 FMUL R101, R101, R101 ;  /* 0x0000006565658220 */ /* 0x020fe20000400000 */
[----:B------:R-:W-:Y:S02]  /*1c800*/  @!P2 FMUL R4, R4, 0.5 ;  /* 0x3f0000000404a820 */ /* 0x000fe40000400000 */
[----:B------:R-:W-:Y:S01]  /*1c810*/  FSETP.GEU.AND P0, PT, R10, -126, PT ;  /* 0xc2fc00000a00780b */ /* 0x000fe20003f0e000 */
[----:B------:R-:W-:Y:S01]  /*1c820*/  @!P1 FMUL R5, R5, 0.5 ;  /* 0x3f00000005059820 */ /* 0x000fe20000400000 */
[----:B------:R-:W1:Y:S01]  /*1c830*/  MUFU.EX2 R104, R6 ;  /* 0x0000000600687308 */ /* 0x000e620000000800 */
[----:B--2---:R-:W-:Y:S01]  /*1c840*/  @!P6 FMUL R102, R102, R102 ;  /* 0x000000666666e220 */ /* 0x004fe20000400000 */
[----:B------:R-:W-:-:S06]  /*1c850*/  FSETP.GEU.AND P6, PT, R11, -126, PT ;  /* 0xc2fc00000b00780b */ /* 0x000fcc0003fce000 */
[----:B------:R2:W5:Y:S01]  /*1c860*/  MUFU.EX2 R105, R7 ;  /* 0x0000000700697308 */ /* 0x0005620000000800 */
[----:B---3--:R-:W-:Y:S02]  /*1c870*/  FFMA2 R8, R108.F32x2.HI_LO, UR36.F32, R0.F32 ;  /* 0x000000246c087c49 */ /* 0x008fe40009200000 */
[----:B------:R-:W-:Y:S01]  /*1c880*/  @!P0 FMUL R10, R10, 0.5 ;  /* 0x3f0000000a0a8820 */ /* 0x000fe20000400000 */
[----:B----4-:R-:W-:Y:S02]  /*1c890*/  @!P5 FMUL R103, R103, R103 ;  /* 0x000000676767d220 */ /* 0x010fe40000400000 */
[----:B------:R-:W-:Y:S01]  /*1c8a0*/  FSETP.GEU.AND P5, PT, R8, -126, PT ;  /* 0xc2fc00000800780b */ /* 0x000fe20003fae000 */
[----:B------:R-:W-:Y:S01]  /*1c8b0*/  @!P6 FMUL R11, R11, 0.5 ;  /* 0x3f0000000b0be820 */ /* 0x000fe20000400000 */
[----:B------:R-:W3:Y:S01]  /*1c8c0*/  MUFU.EX2 R106, R4 ;  /* 0x00000004006a7308 */ /* 0x000ee20000000800 */
[----:B-1----:R-:W-:Y:S01]  /*1c8d0*/  @!P4 FMUL R104, R104, R104 ;  /* 0x000000686868c220 */ /* 0x002fe20000400000 */
[----:B------:R-:W-:-:S06]  /*1c8e0*/  FSETP.GEU.AND P4, PT, R9, -126, PT ;  /* 0xc2fc00000900780b */ /* 0x000fcc0003f8e000 */
[----:B------:R1:W4:Y:S01]  /*1c8f0*/  MUFU.EX2 R107, R5 ;  /* 0x00000005006b7308 */ /* 0x0003220000000800 */
[----:B--2---:R-:W-:Y:S02]  /*1c900*/  FFMA2 R6, R110.F32x2.HI_LO, UR36.F32, R0.F32 ;  /* 0x000000246e067c49 */ /* 0x004fe40009200000 */
[----:B-----5:R-:W-:Y:S01]  /*1c910*/  @!P3 FMUL R105, R105, R105 ;  /* 0x000000696969b220 */ /* 0x020fe20000400000 */
[----:B------:R-:W-:Y:S02]  /*1c920*/  @!P5 FMUL R8, R8, 0.5 ;  /* 0x3f0000000808d820 */ /* 0x000fe40000400000 */
[----:B------:R-:W-:Y:S01]  /*1c930*/  FSETP.GEU.AND P3, PT, R6, -126, PT ;  /* 0xc2fc00000600780b */ /* 0x000fe20003f6e000 */
[----:B------:R-:W-:Y:S01]  /*1c940*/  @!P4 FMUL R9, R9, 0.5 ;  /* 0x3f0000000909c820 */ /* 0x000fe20000400000 */
[----:B------:R-:W2:Y:S01]  /*1c950*/  MUFU.EX2 R108, R10 ;  /* 0x0000000a006c7308 */ /* 0x000ea20000000800 */
[----:B---3--:R-:W-:Y:S01]  /*1c960*/  @!P2 FMUL R106, R106, R106 ;  /* 0x0000006a6a6aa220 */ /* 0x008fe20000400000 */
[----:B------:R-:W-:-:S06]  /*1c970*/  FSETP.GEU.AND P2, PT, R7, -126, PT ;  /* 0xc2fc00000700780b */ /* 0x000fcc0003f4e000 */
[----:B------:R3:W5:Y:S01]  /*1c980*/  MUFU.EX2 R109, R11 ;  /* 0x0000000b006d7308 */ /* 0x0007620000000800 */
[----:B-1----:R-:W-:Y:S02]  /*1c990*/  FFMA2 R4, R112.F32x2.HI_LO, UR36.F32, R0.F32 ;  /* 0x0000002470047c49 */ /* 0x002fe40009200000 */
[----:B----4-:R-:W-:Y:S01]  /*1c9a0*/  @!P1 FMUL R107, R107, R107 ;  /* 0x0000006b6b6b9220 */ /* 0x010fe20000400000 */
[----:B------:R-:W-:Y:S02]  /*1c9b0*/  @!P3 FMUL R6, R6, 0.5 ;  /* 0x3f0000000606b820 */ /* 0x000fe40000400000 */
[----:B------:R-:W-:Y:S01]  /*1c9c0*/  FSETP.GEU.AND P1, PT, R4, -126, PT ;  /* 0xc2fc00000400780b */ /* 0x000fe20003f2e000 */
[----:B------:R-:W-:Y:S01]  /*1c9d0*/  @!P2 FMUL R7, R7, 0.5 ;  /* 0x3f0000000707a820 */ /* 0x000fe20000400000 */
[----:B------:R-:W1:Y:S01]  /*1c9e0*/  MUFU.EX2 R110, R8 ;  /* 0x00000008006e7308 */ /* 0x000e620000000800 */
[----:B--2---:R-:W-:Y:S01]  /*1c9f0*/  @!P0 FMUL R108, R108, R108 ;  /* 0x0000006c6c6c8220 */ /* 0x004fe20000400000 */
[----:B------:R-:W-:-:S06]  /*1ca00*/  FSETP.GEU.AND P0, PT, R5, -126, PT ;  /* 0xc2fc00000500780b */ /* 0x000fcc0003f0e000 */
[----:B------:R2:W4:Y:S01]  /*1ca10*/  MUFU.EX2 R111, R9 ;  /* 0x00000009006f7308 */ /* 0x0005220000000800 */
[----:B---3--:R-:W-:Y:S02]  /*1ca20*/  FFMA2 R10, R114.F32x2.HI_LO, UR36.F32, R0.F32 ;  /* 0x00000024720a7c49 */ /* 0x008fe40009200000 */
[----:B------:R-:W-:Y:S01]  /*1ca30*/  @!P1 FMUL R4, R4, 0.5 ;  /* 0x3f00000004049820 */ /* 0x000fe20000400000 */
[----:B-----5:R-:W-:Y:S02]  /*1ca40*/  @!P6 FMUL R109, R109, R109 ;  /* 0x0000006d6d6de220 */ /* 0x020fe40000400000 */
        /* <DEDUP_REMOVED lines=23> */
[----:B------:R-:W2:Y:S01]  /*1cbc0*/  MUFU.EX2 R118, R8 ;  /* 0x0000000800767308 */ /* 0x000ea20000000800 */
[----:B---3--:R-:W-:Y:S02]  /*1cbd0*/  FFMA2 R4, R120.F32x2.HI_LO, UR36.F32, R0.F32 ;  /* 0x0000002478047c49 */ /* 0x008fe40009200000 */
[----:B----4-:R-:W-:Y:S01]  /*1cbe0*/  @!P0 FMUL R115, R115, R115 ;  /* 0x0000007373738220 */ /* 0x010fe20000400000 */
[----:B------:R-:W-:Y:S02]  /*1cbf0*/  @!P2 FMUL R6, R6, 0.5 ;  /* 0x3f0000000606a820 */ /* 0x000fe40000400000 */
[----:B------:R-:W-:Y:S01]  /*1cc00*/  FSETP.GEU.AND P0, PT, R4, -126, PT ;  /* 0xc2fc00000400780b */ /* 0x000fe20003f0e000 */
[----:B------:R-:W-:Y:S01]  /*1cc10*/  @!P1 FMUL R7, R7, 0.5 ;  /* 0x3f00000007079820 */ /* 0x000fe20000400000 */
[----:B------:R-:W3:Y:S01]  /*1cc20*/  MUFU.EX2 R116, R10 ;  /* 0x0000000a00747308 */ /* 0x000ee20000000800 */
[----:B-1----:R-:W-:Y:S01]  /*1cc30*/  @!P5 FMUL R117, R117, R117 ;  /* 0x000000757575d220 */ /* 0x002fe20000400000 */
[----:B------:R-:W-:-:S06]  /*1cc40*/  FSETP.GEU.AND P5, PT, R150, -126, PT ;  /* 0xc2fc00009600780b */ /* 0x000fcc0003fae000 */
[----:B------:R-:W1:Y:S01]  /*1cc50*/  MUFU.EX2 R119, R9 ;  /* 0x0000000900777308 */ /* 0x000e620000000800 */
[----:B--2---:R-:W-:Y:S01]  /*1cc60*/  @!P4 FMUL R118, R118, R118 ;  /* 0x000000767676c220 */ /* 0x004fe20000400000 */
[----:B------:R-:W-:Y:S01]  /*1cc70*/  FSETP.GEU.AND P4, PT, R151, -126, PT ;  /* 0xc2fc00009700780b */ /* 0x000fe20003f8e000 */
[----:B------:R-:W-:-:S04]  /*1cc80*/  @!P0 FMUL R4, R4, 0.5 ;  /* 0x3f00000004048820 */ /* 0x000fc80000400000 */
        /* <DEDUP_REMOVED lines=39> */
[----:B------:R-:W-:-:S04]  /*1cf00*/  FSETP.GEU.AND P2, PT, R32, -126, PT ;  /* 0xc2fc00002000780b */ /* 0x000fc80003f4e000 */
[----:B------:R-:W-:Y:S01]  /*1cf10*/  F2FP.BF16.F32.PACK_AB R24, R153, R152 ;  /* 0x000000989918723e */ /* 0x000fe200000010ff */
[----:B------:R-:W-:Y:S01]  /*1cf20*/  @!P3 FMUL R31, R31, 0.5 ;  /* 0x3f0000001f1fb820 */ /* 0x000fe20000400000 */
[----:B------:R-:W3:Y:S01]  /*1cf30*/  MUFU.EX2 R158, R28 ;  /* 0x0000001c009e7308 */ /* 0x000ee20000000800 */
[----:B-1----:R-:W-:Y:S01]  /*1cf40*/  @!P1 FMUL R154, R154, R154 ;  /* 0x0000009a9a9a9220 */ /* 0x002fe20000400000 */
[----:B------:R-:W-:-:S05]  /*1cf50*/  FSETP.GEU.AND P1, PT, R33, -126, PT ;  /* 0xc2fc00002100780b */ /* 0x000fca0003f2e000 */
[----:B------:R-:W-:Y:S01]  /*1cf60*/  @!P2 FMUL R32, R32, 0.5 ;  /* 0x3f0000002020a820 */ /* 0x000fe20000400000 */
[----:B------:R-:W1:Y:S01]  /*1cf70*/  MUFU.EX2 R159, R29 ;  /* 0x0000001d009f7308 */ /* 0x000e620000000800 */
[----:B--2---:R-:W-:Y:S01]  /*1cf80*/  @!P0 FMUL R155, R155, R155 ;  /* 0x0000009b9b9b8220 */ /* 0x004fe20000400000 */
[----:B------:R-:W-:-:S04]  /*1cf90*/  FSETP.GEU.AND P0, PT, R34, -126, PT ;  /* 0xc2fc00002200780b */ /* 0x000fc80003f0e000 */
[----:B------:R-:W-:Y:S01]  /*1cfa0*/  F2FP.BF16.F32.PACK_AB R25, R155, R154 ;  /* 0x0000009a9b19723e */ /* 0x000fe200000010ff */
[----:B------:R-:W-:Y:S01]  /*1cfb0*/  @!P1 FMUL R33, R33, 0.5 ;  /* 0x3f00000021219820 */ /* 0x000fe20000400000 */
[----:B------:R-:W2:Y:S01]  /*1cfc0*/  MUFU.EX2 R160, R30 ;  /* 0x0000001e00a07308 */ /* 0x000ea20000000800 */
[----:B---3--:R-:W-:Y:S01]  /*1cfd0*/  @!P6 FMUL R158, R158, R158 ;  /* 0x0000009e9e9ee220 */ /* 0x008fe20000400000 */
[----:B------:R-:W-:-:S05]  /*1cfe0*/  FSETP.GEU.AND P6, PT, R35, -126, PT ;  /* 0xc2fc00002300780b */ /* 0x000fca0003fce000 */
[----:B------:R-:W-:Y:S01]  /*1cff0*/  @!P0 FMUL R34, R34, 0.5 ;  /* 0x3f00000022228820 */ /* 0x000fe20000400000 */
[----:B------:R-:W3:Y:S01]  /*1d000*/  MUFU.EX2 R161, R31 ;  /* 0x0000001f00a17308 */ /* 0x000ee20000000800 */
[----:B-1----:R-:W-:Y:S01]  /*1d010*/  @!P5 FMUL R159, R159, R159 ;  /* 0x0000009f9f9fd220 */ /* 0x002fe20000400000 */
[----:B------:R-:W-:-:S04]  /*1d020*/  FSETP.GEU.AND P5, PT, R36, -126, PT ;  /* 0xc2fc00002400780b */ /* 0x000fc80003fae000 */
[----:B------:R-:W-:Y:S01]  /*1d030*/  F2FP.BF16.F32.PACK_AB R26, R159, R158 ;  /* 0x0000009e9f1a723e */ /* 0x000fe200000010ff */
        /* <DEDUP_REMOVED lines=120> */
[----:B------:R-:W-:Y:S02]  /*1d7c0*/  FSETP.GEU.AND P6, PT, R67, -126, PT ;  /* 0xc2fc00004300780b */ /* 0x000fe40003fce000 */
[----:B------:R-:W-:-:S03]  /*1d7d0*/  F2FP.BF16.F32.PACK_AB R60, R129, R128 ;  /* 0x00000080813c723e */ /* 0x000fc600000010ff */
[----:B------:R-:W-:Y:S01]  /*1d7e0*/  @!P0 FMUL R66, R66, 0.5 ;  /* 0x3f00000042428820 */ /* 0x000fe20000400000 */
[----:B------:R-:W1:Y:S01]  /*1d7f0*/  MUFU.EX2 R189, R63 ;  /* 0x0000003f00bd7308 */ /* 0x000e620000000800 */
[----:B--2---:R-:W-:Y:S01]  /*1d800*/  @!P5 FMUL R187, R187, R187 ;  /* 0x000000bbbbbbd220 */ /* 0x004fe20000400000 */
[----:B------:R-:W-:Y:S02]  /*1d810*/  FSETP.GEU.AND P5, PT, R68, -126, PT ;  /* 0xc2fc00004400780b */ /* 0x000fe40003fae000 */
[----:B------:R-:W-:Y:S02]  /*1d820*/  F2FP.BF16.F32.PACK_AB R61, R131, R130 ;  /* 0x00000082833d723e */ /* 0x000fe400000010ff */
[----:B------:R-:W-:Y:S01]  /*1d830*/  F2FP.BF16.F32.PACK_AB R40, R187, R186 ;  /* 0x000000babb28723e */ /* 0x000fe200000010ff */
[----:B------:R-:W-:Y:S01]  /*1d840*/  @!P6 FMUL R67, R67, 0.5 ;  /* 0x3f0000004343e820 */ /* 0x000fe20000400000 */
[----:B------:R-:W2:Y:S01]  /*1d850*/  MUFU.EX2 R42, R64 ;  /* 0x00000040002a7308 */ /* 0x000ea20000000800 */
[----:B---3--:R-:W-:Y:S01]  /*1d860*/  @!P4 FMUL R188, R188, R188 ;  /* 0x000000bcbcbcc220 */ /* 0x008fe20000400000 */
[----:B------:R-:W-:-:S02]  /*1d870*/  FSETP.GEU.AND P4, PT, R69, -126, PT ;  /* 0xc2fc00004500780b */ /* 0x000fc40003f8e000 */
[----:B------:R-:W-:-:S03]  /*1d880*/  F2FP.BF16.F32.PACK_AB R62, R133, R132 ;  /* 0x00000084853e723e */ /* 0x000fc600000010ff */
[----:B------:R-:W-:Y:S01]  /*1d890*/  @!P5 FMUL R68, R68, 0.5 ;  /* 0x3f0000004444d820 */ /* 0x000fe20000400000 */
[----:B------:R-:W3:Y:S01]  /*1d8a0*/  MUFU.EX2 R50, R65 ;  /* 0x0000004100327308 */ /* 0x000ee20000000800 */
[----:B-1----:R-:W-:Y:S01]  /*1d8b0*/  @!P3 FMUL R189, R189, R189 ;  /* 0x000000bdbdbdb220 */ /* 0x002fe20000400000 */
[----:B------:R-:W-:Y:S02]  /*1d8c0*/  FSETP.GEU.AND P3, PT, R70, -126, PT ;  /* 0xc2fc00004600780b */ /* 0x000fe40003f6e000 */
[----:B------:R-:W-:Y:S02]  /*1d8d0*/  F2FP.BF16.F32.PACK_AB R63, R135, R134 ;  /* 0x00000086873f723e */ /* 0x000fe400000010ff */
[----:B------:R-:W-:Y:S01]  /*1d8e0*/  F2FP.BF16.F32.PACK_AB R41, R189, R188 ;  /* 0x000000bcbd29723e */ /* 0x000fe200000010ff */
[----:B------:R-:W-:Y:S01]  /*1d8f0*/  @!P4 FMUL R69, R69, 0.5 ;  /* 0x3f0000004545c820 */ /* 0x000fe20000400000 */
[----:B------:R-:W1:Y:S01]  /*1d900*/  MUFU.EX2 R43, R66 ;  /* 0x00000042002b7308 */ /* 0x000e620000000800 */
[----:B--2---:R-:W-:Y:S01]  /*1d910*/  @!P2 FMUL R42, R42, R42 ;  /* 0x0000002a2a2aa220 */ /* 0x004fe20000400000 */
[----:B------:R-:W-:-:S02]  /*1d920*/  FSETP.GEU.AND P2, PT, R71, -126, PT ;  /* 0xc2fc00004700780b */ /* 0x000fc40003f4e000 */
[----:B------:R-:W-:Y:S02]  /*1d930*/  F2FP.BF16.F32.PACK_AB R64, R137, R136 ;  /* 0x000000888940723e */ /* 0x000fe400000010ff */
[----:B------:R2:W-:Y:S01]  /*1d940*/  STL [R1+0x10], R42 ;  /* 0x0000102a01007387 */ /* 0x0005e20000100800 */
[----:B------:R-:W-:Y:S01]  /*1d950*/  @!P3 FMUL R70, R70, 0.5 ;  /* 0x3f0000004646b820 */ /* 0x000fe20000400000 */
[----:B------:R-:W4:Y:S01]  /*1d960*/  MUFU.EX2 R49, R67 ;  /* 0x0000004300317308 */ /* 0x000f220000000800 */
[----:B---3--:R-:W-:Y:S01]  /*1d970*/  @!P1 FMUL R50, R50, R50 ;  /* 0x0000003232329220 */ /* 0x008fe20000400000 */
[----:B------:R-:W-:Y:S02]  /*1d980*/  FSETP.GEU.AND P1, PT, R72, -126, PT ;  /* 0xc2fc00004800780b */ /* 0x000fe40003f2e000 */
[----:B------:R-:W-:Y:S02]  /*1d990*/  F2FP.BF16.F32.PACK_AB R65, R139, R138 ;  /* 0x0000008a8b41723e */ /* 0x000fe400000010ff */
[----:B------:R-:W-:Y:S01]  /*1d9a0*/  STL [R1+0x14], R50 ;  /* 0x0000143201007387 */ /* 0x000fe20000100800 */
[----:B------:R-:W-:Y:S01]  /*1d9b0*/  @!P2 FMUL R71, R71, 0.5 ;  /* 0x3f0000004747a820 */ /* 0x000fe20000400000 */
[----:B------:R-:W3:Y:S01]  /*1d9c0*/  MUFU.EX2 R44, R68 ;  /* 0x00000044002c7308 */ /* 0x000ee20000000800 */
[----:B-1----:R-:W-:Y:S01]  /*1d9d0*/  @!P0 FMUL R43, R43, R43 ;  /* 0x0000002b2b2b8220 */ /* 0x002fe20000400000 */
[----:B------:R-:W-:-:S02]  /*1d9e0*/  FSETP.GEU.AND P0, PT, R73, -126, PT ;  /* 0xc2fc00004900780b */ /* 0x000fc40003f0e000 */
[----:B------:R-:W-:Y:S02]  /*1d9f0*/  F2FP.BF16.F32.PACK_AB R66, R141, R140 ;  /* 0x0000008c8d42723e */ /* 0x000fe400000010ff */
[----:B------:R1:W-:Y:S01]  /*1da00*/  STL [R1+0x18], R43 ;  /* 0x0000182b01007387 */ /* 0x0003e20000100800 */
[----:B------:R-:W-:Y:S01]  /*1da10*/  @!P1 FMUL R72, R72, 0.5 ;  /* 0x3f00000048489820 */ /* 0x000fe20000400000 */
[----:B------:R-:W5:Y:S01]  /*1da20*/  MUFU.EX2 R48, R69 ;  /* 0x0000004500307308 */ /* 0x000f620000000800 */
[----:B----4-:R-:W-:Y:S01]  /*1da30*/  @!P6 FMUL R49, R49, R49 ;  /* 0x000000313131e220 */ /* 0x010fe20000400000 */
[----:B------:R-:W-:Y:S02]  /*1da40*/  FSETP.GEU.AND P6, PT, R74, -126, PT ;  /* 0xc2fc00004a00780b */ /* 0x000fe40003fce000 */
[----:B------:R-:W-:Y:S02]  /*1da50*/  F2FP.BF16.F32.PACK_AB R67, R143, R142 ;  /* 0x0000008e8f43723e */ /* 0x000fe400000010ff */
[----:B------:R-:W-:Y:S01]  /*1da60*/  STL [R1+0x1c], R49 ;  /* 0x00001c3101007387 */ /* 0x000fe20000100800 */
[----:B------:R-:W-:Y:S01]  /*1da70*/  @!P0 FMUL R73, R73, 0.5 ;  /* 0x3f00000049498820 */ /* 0x000fe20000400000 */
[----:B------:R-:W4:Y:S01]  /*1da80*/  MUFU.EX2 R45, R70 ;  /* 0x00000046002d7308 */ /* 0x000f220000000800 */
[----:B---3--:R-:W-:Y:S01]  /*1da90*/  @!P5 FMUL R44, R44, R44 ;  /* 0x0000002c2c2cd220 */ /* 0x008fe20000400000 */
[----:B------:R-:W-:-:S02]  /*1daa0*/  FSETP.GEU.AND P5, PT, R75, -126, PT ;  /* 0xc2fc00004b00780b */ /* 0x000fc40003fae000 */
[----:B--2---:R-:W-:Y:S02]  /*1dab0*/  F2FP.BF16.F32.PACK_AB R42, R50, R42 ;  /* 0x0000002a322a723e */ /* 0x004fe400000010ff */
[----:B------:R2:W-:Y:S01]  /*1dac0*/  STL [R1+0x20], R44 ;  /* 0x0000202c01007387 */ /* 0x0005e20000100800 */
[----:B------:R-:W-:Y:S01]  /*1dad0*/  @!P6 FMUL R74, R74, 0.5 ;  /* 0x3f0000004a4ae820 */ /* 0x000fe20000400000 */
[----:B------:R-:W3:Y:S01]  /*1dae0*/  MUFU.EX2 R47, R71 ;  /* 0x00000047002f7308 */ /* 0x000ee20000000800 */
[----:B-----5:R-:W-:Y:S01]  /*1daf0*/  @!P4 FMUL R48, R48, R48 ;  /* 0x000000303030c220 */ /* 0x020fe20000400000 */
[----:B------:R-:W-:Y:S02]  /*1db00*/  FSETP.GEU.AND P4, PT, R76, -126, PT ;  /* 0xc2fc00004c00780b */ /* 0x000fe40003f8e000 */
[----:B------:R-:W-:Y:S02]  /*1db10*/  F2FP.BF16.F32.PACK_AB R68, R145, R144 ;  /* 0x000000909144723e */ /* 0x000fe400000010ff */
[----:B------:R-:W-:Y:S01]  /*1db20*/  STL [R1+0x24], R48 ;  /* 0x0000243001007387 */ /* 0x000fe20000100800 */
[----:B------:R-:W-:Y:S01]  /*1db30*/  @!P5 FMUL R75, R75, 0.5 ;  /* 0x3f0000004b4bd820 */ /* 0x000fe20000400000 */
[----:B------:R-:W5:Y:S01]  /*1db40*/  MUFU.EX2 R5, R72 ;  /* 0x0000004800057308 */ /* 0x000f620000000800 */
[----:B----4-:R-:W-:Y:S01]  /*1db50*/  @!P3 FMUL R45, R45, R45 ;  /* 0x0000002d2d2db220 */ /* 0x010fe20000400000 */
[----:B------:R-:W-:-:S02]  /*1db60*/  FSETP.GEU.AND P3, PT, R77, -126, PT ;  /* 0xc2fc00004d00780b */ /* 0x000fc40003f6e000 */
[----:B-1----:R-:W-:Y:S02]  /*1db70*/  F2FP.BF16.F32.PACK_AB R43, R49, R43 ;  /* 0x0000002b312b723e */ /* 0x002fe400000010ff */
        /* <DEDUP_REMOVED lines=9> */
[----:B-----5:R-:W-:Y:S01]  /*1dc10*/  @!P1 FMUL R5, R5, R5 ;  /* 0x0000000505059220 */ /* 0x020fe20000400000 */
[----:B------:R-:W-:-:S02]  /*1dc20*/  FSETP.GEU.AND P1, PT, R79, -126, PT ;  /* 0xc2fc00004f00780b */ /* 0x000fc40003f2e000 */
[----:B--2---:R-:W-:Y:S02]  /*1dc30*/  F2FP.BF16.F32.PACK_AB R44, R48, R44 ;  /* 0x0000002c302c723e */ /* 0x004fe400000010ff */
[----:B------:R-:W-:Y:S01]  /*1dc40*/  STL [R1+0x30], R5 ;  /* 0x0000300501007387 */ /* 0x000fe20000100800 */
[----:B------:R-:W-:Y:S01]  /*1dc50*/  @!P2 FMUL R78, R78, 0.5 ;  /* 0x3f0000004e4ea820 */ /* 0x000fe20000400000 */
[----:B------:R-:W2:Y:S01]  /*1dc60*/  MUFU.EX2 R4, R75 ;  /* 0x0000004b00047308 */ /* 0x000ea20000000800 */
[----:B----4-:R-:W-:Y:S01]  /*1dc70*/  @!P0 FMUL R46, R46, R46 ;  /* 0x0000002e2e2e8220 */ /* 0x010fe20000400000 */
[----:B------:R-:W-:Y:S02]  /*1dc80*/  FSETP.GEU.AND P0, PT, R80, -126, PT ;  /* 0xc2fc00005000780b */ /* 0x000fe40003f0e000 */
[----:B------:R-:W-:Y:S02]  /*1dc90*/  F2FP.BF16.F32.PACK_AB R70, R149, R148 ;  /* 0x000000949546723e */ /* 0x000fe400000010ff */
[----:B------:R4:W-:Y:S01]  /*1dca0*/  STL [R1+0x34], R46 ;  /* 0x0000342e01007387 */ /* 0x0009e20000100800 */
[----:B------:R-:W-:Y:S01]  /*1dcb0*/  @!P1 FMUL R79, R79, 0.5 ;  /* 0x3f0000004f4f9820 */ /* 0x000fe20000400000 */
[----:B------:R-:W5:Y:S01]  /*1dcc0*/  MUFU.EX2 R9, R76 ;  /* 0x0000004c00097308 */ /* 0x000f620000000800 */
[----:B---3--:R-:W-:Y:S01]  /*1dcd0*/  @!P6 FMUL R7, R7, R7 ;  /* 0x000000070707e220 */ /* 0x008fe20000400000 */
[----:B------:R-:W-:-:S02]  /*1dce0*/  FSETP.GEU.AND P6, PT, R81, -126, PT ;  /* 0xc2fc00005100780b */ /* 0x000fc40003fce000 */
[----:B-1----:R-:W-:Y:S02]  /*1dcf0*/  F2FP.BF16.F32.PACK_AB R45, R47, R45 ;  /* 0x0000002d2f2d723e */ /* 0x002fe400000010ff */
[----:B------:R1:W-:Y:S01]  /*1dd00*/  STL [R1+0x38], R7 ;  /* 0x0000380701007387 */ /* 0x0003e20000100800 */
[----:B------:R-:W-:Y:S01]  /*1dd10*/  @!P0 FMUL R80, R80, 0.5 ;  /* 0x3f00000050508820 */ /* 0x000fe20000400000 */
[----:B------:R-:W3:Y:S01]  /*1dd20*/  MUFU.EX2 R6, R77 ;  /* 0x0000004d00067308 */ /* 0x000ee20000000800 */
[----:B--2---:R-:W-:Y:S01]  /*1dd30*/  @!P5 FMUL R4, R4, R4 ;  /* 0x000000040404d220 */ /* 0x004fe20000400000 */
[----:B------:R-:W-:Y:S02]  /*1dd40*/  FSETP.GEU.AND P5, PT, R82, -126, PT ;  /* 0xc2fc00005200780b */ /* 0x000fe40003fae000 */
[----:B------:R-:W-:Y:S02]  /*1dd50*/  F2FP.BF16.F32.PACK_AB R71, R93, R92 ;  /* 0x0000005c5d47723e */ /* 0x000fe400000010ff */
[----:B------:R1:W-:Y:S01]  /*1dd60*/  STL [R1+0x3c], R4 ;  /* 0x00003c0401007387 */ /* 0x0003e20000100800 */
[----:B------:R-:W-:Y:S01]  /*1dd70*/  @!P6 FMUL R81, R81, 0.5 ;  /* 0x3f0000005151e820 */ /* 0x000fe20000400000 */
[----:B------:R-:W2:Y:S01]  /*1dd80*/  MUFU.EX2 R11, R78 ;  /* 0x0000004e000b7308 */ /* 0x000ea20000000800 */
[----:B-----5:R-:W-:Y:S01]  /*1dd90*/  @!P4 FMUL R9, R9, R9 ;  /* 0x000000090909c220 */ /* 0x020fe20000400000 */
[----:B------:R-:W-:-:S02]  /*1dda0*/  FSETP.GEU.AND P4, PT, R83, -126, PT ;  /* 0xc2fc00005300780b */ /* 0x000fc40003f8e000 */
[----:B------:R-:W-:Y:S02]  /*1ddb0*/  F2FP.BF16.F32.PACK_AB R72, R95, R94 ;  /* 0x0000005e5f48723e */ /* 0x000fe400000010ff */
[----:B------:R1:W-:Y:S01]  /*1ddc0*/  STL [R1+0x40], R9 ;  /* 0x0000400901007387 */ /* 0x0003e20000100800 */
[----:B------:R-:W-:Y:S01]  /*1ddd0*/  @!P5 FMUL R82, R82, 0.5 ;  /* 0x3f0000005252d820 */ /* 0x000fe20000400000 */
[----:B------:R-:W5:Y:S01]  /*1dde0*/  MUFU.EX2 R8, R79 ;  /* 0x0000004f00087308 */ /* 0x000f620000000800 */
[----:B---3--:R-:W-:Y:S01]  /*1ddf0*/  @!P3 FMUL R6, R6, R6 ;  /* 0x000000060606b220 */ /* 0x008fe20000400000 */
[----:B------:R-:W-:Y:S02]  /*1de00*/  FSETP.GEU.AND P3, PT, R84, -126, PT ;  /* 0xc2fc00005400780b */ /* 0x000fe40003f6e000 */
[----:B------:R-:W-:Y:S02]  /*1de10*/  F2FP.BF16.F32.PACK_AB R73, R97, R96 ;  /* 0x000000606149723e */ /* 0x000fe400000010ff */
[----:B------:R1:W-:Y:S01]  /*1de20*/  STL [R1+0x44], R6 ;  /* 0x0000440601007387 */ /* 0x0003e20000100800 */
[----:B------:R-:W-:Y:S01]  /*1de30*/  @!P4 FMUL R83, R83, 0.5 ;  /* 0x3f0000005353c820 */ /* 0x000fe20000400000 */
[----:B------:R-:W3:Y:S01]  /*1de40*/  MUFU.EX2 R157, R80 ;  /* 0x00000050009d7308 */ /* 0x000ee20000000800 */
[----:B--2---:R-:W-:Y:S01]  /*1de50*/  @!P2 FMUL R11, R11, R11 ;  /* 0x0000000b0b0ba220 */ /* 0x004fe20000400000 */
[----:B------:R-:W-:-:S02]  /*1de60*/  FSETP.GEU.AND P2, PT, R85, -126, PT ;  /* 0xc2fc00005500780b */ /* 0x000fc40003f4e000 */
[----:B------:R-:W-:Y:S02]  /*1de70*/  F2FP.BF16.F32.PACK_AB R74, R99, R98 ;  /* 0x00000062634a723e */ /* 0x000fe400000010ff */
[----:B------:R1:W-:Y:S01]  /*1de80*/  STL [R1+0x48], R11 ;  /* 0x0000480b01007387 */ /* 0x0003e20000100800 */
[----:B------:R-:W-:Y:S01]  /*1de90*/  @!P3 FMUL R84, R84, 0.5 ;  /* 0x3f0000005454b820 */ /* 0x000fe20000400000 */
[----:B------:R-:W2:Y:S01]  /*1dea0*/  MUFU.EX2 R10, R81 ;  /* 0x00000051000a7308 */ /* 0x000ea20000000800 */
[----:B-----5:R-:W-:Y:S01]  /*1deb0*/  @!P1 FMUL R8, R8, R8 ;  /* 0x0000000808089220 */ /* 0x020fe20000400000 */
[----:B------:R-:W-:Y:S02]  /*1dec0*/  FSETP.GEU.AND P1, PT, R86, -126, PT ;  /* 0xc2fc00005600780b */ /* 0x000fe40003f2e000 */
[----:B------:R-:W-:Y:S02]  /*1ded0*/  F2FP.BF16.F32.PACK_AB R75, R101, R100 ;  /* 0x00000064654b723e */ /* 0x000fe400000010ff */
[----:B------:R1:W-:Y:S01]  /*1dee0*/  STL [R1+0x4c], R8 ;  /* 0x00004c0801007387 */ /* 0x0003e20000100800 */
[----:B------:R-:W-:Y:S01]  /*1def0*/  @!P2 FMUL R85, R85, 0.5 ;  /* 0x3f0000005555a820 */ /* 0x000fe20000400000 */
[----:B------:R-:W5:Y:S01]  /*1df00*/  MUFU.EX2 R20, R82 ;  /* 0x0000005200147308 */ /* 0x000f620000000800 */
[----:B---3--:R-:W-:Y:S01]  /*1df10*/  @!P0 FMUL R157, R157, R157 ;  /* 0x0000009d9d9d8220 */ /* 0x008fe20000400000 */
[----:B------:R-:W-:-:S02]  /*1df20*/  FSETP.GEU.AND P0, PT, R87, -126, PT ;  /* 0xc2fc00005700780b */ /* 0x000fc40003f0e000 */
[----:B------:R-:W-:Y:S02]  /*1df30*/  F2FP.BF16.F32.PACK_AB R76, R103, R102 ;  /* 0x00000066674c723e */ /* 0x000fe400000010ff */
[----:B------:R1:W-:Y:S01]  /*1df40*/  STL [R1+0x50], R157 ;  /* 0x0000509d01007387 */ /* 0x0003e20000100800 */
[----:B------:R-:W-:Y:S01]  /*1df50*/  @!P1 FMUL R86, R86, 0.5 ;  /* 0x3f00000056569820 */ /* 0x000fe20000400000 */
[----:B------:R-:W3:Y:S01]  /*1df60*/  MUFU.EX2 R21, R83 ;  /* 0x0000005300157308 */ /* 0x000ee20000000800 */
[----:B--2---:R-:W-:Y:S01]  /*1df70*/  @!P6 FMUL R10, R10, R10 ;  /* 0x0000000a0a0ae220 */ /* 0x004fe20000400000 */
[----:B------:R-:W-:Y:S02]  /*1df80*/  LOP3.LUT P6, RZ, R3, 0x3, R56, 0x48, !PT ;  /* 0x0000000303ff7812 */ /* 0x000fe400078c4838 */
[----:B------:R-:W-:Y:S02]  /*1df90*/  F2FP.BF16.F32.PACK_AB R56, R19, R18 ;  /* 0x000000121338723e */ /* 0x000fe400000010ff */
[----:B------:R1:W-:Y:S01]  /*1dfa0*/  STL [R1+0x54], R10 ;  /* 0x0000540a01007387 */ /* 0x0003e20000100800 */
[----:B------:R-:W-:Y:S01]  /*1dfb0*/  @!P0 FMUL R87, R87, 0.5 ;  /* 0x3f00000057578820 */ /* 0x000fe20000400000 */
[----:B------:R-:W2:Y:S01]  /*1dfc0*/  MUFU.EX2 R14, R84 ;  /* 0x00000054000e7308 */ /* 0x000ea20000000800 */
[----:B-----5:R-:W-:Y:S01]  /*1dfd0*/  @!P5 FMUL R20, R20, R20 ;  /* 0x000000141414d220 */ /* 0x020fe20000400000 */
[----:B------:R-:W-:-:S02]  /*1dfe0*/  F2FP.BF16.F32.PACK_AB R77, R105, R104 ;  /* 0x00000068694d723e */ /* 0x000fc400000010ff */
[----:B------:R-:W-:Y:S02]  /*1dff0*/  F2FP.BF16.F32.PACK_AB R78, R107, R106 ;  /* 0x0000006a6b4e723e */ /* 0x000fe400000010ff */
[----:B------:R1:W-:Y:S01]  /*1e000*/  STL [R1+0x58], R20 ;  /* 0x0000581401007387 */ /* 0x0003e20000100800 */
[----:B------:R-:W-:Y:S01]  /*1e010*/  F2FP.BF16.F32.PACK_AB R79, R109, R108 ;  /* 0x0000006c6d4f723e */ /* 0x000fe200000010ff */
[----:B------:R-:W5:Y:S01]  /*1e020*/  MUFU.EX2 R15, R85 ;  /* 0x00000055000f7308 */ /* 0x000f620000000800 */
[----:B---3--:R-:W-:Y:S01]  /*1e030*/  @!P4 FMUL R21, R21, R21 ;  /* 0x000000151515c220 */ /* 0x008fe20000400000 */
[----:B------:R-:W-:Y:S02]  /*1e040*/  F2FP.BF16.F32.PACK_AB R80, R111, R110 ;  /* 0x0000006e6f50723e */ /* 0x000fe400000010ff */
[----:B------:R-:W-:Y:S02]  /*1e050*/  F2FP.BF16.F32.PACK_AB R81, R113, R112 ;  /* 0x000000707151723e */ /* 0x000fe400000010ff */
[----:B------:R1:W-:Y:S01]  /*1e060*/  STL [R1+0x5c], R21 ;  /* 0x00005c1501007387 */ /* 0x0003e20000100800 */
[----:B------:R-:W-:Y:S01]  /*1e070*/  F2FP.BF16.F32.PACK_AB R82, R115, R114 ;  /* 0x000000727352723e */ /* 0x000fe200000010ff */
[----:B------:R-:W3:Y:S01]  /*1e080*/  MUFU.EX2 R12, R86 ;  /* 0x00000056000c7308 */ /* 0x000ee20000000800 */
[----:B--2---:R-:W-:Y:S01]  /*1e090*/  @!P3 FMUL R14, R14, R14 ;  /* 0x0000000e0e0eb220 */ /* 0x004fe20000400000 */
[----:B------:R-:W-:-:S02]  /*1e0a0*/  F2FP.BF16.F32.PACK_AB R83, R117, R116 ;  /* 0x000000747553723e */ /* 0x000fc400000010ff */
[----:B------:R-:W-:Y:S02]  /*1e0b0*/  F2FP.BF16.F32.PACK_AB R84, R119, R118 ;  /* 0x000000767754723e */ /* 0x000fe400000010ff */
[----:B------:R1:W-:Y:S01]  /*1e0c0*/  STL [R1+0x68], R14 ;  /* 0x0000680e01007387 */ /* 0x0003e20000100800 */
[----:B----4-:R-:W-:Y:S01]  /*1e0d0*/  F2FP.BF16.F32.PACK_AB R46, R46, R5 ;  /* 0x000000052e2e723e */ /* 0x010fe200000010ff */
[----:B------:R-:W2:Y:S01]  /*1e0e0*/  MUFU.EX2 R13, R87 ;  /* 0x00000057000d7308 */ /* 0x000ea20000000800 */
[----:B-----5:R-:W-:Y:S01]  /*1e0f0*/  @!P2 FMUL R15, R15, R15 ;  /* 0x0000000f0f0fa220 */ /* 0x020fe20000400000 */
[----:B------:R-:W-:Y:S02]  /*1e100*/  F2FP.BF16.F32.PACK_AB R85, R121, R120 ;  /* 0x000000787955723e */ /* 0x000fe400000010ff */
[----:B------:R-:W-:Y:S02]  /*1e110*/  F2FP.BF16.F32.PACK_AB R47, R4, R7 ;  /* 0x00000007042f723e */ /* 0x000fe400000010ff */
[----:B------:R1:W-:Y:S01]  /*1e120*/  STL [R1+0x6c], R15 ;  /* 0x00006c0f01007387 */ /* 0x0003e20000100800 */
[----:B------:R-:W-:Y:S01]  /*1e130*/  F2FP.BF16.F32.PACK_AB R48, R6, R9 ;  /* 0x000000090630723e */ /* 0x000fe200000010ff */
[----:B---3--:R-:W-:Y:S01]  /*1e140*/  @!P1 FMUL R12, R12, R12 ;  /* 0x0000000c0c0c9220 */ /* 0x008fe20000400000 */
[----:B------:R-:W-:-:S02]  /*1e150*/  F2FP.BF16.F32.PACK_AB R86, R123, R122 ;  /* 0x0000007a7b56723e */ /* 0x000fc400000010ff */
[----:B------:R-:W-:Y:S02]  /*1e160*/  F2FP.BF16.F32.PACK_AB R49, R8, R11 ;  /* 0x0000000b0831723e */ /* 0x000fe400000010ff */
[----:B------:R1:W-:Y:S01]  /*1e170*/  STL [R1+0x60], R12 ;  /* 0x0000600c01007387 */ /* 0x0003e20000100800 */
[----:B------:R-:W-:Y:S01]  /*1e180*/  F2FP.BF16.F32.PACK_AB R50, R10, R157 ;  /* 0x0000009d0a32723e */ /* 0x000fe200000010ff */
[----:B--2---:R-:W-:Y:S01]  /*1e190*/  @!P0 FMUL R13, R13, R13 ;  /* 0x0000000d0d0d8220 */ /* 0x004fe20000400000 */
[----:B------:R-:W-:Y:S02]  /*1e1a0*/  F2FP.BF16.F32.PACK_AB R87, R151, R150 ;  /* 0x000000969757723e */ /* 0x000fe400000010ff */
[----:B------:R-:W-:Y:S02]  /*1e1b0*/  F2FP.BF16.F32.PACK_AB R51, R21, R20 ;  /* 0x000000141533723e */ /* 0x000fe400000010ff */
[----:B------:R1:W-:Y:S01]  /*1e1c0*/  STL [R1+0x64], R13 ;  /* 0x0000640d01007387 */ /* 0x0003e20000100800 */
[----:B------:R-:W-:-:S02]  /*1e1d0*/  F2FP.BF16.F32.PACK_AB R52, R15, R14 ;  /* 0x0000000e0f34723e */ /* 0x000fc400000010ff */
[----:B------:R-:W-:Y:S01]  /*1e1e0*/  F2FP.BF16.F32.PACK_AB R53, R13, R12 ;  /* 0x0000000c0d35723e */ /* 0x000fe200000010ff */
[----:B------:R-:W-:Y:S06]  /*1e1f0*/  @!P6 BRA `(.L_x_306) ;  /* 0x000000000040e947 */ /* 0x000fec0003800000 */
[----:B-1----:R-:W-:Y:S01]  /*1e200*/  MOV R14, 0x8 ;  /* 0x00000008000e7802 */ /* 0x002fe20000000f00 */
        /* <DEDUP_REMOVED lines=15> */
.L_x_306:
[C---:B------:R-:W-:Y:S01]  /*1e300*/  FSETP.NEU.AND P0, PT, R17.reuse, -INF , PT ;  /* 0xff8000001100780b */ /* 0x040fe20003f0d000 */
[----:B-1----:R-:W1:Y:S01]  /*1e310*/  S2R R157, SR_TID.X ;  /* 0x00000000009d7919 */ /* 0x002e620000002100 */
[----:B------:R-:W-:Y:S05]  /*1e320*/  WARPSYNC.ALL ;  /* 0x0000000000007948 */ /* 0x000fea0003800000 */
[----:B------:R-:W-:Y:S01]  /*1e330*/  FSEL R0, R17, RZ, P0 ;  /* 0x000000ff11007208 */ /* 0x000fe20000000000 */
[----:B------:R-:W-:Y:S01]  /*1e340*/  UIADD3 UR4, UPT, UPT, UR40, 0x20, URZ ;  /* 0x0000002028047890 */ /* 0x000fe2000fffe0ff */
[----:B------:R2:W-:Y:S03]  /*1e350*/  STTM.x32 tmem[UR40], R56 ;  /* 0x00000038000079ed */ /* 0x0005e600082c0028 */
[----:B------:R-:W-:Y:S01]  /*1e360*/  FMUL R0, R0, -UR36 ;  /* 0x8000002400007c20 */ /* 0x000fe20008400000 */
[----:B------:R-:W-:-:S03]  /*1e370*/  USHF.R.U32.HI UR4, URZ, 0x15, UR4 ;  /* 0x00000015ff047899 */ /* 0x000fc60008011604 */
[--C-:B------:R-:W-:Y:S02]  /*1e380*/  FFMA2 R88, R88.F32x2.HI_LO, UR36.F32, R0.reuse.F32 ;  /* 0x0000002458587c49 */ /* 0x100fe40009200000 */
[----:B------:R-:W-:Y:S01]  /*1e390*/  FFMA2 R90, R90.F32x2.HI_LO, UR36.F32, R0.F32 ;  /* 0x000000245a5a7c49 */ /* 0x000fe20009200000 */
[----:B------:R-:W-:Y:S02]  /*1e3a0*/  MOV R3, UR4 ;  /* 0x0000000400037c02 */ /* 0x000fe40008000f00 */
[----:B------:R-:W-:Y:S02]  /*1e3b0*/  FSETP.GEU.AND P4, PT, R88, -126, PT ;  /* 0xc2fc00005800780b */ /* 0x000fe40003f8e000 */
[----:B------:R-:W-:Y:S02]  /*1e3c0*/  FSETP.GEU.AND P3, PT, R89, -126, PT ;  /* 0xc2fc00005900780b */ /* 0x000fe40003f6e000 */
[----:B------:R-:W-:Y:S02]  /*1e3d0*/  FSETP.GEU.AND P2, PT, R90, -126, PT ;  /* 0xc2fc00005a00780b */ /* 0x000fe40003f4e000 */
[----:B------:R-:W-:-:S07]  /*1e3e0*/  FSETP.GEU.AND P1, PT, R91, -126, PT ;  /* 0xc2fc00005b00780b */ /* 0x000fce0003f2e000 */
[----:B------:R-:W-:Y:S02]  /*1e3f0*/  @!P4 FMUL R88, R88, 0.5 ;  /* 0x3f0000005858c820 */ /* 0x000fe40000400000 */
[----:B------:R-:W-:Y:S02]  /*1e400*/  @!P3 FMUL R89, R89, 0.5 ;  /* 0x3f0000005959b820 */ /* 0x000fe40000400000 */
[----:B------:R-:W-:Y:S02]  /*1e410*/  @!P2 FMUL R90, R90, 0.5 ;  /* 0x3f0000005a5aa820 */ /* 0x000fe40000400000 */
[----:B------:R-:W-:Y:S01]  /*1e420*/  @!P1 FMUL R91, R91, 0.5 ;  /* 0x3f0000005b5b9820 */ /* 0x000fe20000400000 */
[----:B--2---:R-:W2:Y:S01]  /*1e430*/  MUFU.EX2 R58, R88 ;  /* 0x00000058003a7308 */ /* 0x004ea20000000800 */
[----:B-1----:R-:W-:-:S04]  /*1e440*/  SHF.R.U32.HI R60, RZ, 0x5, R157 ;  /* 0x00000005ff3c7819 */ /* 0x002fc8000001169d */
[----:B------:R-:W-:-:S03]  /*1e450*/  LOP3.LUT P0, RZ, R3, 0x3, R60, 0x48, !PT ;  /* 0x0000000303ff7812 */ /* 0x000fc6000780483c */
[----:B------:R-:W1:Y:S08]  /*1e460*/  MUFU.EX2 R59, R89 ;  /* 0x00000059003b7308 */ /* 0x000e700000000800 */
[----:B------:R-:W3:Y:S01]  /*1e470*/  MUFU.EX2 R56, R90 ;  /* 0x0000005a00387308 */ /* 0x000ee20000000800 */
[----:B--2---:R-:W-:-:S07]  /*1e480*/  @!P4 FMUL R58, R58, R58 ;  /* 0x0000003a3a3ac220 */ /* 0x004fce0000400000 */
[----:B------:R-:W2:Y:S01]  /*1e490*/  MUFU.EX2 R57, R91 ;  /* 0x0000005b00397308 */ /* 0x000ea20000000800 */
[----:B-1----:R-:W-:-:S05]  /*1e4a0*/  @!P3 FMUL R59, R59, R59 ;  /* 0x0000003b3b3bb220 */ /* 0x002fca0000400000 */
[----:B------:R-:W-:Y:S01]  /*1e4b0*/  F2FP.BF16.F32.PACK_AB R54, R59, R58 ;  /* 0x0000003a3b36723e */ /* 0x000fe200000010ff */
[----:B---3--:R-:W-:Y:S01]  /*1e4c0*/  @!P2 FMUL R56, R56, R56 ;  /* 0x000000383838a220 */ /* 0x008fe20000400000 */
[----:B--2---:R-:W-:-:S05]  /*1e4d0*/  @!P1 FMUL R57, R57, R57 ;  /* 0x0000003939399220 */ /* 0x004fca0000400000 */
[----:B------:R-:W-:Y:S01]  /*1e4e0*/  F2FP.BF16.F32.PACK_AB R55, R57, R56 ;  /* 0x000000383937723e */ /* 0x000fe200000010ff */
[----:B------:R-:W-:Y:S06]  /*1e4f0*/  @!P0 BRA `(.L_x_307) ;  /* 0x0000000000408947 */ /* 0x000fec0003800000 */
[----:B------:R-:W-:Y:S01]  /*1e500*/  MOV R14, 0x8 ;  /* 0x00000008000e7802 */ /* 0x000fe20000000f00 */
        /* <DEDUP_REMOVED lines=15> */
.L_x_307:
[----:B------:R-:W-:Y:S01]  /*1e600*/  MOV R0, UR47 ;  /* 0x0000002f00007c02 */ /* 0x000fe20008000f00 */
[----:B------:R-:W-:Y:S05]  /*1e610*/  WARPSYNC.ALL ;  /* 0x0000000000007948 */ /* 0x000fea0003800000 */
[----:B------:R-:W-:Y:S01]  /*1e620*/  ISETP.GT.U32.AND P1, PT, R0, 0x1, PT ;  /* 0x000000010000780c */ /* 0x000fe20003f24070 */
[----:B------:R1:W-:Y:S01]  /*1e630*/  STTM.x32 tmem[UR40+0x20], R24 ;  /* 0x00002018000079ed */ /* 0x0003e200082c0028 */
[----:B------:R-:W2:Y:S11]  /*1e640*/  FENCE.VIEW.ASYNC.T ;  /* 0x00000000000073c6 */ /* 0x000eb60000000200 */
[----:B------:R-:W-:Y:S05]  /*1e650*/  @P1 BRA `(.L_x_308) ;  /* 0x0000000000081947 */ /* 0x000fea0003800000 */
[----:B------:R-:W-:Y:S05]  /*1e660*/  BPT.TRAP 0x1 ;  /* 0x000000040000795c */ /* 0x000fea0000300000 */
[----:B------:R-:W-:Y:S05]  /*1e670*/  BPT.TRAP 0x1 ;  /* 0x000000040000795c */ /* 0x000fea0000300000 */
.L_x_308:
[----:B------:R-:W3:Y:S01]  /*1e680*/  S2UR UR4, SR_CgaCtaId ;  /* 0x00000000000479c3 */ /* 0x000ee20000008800 */
[----:B------:R-:W-:Y:S01]  /*1e690*/  UISETP.NE.AND UP0, UPT, UR55, URZ, UPT ;  /* 0x000000ff3700728c */ /* 0x000fe2000bf05270 */
[----:B------:R-:W-:Y:S02]  /*1e6a0*/  UMOV UR5, 0x400 ;  /* 0x0000040000057882 */ /* 0x000fe40000000000 */
[----:B---3--:R-:W-:-:S04]  /*1e6b0*/  ULEA UR4, UR4, UR5, 0x18 ;  /* 0x0000000504047291 */ /* 0x008fc8000f8ec0ff */
[----:B------:R-:W-:-:S04]  /*1e6c0*/  UIADD3 UR5, UPT, UPT, UR4, 0x70068, URZ ;  /* 0x0007006804057890 */ /* 0x000fc8000fffe0ff */
[----:B------:R-:W-:-:S04]  /*1e6d0*/  @UP0 UIADD3 UR5, UPT, UPT, UR4, 0x70058, URZ ;  /* 0x0007005804050890 */ /* 0x000fc8000fffe0ff */
[----:B------:R-:W-:-:S09]  /*1e6e0*/  UPRMT UR5, UR43, 0x654, UR5 ;  /* 0x000006542b057896 */ /* 0x000fd20008000005 */
[----:B--2---:R-:W-:Y:S01]  /*1e6f0*/  SYNCS.ARRIVE.TRANS64.RED.A1T0 RZ, [UR5], RZ ;  /* 0x000000ffffff79a7 */ /* 0x004fe20008100405 */
[----:B------:R-:W-:-:S04]  /*1e700*/  USEL UR5, UR51, UR54, UP0 ;  /* 0x0000003633057287 */ /* 0x000fc80008000000 */
[----:B------:R-:W-:-:S04]  /*1e710*/  ULOP3.LUT UR5, UR5, 0x1, URZ, 0x3c, !UPT ;  /* 0x0000000105057892 */ /* 0x000fc8000f8e3cff */
[----:B------:R-:W-:Y:S02]  /*1e720*/  USEL UR51, UR5, UR51, UP0 ;  /* 0x0000003305337287 */ /* 0x000fe40008000000 */
[----:B------:R-:W-:Y:S02]  /*1e730*/  USEL UR54, UR54, UR5, UP0 ;  /* 0x0000000536367287 */ /* 0x000fe40008000000 */
[----:B------:R-:W-:-:S09]  /*1e740*/  UISETP.NE.AND UP0, UPT, UR48, URZ, UPT ;  /* 0x000000ff3000728c */ /* 0x000fd2000bf05270 */
[----:B------:R-:W-:Y:S05]  /*1e750*/  BRA.U UP0, `(.L_x_309) ;  /* 0x0000000100047547 */ /* 0x000fea000b800000 */
[----:B------:R-:W-:Y:S05]  /*1e760*/  BPT.TRAP 0x1 ;  /* 0x000000040000795c */ /* 0x000fea0000300000 */
.L_x_309:
[----:B------:R-:W-:Y:S01]  /*1e770*/  UISETP.NE.AND UP0, UPT, UR55, URZ, UPT ;  /* 0x000000ff3700728c */ /* 0x000fe2000bf05270 */
[----:B------:R-:W-:Y:S01]  /*1e780*/  MOV R0, UR38 ;  /* 0x0000002600007c02 */ /* 0x000fe20008000f00 */
[----:B------:R-:W-:Y:S01]  /*1e790*/  UIADD3 UR6, UPT, UPT, UR4, 0x70078, URZ ;  /* 0x0007007804067890 */ /* 0x000fe2000fffe0ff */
[----:B------:R-:W-:Y:S01]  /*1e7a0*/  FADD2 R22, R22.F32x2.HI_LO, RZ.F32 ;  /* 0x000000ff1616724b */ /* 0x000fe20000200000 */
[----:B------:R-:W-:Y:S01]  /*1e7b0*/  FSETP.NEU.AND P0, PT, R17, -INF , PT ;  /* 0xff8000001100780b */ /* 0x000fe20003f0d000 */
[----:B------:R-:W-:Y:S01]  /*1e7c0*/  FADD2 R124, R124.F32x2.HI_LO, RZ.F32 ;  /* 0x000000ff7c7c724b */ /* 0x000fe20000200000 */
[----:B------:R-:W-:Y:S01]  /*1e7d0*/  SHF.L.U32 R0, R0, 0x1f, RZ ;  /* 0x0000001f00007819 */ /* 0x000fe200000006ff */
[----:B------:R-:W-:Y:S01]  /*1e7e0*/  FADD2 R22, R22.F32x2.HI_LO, R130.F32x2.HI_LO ;  /* 0x000000821616724b */ /* 0x000fe20000000000 */
[----:B------:R-:W-:Y:S01]  /*1e7f0*/  FSEL R3, R17, RZ, P0 ;  /* 0x000000ff11037208 */ /* 0x000fe20000000000 */
[----:B------:R-:W-:Y:S02]  /*1e800*/  FADD2 R126, R126.F32x2.HI_LO, RZ.F32 ;  /* 0x000000ff7e7e724b */ /* 0x000fe40000200000 */
[----:B------:R-:W-:Y:S01]  /*1e810*/  @!UP0 UIADD3 UR6, UPT, UPT, UR4, 0x70088, URZ ;  /* 0x0007008804068890 */ /* 0x000fe2000fffe0ff */
[----:B------:R-:W-:Y:S01]  /*1e820*/  FADD2 R124, R124.F32x2.HI_LO, R132.F32x2.HI_LO ;  /* 0x000000847c7c724b */ /* 0x000fe20000000000 */
[----:B------:R-:W-:Y:S01]  /*1e830*/  FSETP.NEU.AND P0, PT, R156, R3, PT ;  /* 0x000000039c00720b */ /* 0x000fe20003f0d000 */
[----:B------:R-:W-:-:S02]  /*1e840*/  FADD2 R126, R126.F32x2.HI_LO, R134.F32x2.HI_LO ;  /* 0x000000867e7e724b */ /* 0x000fc40000000000 */
[----:B------:R-:W-:Y:S02]  /*1e850*/  FADD2 R22, R22.F32x2.HI_LO, R138.F32x2.HI_LO ;  /* 0x0000008a1616724b */ /* 0x000fe40000000000 */
[----:B------:R-:W-:Y:S02]  /*1e860*/  FADD2 R124, R124.F32x2.HI_LO, R140.F32x2.HI_LO ;  /* 0x0000008c7c7c724b */ /* 0x000fe40000000000 */
[----:B------:R-:W2:Y:S01]  /*1e870*/  SYNCS.PHASECHK.TRANS64.TRYWAIT P2, [UR6], R0 ;  /* 0x00000000ff0075a7 */ /* 0x000ea20008041106 */
[----:B------:R-:W-:Y:S02]  /*1e880*/  FADD2 R126, R126.F32x2.HI_LO, R142.F32x2.HI_LO ;  /* 0x0000008e7e7e724b */ /* 0x000fe40000000000 */
[----:B------:R-:W-:Y:S02]  /*1e890*/  FADD2 R22, R22.F32x2.HI_LO, R146.F32x2.HI_LO ;  /* 0x000000921616724b */ /* 0x000fe40000000000 */
[----:B------:R-:W-:Y:S02]  /*1e8a0*/  FADD2 R124, R124.F32x2.HI_LO, R148.F32x2.HI_LO ;  /* 0x000000947c7c724b */ /* 0x000fe40000000000 */
[----:B------:R-:W-:-:S02]  /*1e8b0*/  FADD2 R126, R126.F32x2.HI_LO, R92.F32x2.HI_LO ;  /* 0x0000005c7e7e724b */ /* 0x000fc40000000000 */
[----:B------:R-:W-:Y:S02]  /*1e8c0*/  FADD2 R22, R22.F32x2.HI_LO, R96.F32x2.HI_LO ;  /* 0x000000601616724b */ /* 0x000fe40000000000 */
[----:B------:R-:W-:Y:S02]  /*1e8d0*/  FADD2 R124, R124.F32x2.HI_LO, R98.F32x2.HI_LO ;  /* 0x000000627c7c724b */ /* 0x000fe40000000000 */
[----:B------:R-:W-:Y:S02]  /*1e8e0*/  FADD2 R126, R126.F32x2.HI_LO, R100.F32x2.HI_LO ;  /* 0x000000647e7e724b */ /* 0x000fe40000000000 */
[----:B------:R-:W-:Y:S01]  /*1e8f0*/  FADD2 R22, R22.F32x2.HI_LO, R104.F32x2.HI_LO ;  /* 0x000000681616724b */ /* 0x000fe20000000000 */
[----:B--2---:R-:W-:Y:S06]  /*1e900*/  @!P2 BRA `(.L_x_310) ;  /* 0x000000e00094a947 */ /* 0x004fec0003800000 */
.L_x_471:
[----:B------:R-:W-:Y:S01]  /*1e910*/  BSSY.RECONVERGENT B0, `(.L_x_311) ;  /* 0x000000a000007945 */ /* 0x000fe20003800200 */
[----:B--2---:R-:W-:-:S03]  /*1e920*/  MOV R5, 0x3f000000 ;  /* 0x3f00000000057802 */ /* 0x004fc60000000f00 */
[----:B------:R-:W-:Y:S05]  /*1e930*/  @!P0 BRA `(.L_x_312) ;  /* 0x00000000001c8947 */ /* 0x000fea0003800000 */
[----:B------:R-:W-:-:S04]  /*1e940*/  FADD R0, -R3, R156 ;  /* 0x0000009c03007221 */ /* 0x000fc80000000100 */
[----:B------:R-:W-:-:S05]  /*1e950*/  FMUL R0, R0, UR36 ;  /* 0x0000002400007c20 */ /* 0x000fca0008400000 */
[----:B------:R-:W-:-:S13]  /*1e960*/  FSETP.GEU.AND P0, PT, R0, -126, PT ;  /* 0xc2fc00000000780b */ /* 0x000fda0003f0e000 */
[----:B------:R-:W-:-:S04]  /*1e970*/  @!P0 FMUL R0, R0, 0.5 ;  /* 0x3f00000000008820 */ /* 0x000fc80000400000 */
[----:B------:R-:W2:Y:S02]  /*1e980*/  MUFU.EX2 R5, R0 ;  /* 0x0000000000057308 */ /* 0x000ea40000000800 */
[----:B--2---:R-:W-:-:S04]  /*1e990*/  @!P0 FMUL R5, R5, R5 ;  /* 0x0000000505058220 */ /* 0x004fc80000400000 */
[----:B------:R-:W-:Y:S02]  /*1e9a0*/  FMUL R5, R5, 0.5 ;  /* 0x3f00000005057820 */ /* 0x000fe40000400000 */
.L_x_312:
[----:B------:R-:W-:Y:S05]  /*1e9b0*/  BSYNC.RECONVERGENT B0 ;  /* 0x0000000000007941 */ /* 0x000fea0003800200 */
.L_x_311:
[----:B-1----:R-:W2:Y:S04]  /*1e9c0*/  LDL.LU.64 R34, [R1+0x10] ;  /* 0x0000100001227983 */ /* 0x002ea80000300a00 */
[----:B------:R-:W3:Y:S04]  /*1e9d0*/  LDL.LU.64 R32, [R1+0x18] ;  /* 0x0000180001207983 */ /* 0x000ee80000300a00 */
[----:B------:R-:W4:Y:S04]  /*1e9e0*/  LDL.LU.64 R30, [R1+0x28] ;  /* 0x00002800011e7983 */ /* 0x000f280000300a00 */
[----:B------:R-:W5:Y:S04]  /*1e9f0*/  LDL.LU.64 R28, [R1+0x30] ;  /* 0x00003000011c7983 */ /* 0x000f680000300a00 */
[----:B------:R-:W5:Y:S04]  /*1ea00*/  LDL.LU.64 R26, [R1+0x38] ;  /* 0x00003800011a7983 */ /* 0x000f680000300a00 */
[----:B------:R-:W5:Y:S04]  /*1ea10*/  LDL.LU.64 R14, [R1+0x20] ;  /* 0x00002000010e7983 */ /* 0x000f680000300a00 */
[----:B------:R-:W5:Y:S04]  /*1ea20*/  LDL.LU.64 R24, [R1+0x48] ;  /* 0x0000480001187983 */ /* 0x000f680000300a00 */
[----:B------:R-:W5:Y:S04]  /*1ea30*/  LDL.LU.64 R20, [R1+0x50] ;  /* 0x0000500001147983 */ /* 0x000f680000300a00 */
[----:B------:R-:W5:Y:S04]  /*1ea40*/  LDL.LU.64 R12, [R1+0x58] ;  /* 0x00005800010c7983 */ /* 0x000f680000300a00 */
[----:B------:R-:W5:Y:S04]  /*1ea50*/  LDL.LU.64 R8, [R1+0x40] ;  /* 0x0000400001087983 */ /* 0x000f680000300a00 */
[----:B------:R-:W5:Y:S04]  /*1ea60*/  LDL.LU.64 R10, [R1+0x60] ;  /* 0x00006000010a7983 */ /* 0x000f680000300a00 */
[----:B------:R-:W5:Y:S01]  /*1ea70*/  LDL.LU.64 R6, [R1+0x68] ;  /* 0x0000680001067983 */ /* 0x000f620000300a00 */
[----:B------:R-:W-:-:S04]  /*1ea80*/  FMUL R16, R5, R16 ;  /* 0x0000001005107220 */ /* 0x000fc80000400000 */
[----:B------:R-:W-:-:S04]  /*1ea90*/  FADD2 R18, R16.F32, R18.F32x2.HI_LO ;  /* 0x000000121012724b */ /* 0x000fc80000040000 */
[----:B------:R-:W-:-:S04]  /*1eaa0*/  FADD2 R18, R18.F32x2.HI_LO, R128.F32x2.HI_LO ;  /* 0x000000801212724b */ /* 0x000fc80000000000 */
[----:B------:R-:W-:-:S04]  /*1eab0*/  FADD2 R18, R18.F32x2.HI_LO, R136.F32x2.HI_LO ;  /* 0x000000881212724b */ /* 0x000fc80000000000 */
[----:B------:R-:W-:-:S04]  /*1eac0*/  FADD2 R18, R18.F32x2.HI_LO, R144.F32x2.HI_LO ;  /* 0x000000901212724b */ /* 0x000fc80000000000 */
[----:B------:R-:W-:Y:S02]  /*1ead0*/  FADD2 R18, R18.F32x2.HI_LO, R94.F32x2.HI_LO ;  /* 0x0000005e1212724b */ /* 0x000fe40000000000 */
[----:B------:R-:W-:Y:S02]  /*1eae0*/  FADD2 R124, R124.F32x2.HI_LO, R106.F32x2.HI_LO ;  /* 0x0000006a7c7c724b */ /* 0x000fe40000000000 */
[----:B------:R-:W-:Y:S02]  /*1eaf0*/  FADD2 R126, R126.F32x2.HI_LO, R108.F32x2.HI_LO ;  /* 0x0000006c7e7e724b */ /* 0x000fe40000000000 */
[----:B------:R-:W-:Y:S02]  /*1eb00*/  FADD2 R18, R18.F32x2.HI_LO, R102.F32x2.HI_LO ;  /* 0x000000661212724b */ /* 0x000fe40000000000 */
[----:B------:R-:W-:Y:S02]  /*1eb10*/  FADD2 R22, R22.F32x2.HI_LO, R112.F32x2.HI_LO ;  /* 0x000000701616724b */ /* 0x000fe40000000000 */
[----:B------:R-:W-:-:S02]  /*1eb20*/  FADD2 R124, R124.F32x2.HI_LO, R114.F32x2.HI_LO ;  /* 0x000000727c7c724b */ /* 0x000fc40000000000 */
        /* <DEDUP_REMOVED lines=23> */
[----:B------:R-:W-:Y:S01]  /*1eca0*/  FADD2 R18, R18.F32x2.HI_LO, R186.F32x2.HI_LO ;  /* 0x000000ba1212724b */ /* 0x000fe20000000000 */
[----:B------:R-:W-:Y:S01]  /*1ecb0*/  ULOP3.LUT UP0, URZ, UR37, UR41, URZ, 0xfc, !UPT ;  /* 0x0000002925ff7292 */ /* 0x000fe2000f80fcff */
[----:B--2---:R-:W-:-:S02]  /*1ecc0*/  FADD2 R124, R124.F32x2.HI_LO, R34.F32x2.HI_LO ;  /* 0x000000227c7c724b */ /* 0x004fc40000000000 */
[----:B---3--:R-:W-:Y:S02]  /*1ecd0*/  FADD2 R126, R126.F32x2.HI_LO, R32.F32x2.HI_LO ;  /* 0x000000207e7e724b */ /* 0x008fe40000000000 */
[----:B----4-:R-:W-:Y:S02]  /*1ece0*/  FADD2 R22, R22.F32x2.HI_LO, R30.F32x2.HI_LO ;  /* 0x0000001e1616724b */ /* 0x010fe40000000000 */
[----:B-----5:R-:W-:Y:S02]  /*1ecf0*/  FADD2 R124, R124.F32x2.HI_LO, R28.F32x2.HI_LO ;  /* 0x0000001c7c7c724b */ /* 0x020fe40000000000 */
        /* <DEDUP_REMOVED lines=11> */
[----:B------:R-:W-:-:S04]  /*1edb0*/  FADD2 R18, R18.F32x2.HI_LO, R22.F32x2.HI_LO ;  /* 0x000000161212724b */ /* 0x000fc80000000000 */
[----:B------:R-:W-:-:S04]  /*1edc0*/  FADD2 R18, R18.F32x2.HI_LO, R124.F32x2.HI_LO ;  /* 0x0000007c1212724b */ /* 0x000fc80000000000 */
[----:B------:R-:W-:Y:S01]  /*1edd0*/  FADD R16, R18, R19 ;  /* 0x0000001312107221 */ /* 0x000fe20000000000 */
[----:B------:R-:W-:Y:S06]  /*1ede0*/  BRA.U UP0, `(.L_x_313) ;  /* 0x0000000100907547 */ /* 0x000fec000b800000 */
[----:B------:R-:W-:Y:S05]  /*1edf0*/  @P1 BRA `(.L_x_314) ;  /* 0x0000000000041947 */ /* 0x000fea0003800000 */
[----:B------:R-:W-:Y:S05]  /*1ee00*/  BPT.TRAP 0x1 ;  /* 0x000000040000795c */ /* 0x000fea0000300000 */
.L_x_314:
[----:B------:R-:W-:Y:S01]  /*1ee10*/  UISETP.NE.AND UP0, UPT, UR55, URZ, UPT ;  /* 0x000000ff3700728c */ /* 0x000fe2000bf05270 */
[----:B------:R-:W-:Y:S01]  /*1ee20*/  IMAD.U32 R0, RZ, RZ, UR5 ;  /* 0x00000005ff007e24 */ /* 0x000fe2000f8e00ff */
[----:B------:R-:W-:Y:S01]  /*1ee30*/  UIADD3 UR6, UPT, UPT, UR4, 0x70060, URZ ;  /* 0x0007006004067890 */ /* 0x000fe2000fffe0ff */
[----:B------:R-:W-:Y:S01]  /*1ee40*/  IMAD.U32 R18, R157, 0x10000, RZ ;  /* 0x000100009d127824 */ /* 0x000fe200078e00ff */
[----:B------:R-:W-:Y:S02]  /*1ee50*/  LOP3.LUT R60, R60, 0x3, RZ, 0xc0, !PT ;  /* 0x000000033c3c7812 */ /* 0x000fe400078ec0ff */
[----:B------:R-:W-:Y:S02]  /*1ee60*/  SHF.L.U32 R0, R0, 0x1f, RZ ;  /* 0x0000001f00007819 */ /* 0x000fe400000006ff */
[----:B------:R-:W-:-:S03]  /*1ee70*/  LOP3.LUT R18, R18, 0x600000, RZ, 0xc0, !PT ;  /* 0x0060000012127812 */ /* 0x000fc600078ec0ff */
[----:B------:R-:W-:Y:S01]  /*1ee80*/  @UP0 UIADD3 UR6, UPT, UPT, UR4, 0x70050, URZ ;  /* 0x0007005004060890 */ /* 0x000fe2000fffe0ff */
[----:B------:R-:W-:Y:S01]  /*1ee90*/  SHF.R.U32.HI R3, RZ, 0x15, R18 ;  /* 0x00000015ff037819 */ /* 0x000fe20000011612 */
[----:B------:R-:W-:-:S03]  /*1eea0*/  USEL UR4, URZ, 0x80, UP0 ;  /* 0x00000080ff047887 */ /* 0x000fc60008000000 */
[----:B------:R-:W-:-:S03]  /*1eeb0*/  ISETP.NE.AND P0, PT, R60, R3, PT ;  /* 0x000000033c00720c */ /* 0x000fc60003f05270 */
[----:B------:R-:W-:Y:S01]  /*1eec0*/  LOP3.LUT R18, R18, UR4, RZ, 0xfc, !PT ;  /* 0x0000000412127c12 */ /* 0x000fe2000f8efcff */
[----:B------:R-:W1:Y:S02]  /*1eed0*/  SYNCS.PHASECHK.TRANS64.TRYWAIT P1, [UR6], R0 ;  /* 0x00000000ff0075a7 */ /* 0x000e640008021106 */
[----:B-1----:R-:W-:Y:S07]  /*1eee0*/  @!P1 BRA `(.L_x_315) ;  /* 0x000000dc00349947 */ /* 0x002fee0003800000 */
.L_x_473:
[----:B------:R-:W-:Y:S05]  /*1eef0*/  @!P0 BRA `(.L_x_316) ;  /* 0x0000000000408947 */ /* 0x000fea0003800000 */
        /* <DEDUP_REMOVED lines=16> */
.L_x_316:
[----:B------:R-:W-:Y:S05]  /*1f000*/  WARPSYNC.ALL ;  /* 0x0000000000007948 */ /* 0x000fea0003800000 */
[----:B------:R-:W-:-:S13]  /*1f010*/  R2UR UR4, R18 ;  /* 0x00000000120472ca */ /* 0x000fda00000e0000 */
[----:B------:R2:W-:Y:S02]  /*1f020*/  STTM.x2 tmem[UR4], R16 ;  /* 0x00000010000079ed */ /* 0x0005e400080c0004 */
.L_x_313:
[----:B------:R-:W-:Y:S01]  /*1f030*/  UIADD3 UR4, UPT, UPT, UR37, 0x1, URZ ;  /* 0x0000000125047890 */ /* 0x000fe2000fffe0ff */
[----:B------:R-:W-:Y:S01]  /*1f040*/  MOV R156, R17 ;  /* 0x00000011009c7202 */ /* 0x000fe20000000f00 */
[----:B------:R-:W-:Y:S02]  /*1f050*/  UIADD3 UR49, UPT, UPT, UR41, -UR50, URZ ;  /* 0x8000003229317290 */ /* 0x000fe4000fffe0ff */
[----:B------:R-:W-:Y:S02]  /*1f060*/  UISETP.GT.U32.AND UP0, UPT, UR4, 0x1, UPT ;  /* 0x000000010400788c */ /* 0x000fe4000bf04070 */
[----:B------:R-:W-:Y:S02]  /*1f070*/  UIADD3 UR37, UPT, UPT, UR37, -0x1, URZ ;  /* 0xffffffff25257890 */ /* 0x000fe4000fffe0ff */
[----:B------:R-:W-:-:S05]  /*1f080*/  USHF.L.U32 UR49, UR49, 0x7, URZ ;  /* 0x0000000731317899 */ /* 0x000fca00080006ff */
[----:B------:R-:W-:Y:S07]  /*1f090*/  BRA.U UP0, `(.L_x_317) ;  /* 0xffffffb900ac7547 */ /* 0x000fee000b83ffff */
.L_x_296:
[----:B------:R-:W-:Y:S01]  /*1f0a0*/  UISETP.GE.AND UP0, UPT, UR41, 0x1, UPT ;  /* 0x000000012900788c */ /* 0x000fe2000bf06270 */
[----:B------:R-:W3:Y:S01]  /*1f0b0*/  LDCU UR40, c[0x0][0x904] ;  /* 0x00012080ff2877ac */ /* 0x000ee20008000800 */
[----:B------:R-:W4:Y:S01]  /*1f0c0*/  LDCU UR38, c[0x0][0x704] ;  /* 0x0000e080ff2677ac */ /* 0x000f220008000800 */
[----:B------:R-:W1:Y:S06]  /*1f0d0*/  LDCU.64 UR36, c[0x0][0x908] ;  /* 0x00012100ff2477ac */ /* 0x000e6c0008000a00 */
[----:B------:R-:W-:Y:S05]  /*1f0e0*/  BRA.U !UP0, `(.L_x_318) ;  /* 0x0000006d08e07547 */ /* 0x000fea000b800000 */
.L_x_339:
[----:B--2---:R-:W5:Y:S01]  /*1f0f0*/  S2R R18, SR_TID.X ;  /* 0x0000000000127919 */ /* 0x004f620000002100 */
[----:B------:R-:W-:Y:S01]  /*1f100*/  UISETP.NE.AND UP0, UPT, UR55, URZ, UPT ;  /* 0x000000ff3700728c */ /* 0x000fe2000bf05270 */
[----:B------:R-:W-:-:S03]  /*1f110*/  UMOV UR4, 0x20 ;  /* 0x0000002000047882 */ /* 0x000fc60000000000 */
[----:B------:R-:W-:Y:S02]  /*1f120*/  USEL UR4, UR4, 0xa0, UP0 ;  /* 0x000000a004047887 */ /* 0x000fe40008000000 */
[----:B------:R-:W-:Y:S02]  /*1f130*/  USEL UR5, UR51, UR54, UP0 ;  /* 0x0000003633057287 */ /* 0x000fe40008000000 */
[----:B------:R-:W-:Y:S01]  /*1f140*/  UISETP.GT.U32.AND UP0, UPT, UR47, 0x1, UPT ;  /* 0x000000012f00788c */ /* 0x000fe2000bf04070 */
[----:B-----5:R-:W-:-:S05]  /*1f150*/  IMAD.U32 R172, R18, 0x10000, RZ ;  /* 0x0001000012ac7824 */ /* 0x020fca00078e00ff */
[----:B------:R-:W-:-:S05]  /*1f160*/  LOP3.LUT R172, R172, 0x600000, RZ, 0xc0, !PT ;  /* 0x00600000acac7812 */ /* 0x000fca00078ec0ff */
[----:B-1----:R-:W-:-:S06]  /*1f170*/  VIADD R0, R172, UR4 ;  /* 0x00000004ac007c36 */ /* 0x002fcc0008000000 */
[----:B------:R-:W1:Y:S02]  /*1f180*/  SHFL.IDX PT, R0, R0, RZ, 0x1f ;  /* 0x00001fff00007589 */ /* 0x000e6400000e0000 */
[----:B-1----:R-:W-:Y:S01]  /*1f190*/  R2UR UR44, R0 ;  /* 0x00000000002c72ca */ /* 0x002fe200000e0000 */
[----:B------:R-:W-:-:S14]  /*1f1a0*/  BRA.U UP0, `(.L_x_319) ;  /* 0x0000000100047547 */ /* 0x000fdc000b800000 */
[----:B---34-:R-:W-:Y:S05]  /*1f1b0*/  BPT.TRAP 0x1 ;  /* 0x000000040000795c */ /* 0x018fea0000300000 */
.L_x_319:
        /* <DEDUP_REMOVED lines=8> */
[----:B------:R-:W-:-:S04]  /*1f240*/  LOP3.LUT R173, R0, 0x3, RZ, 0xc0, !PT ;  /* 0x0000000300ad7812 */ /* 0x000fc800078ec0ff */
[----:B------:R-:W-:Y:S01]  /*1f250*/  ISETP.NE.AND P0, PT, R173, R174, PT ;  /* 0x000000aead00720c */ /* 0x000fe20003f05270 */
[----:B-1----:R-:W-:-:S04]  /*1f260*/  ULEA UR41, UR41, UR4, 0x18 ;  /* 0x0000000429297291 */ /* 0x002fc8000f8ec0ff */
[----:B------:R-:W-:Y:S02]  /*1f270*/  UIADD3 UR4, UPT, UPT, UR41, 0x70060, URZ ;  /* 0x0007006029047890 */ /* 0x000fe4000fffe0ff */
[----:B------:R-:W-:-:S09]  /*1f280*/  @UP0 UIADD3 UR4, UPT, UPT, UR41, 0x70050, URZ ;  /* 0x0007005029040890 */ /* 0x000fd2000fffe0ff */
[----:B------:R-:W1:Y:S02]  /*1f290*/  SYNCS.PHASECHK.TRANS64.TRYWAIT P1, [UR4], R3 ;  /* 0x00000003ff0075a7 */ /* 0x000e640008021104 */
[----:B-1----:R-:W-:Y:S05]  /*1f2a0*/  @!P1 BRA `(.L_x_320) ;  /* 0x000000d8005c9947 */ /* 0x002fea0003800000 */
.L_x_475:
[----:B------:R-:W-:Y:S01]  /*1f2b0*/  LOP3.LUT R172, R172, UR42, RZ, 0xfc, !PT ;  /* 0x0000002aacac7c12 */ /* 0x000fe2000f8efcff */
[----:B------:R-:W-:Y:S06]  /*1f2c0*/  @!P0 BRA `(.L_x_321) ;  /* 0x0000000000408947 */ /* 0x000fec0003800000 */
[----:B------:R-:W-:Y:S01]  /*1f2d0*/  MOV R14, 0x8 ;  /* 0x00000008000e7802 */ /* 0x000fe20000000f00 */
[----:B------:R-:W1:Y:S01]  /*1f2e0*/  LDCU.64 UR8, c[0x4][0xb0] ;  /* 0x01001600ff0877ac */ /* 0x000e620008000a00 */
[----:B------:R-:W-:Y:S02]  /*1f2f0*/  HFMA2 R12, -RZ, RZ, 0, 5.9604644775390625e-08 ;  /* 0x00000001ff0c7431 */ /* 0x000fe400000001ff */
[----:B------:R-:W-:Y:S01]  /*1f300*/  IMAD.MOV.U32 R8, RZ, RZ, 0x192 ;  /* 0x00000192ff087424 */ /* 0x000fe200078e00ff */
[----:B------:R-:W5:Y:S01]  /*1f310*/  LDCU.64 UR6, c[0x4][0xb8] ;  /* 0x01001700ff0677ac */ /* 0x000f620008000a00 */
[----:B------:R-:W2:Y:S01]  /*1f320*/  LDC.64 R14, c[0x4][R14] ;  /* 0x010000000e0e7b82 */ /* 0x000ea20000000a00 */
[----:B------:R-:W-:Y:S01]  /*1f330*/  IMAD.MOV.U32 R13, RZ, RZ, RZ ;  /* 0x000000ffff0d7224 */ /* 0x000fe200078e00ff */
[----:B------:R-:W3:Y:S01]  /*1f340*/  LDCU.64 UR4, c[0x4][0x10] ;  /* 0x01000200ff0477ac */ /* 0x000ee20008000a00 */
[----:B-1----:R-:W-:Y:S01]  /*1f350*/  IMAD.U32 R4, RZ, RZ, UR8 ;  /* 0x00000008ff047e24 */ /* 0x002fe2000f8e00ff */
[----:B------:R-:W-:Y:S01]  /*1f360*/  MOV R5, UR9 ;  /* 0x0000000900057c02 */ /* 0x000fe20008000f00 */
[----:B-----5:R-:W-:Y:S01]  /*1f370*/  IMAD.U32 R6, RZ, RZ, UR6 ;  /* 0x00000006ff067e24 */ /* 0x020fe2000f8e00ff */
[----:B------:R-:W-:Y:S01]  /*1f380*/  MOV R7, UR7 ;  /* 0x0000000700077c02 */ /* 0x000fe20008000f00 */
[----:B---3--:R-:W-:Y:S01]  /*1f390*/  IMAD.U32 R10, RZ, RZ, UR4 ;  /* 0x00000004ff0a7e24 */ /* 0x008fe2000f8e00ff */
[----:B------:R-:W-:-:S02]  /*1f3a0*/  MOV R11, UR5 ;  /* 0x00000005000b7c02 */ /* 0x000fc40008000f00 */
[----:B------:R-:W-:-:S07]  /*1f3b0*/  LEPC R20, `(.L_x_321) ;  /* 0x000000001014794e */ /* 0x000fce0000000000 */
[----:B--2-4-:R-:W-:Y:S05]  /*1f3c0*/  CALL.ABS.NOINC R14 ;  /* 0x000000000e007343 */ /* 0x014fea0003c00000 */
.L_x_321:
[C---:B------:R-:W-:Y:S01]  /*1f3d0*/  VIADD R0, R172.reuse, 0x20 ;  /* 0x00000020ac007836 */ /* 0x040fe20000000000 */
        /* <DEDUP_REMOVED lines=22> */
.L_x_322:
        /* <DEDUP_REMOVED lines=23> */
.L_x_323:
        /* <DEDUP_REMOVED lines=23> */
.L_x_324:
[----:B------:R-:W-:Y:S05]  /*1f820*/  WARPSYNC.ALL ;  /* 0x0000000000007948 */ /* 0x000fea0003800000 */
[----:B------:R-:W-:Y:S01]  /*1f830*/  R2UR UR64, R172 ;  /* 0x00000000ac4072ca */ /* 0x000fe200000e0000 */
[----:B------:R-:W-:Y:S01]  /*1f840*/  UIMAD.WIDE.U32 UR66, UR39, UR36, URZ ;  /* 0x00000024274272a5 */ /* 0x000fe2000f8e00ff */
[----:B------:R-:W1:Y:S01]  /*1f850*/  LDC R3, c[0x0][0x384] ;  /* 0x0000e100ff037b82 */ /* 0x000e620000000800 */
[----:B---3--:R-:W-:Y:S01]  /*1f860*/  UISETP.NE.AND UP0, UPT, UR40, 0x1, UPT ;  /* 0x000000012800788c */ /* 0x008fe2000bf05270 */
[----:B------:R-:W-:Y:S01]  /*1f870*/  IMAD.U32 R5, RZ, RZ, UR42 ;  /* 0x0000002aff057e24 */ /* 0x000fe2000f8e00ff */
[----:B------:R-:W-:Y:S01]  /*1f880*/  UIADD3 UR63, UPT, UPT, UR49, 0x7f, URZ ;  /* 0x0000007f313f7890 */ /* 0x000fe2000fffe0ff */
[----:B----4-:R-:W-:Y:S01]  /*1f890*/  MOV.SPILL R4, UR38 ;  /* 0x0000002600047c02 */ /* 0x010fe20009000f00 */
[----:B------:R-:W-:Y:S01]  /*1f8a0*/  UIADD3 UR61, UPT, UPT, UR49, 0x4, URZ ;  /* 0x00000004313d7890 */ /* 0x000fe2000fffe0ff */
[----:B------:R-:W-:Y:S01]  /*1f8b0*/  UMOV UR65, UR67 ;  /* 0x0000004300417c82 */ /* 0x000fe20008000000 */
[----:B------:R-:W-:Y:S01]  /*1f8c0*/  LOP3.LUT R5, R5, 0x7f, R18, 0xf8, !PT ;  /* 0x0000007f05057812 */ /* 0x000fe200078ef812 */
[----:B------:R-:W-:-:S03]  /*1f8d0*/  USHF.R.U32.HI UR65, URZ, UR37, UR65 ;  /* 0x00000025ff417299 */ /* 0x000fc60008011641 */
[----:B------:R-:W3:Y:S01]  /*1f8e0*/  LDTM.x32 R120, tmem[UR64+0x60] ;  /* 0x00006040007879ee */ /* 0x000ee200082c0000 */
[----:B------:R-:W-:Y:S02]  /*1f8f0*/  UIADD3 UR62, UPT, UPT, UR49, 0x2, URZ ;  /* 0x00000002313e7890 */ /* 0x000fe4000fffe0ff */
[----:B------:R-:W-:Y:S02]  /*1f900*/  USEL UR65, UR39, UR65, !UP0 ;  /* 0x0000004127417287 */ /* 0x000fe4000c000000 */
[----:B------:R-:W-:Y:S02]  /*1f910*/  UIADD3 UR60, UPT, UPT, UR49, 0x5, URZ ;  /* 0x00000005313c7890 */ /* 0x000fe4000fffe0ff */
[----:B------:R-:W-:Y:S02]  /*1f920*/  UIADD3 UR65, UPT, UPT, -UR65, URZ, URZ ;  /* 0x000000ff41417290 */ /* 0x000fe4000fffe1ff */
[----:B------:R-:W-:Y:S02]  /*1f930*/  UIADD3 UR59, UPT, UPT, UR49, 0x6, URZ ;  /* 0x00000006313b7890 */ /* 0x000fe4000fffe0ff */
[----:B------:R-:W-:Y:S01]  /*1f940*/  UIMAD UR64, UR40, UR65, UR39 ;  /* 0x00000041284072a4 */ /* 0x000fe2000f8e0227 */
[C---:B-1----:R-:W-:Y:S01]  /*1f950*/  ISETP.LE.AND P0, PT, R3.reuse, UR63, PT ;  /* 0x0000003f03007c0c */ /* 0x042fe2000bf03270 */
[----:B------:R-:W-:Y:S01]  /*1f960*/  UIADD3 UR57, UPT, UPT, UR49, 0x9, URZ ;  /* 0x0000000931397890 */ /* 0x000fe2000fffe0ff */
[----:B------:R-:W-:Y:S01]  /*1f970*/  ISETP.LE.AND P1, PT, R3, UR61, PT ;  /* 0x0000003d03007c0c */ /* 0x000fe2000bf23270 */
[----:B------:R-:W-:-:S02]  /*1f980*/  UIADD3 UR58, UPT, UPT, UR49, 0x8, URZ ;  /* 0x00000008313a7890 */ /* 0x000fc4000fffe0ff */
[----:B------:R-:W-:Y:S01]  /*1f990*/  IMAD.U32 R0, RZ, RZ, UR64 ;  /* 0x00000040ff007e24 */ /* 0x000fe2000f8e00ff */
[----:B------:R-:W-:Y:S01]  /*1f9a0*/  ISETP.LE.AND P3, PT, R3, UR62, PT ;  /* 0x0000003e03007c0c */ /* 0x000fe2000bf63270 */
[----:B------:R-:W-:Y:S01]  /*1f9b0*/  UIADD3 UR56, UPT, UPT, UR49, 0xa, URZ ;  /* 0x0000000a31387890 */ /* 0x000fe2000fffe0ff */
[----:B------:R-:W-:Y:S01]  /*1f9c0*/  FSEL R92, R92, -INF , !P1 ;  /* 0xff8000005c5c7808 */ /* 0x000fe20004800000 */
[----:B------:R-:W-:Y:S01]  /*1f9d0*/  IMAD R0, R0, 0x100, R5 ;  /* 0x0000010000007824 */ /* 0x000fe200078e0205 */
[----:B------:R-:W-:Y:S01]  /*1f9e0*/  UIADD3 UR35, UPT, UPT, UR49, 0xc, URZ ;  /* 0x0000000c31237890 */ /* 0x000fe2000fffe0ff */
[----:B------:R-:W-:Y:S01]  /*1f9f0*/  FSEL R90, R90, -INF , !P3 ;  /* 0xff8000005a5a7808 */ /* 0x000fe20005800000 */
[----:B------:R-:W-:Y:S01]  /*1fa00*/  UIADD3 UR27, UPT, UPT, UR49, 0xe, URZ ;  /* 0x0000000e311b7890 */ /* 0x000fe2000fffe0ff */
[----:B---3--:R-:W-:Y:S01]  /*1fa10*/  FSEL R19, R151, -INF , !P0 ;  /* 0xff80000097137808 */ /* 0x008fe20004000000 */
[----:B------:R-:W-:Y:S01]  /*1fa20*/  UIADD3 UR31, UPT, UPT, UR49, 0xd, URZ ;  /* 0x0000000d311f7890 */ /* 0x000fe2000fffe0ff */
[C---:B------:R-:W-:Y:S01]  /*1fa30*/  ISETP.GE.AND P2, PT, R0.reuse, UR63, PT ;  /* 0x0000003f00007c0c */ /* 0x040fe2000bf46270 */
[----:B------:R-:W-:Y:S01]  /*1fa40*/  UIADD3 UR23, UPT, UPT, UR49, 0x10, URZ ;  /* 0x0000001031177890 */ /* 0x000fe2000fffe0ff */
[----:B------:R-:W-:Y:S01]  /*1fa50*/  ISETP.GE.AND P4, PT, R0, UR61, PT ;  /* 0x0000003d00007c0c */ /* 0x000fe2000bf86270 */
[----:B------:R-:W-:Y:S01]  /*1fa60*/  UIADD3 UR19, UPT, UPT, UR49, 0x11, URZ ;  /* 0x0000001131137890 */ /* 0x000fe2000fffe0ff */
[----:B------:R-:W-:Y:S01]  /*1fa70*/  FSEL R19, R19, -INF , P2 ;  /* 0xff80000013137808 */ /* 0x000fe20001000000 */
[----:B------:R-:W-:Y:S01]  /*1fa80*/  UIADD3 UR11, UPT, UPT, UR49, 0x14, URZ ;  /* 0x00000014310b7890 */ /* 0x000fe2000fffe0ff */
[C---:B------:R-:W-:Y:S01]  /*1fa90*/  ISETP.LE.AND P0, PT, R3.reuse, UR60, PT ;  /* 0x0000003c03007c0c */ /* 0x040fe2000bf03270 */
[----:B------:R-:W-:Y:S01]  /*1faa0*/  UIADD3 UR15, UPT, UPT, UR49, 0x12, URZ ;  /* 0x00000012310f7890 */ /* 0x000fe2000fffe0ff */
[C---:B------:R-:W-:Y:S01]  /*1fab0*/  ISETP.LE.AND P2, PT, R3.reuse, UR59, PT ;  /* 0x0000003b03007c0c */ /* 0x040fe2000bf43270 */
[----:B------:R-:W-:Y:S01]  /*1fac0*/  UIADD3 UR7, UPT, UPT, UR49, 0x15, URZ ;  /* 0x0000001531077890 */ /* 0x000fe2000fffe0ff */
[----:B------:R-:W-:Y:S01]  /*1fad0*/  FSEL R156, R92, -INF , P4 ;  /* 0xff8000005c9c7808 */ /* 0x000fe20002000000 */
[----:B------:R-:W-:Y:S01]  /*1fae0*/  UIADD3 UR34, UPT, UPT, UR49, 0x16, URZ ;  /* 0x0000001631227890 */ /* 0x000fe2000fffe0ff */
[----:B------:R-:W-:Y:S01]  /*1faf0*/  ISETP.LE.AND P4, PT, R3, UR57, PT ;  /* 0x0000003903007c0c */ /* 0x000fe2000bf83270 */
[----:B------:R-:W-:Y:S01]  /*1fb00*/  UIADD3 UR32, UPT, UPT, UR49, 0x19, URZ ;  /* 0x0000001931207890 */ /* 0x000fe2000fffe0ff */
[----:B------:R-:W-:Y:S01]  /*1fb10*/  ISETP.GE.AND P3, PT, R0, UR59, PT ;  /* 0x0000003b00007c0c */ /* 0x000fe2000bf66270 */
[----:B------:R-:W-:Y:S01]  /*1fb20*/  UIADD3 UR33, UPT, UPT, UR49, 0x18, URZ ;  /* 0x0000001831217890 */ /* 0x000fe2000fffe0ff */
[----:B------:R-:W-:Y:S01]  /*1fb30*/  FSEL R93, R93, -INF , !P0 ;  /* 0xff8000005d5d7808 */ /* 0x000fe20004000000 */
[----:B------:R-:W-:Y:S01]  /*1fb40*/  UIADD3 UR30, UPT, UPT, UR49, 0x1a, URZ ;  /* 0x0000001a311e7890 */ /* 0x000fe2000fffe0ff */
[----:B------:R-:W-:Y:S01]  /*1fb50*/  FSEL R94, R94, -INF , !P2 ;  /* 0xff8000005e5e7808 */ /* 0x000fe20005000000 */
[----:B------:R-:W-:Y:S01]  /*1fb60*/  UIADD3 UR29, UPT, UPT, UR49, 0x1c, URZ ;  /* 0x0000001c311d7890 */ /* 0x000fe2000fffe0ff */
[----:B------:R-:W-:Y:S01]  /*1fb70*/  ISETP.GE.AND P0, PT, R0, UR57, PT ;  /* 0x0000003900007c0c */ /* 0x000fe2000bf06270 */
[----:B------:R-:W-:Y:S01]  /*1fb80*/  UIADD3 UR26, UPT, UPT, UR49, 0x1e, URZ ;  /* 0x0000001e311a7890 */ /* 0x000fe2000fffe0ff */
[----:B------:R-:W-:Y:S01]  /*1fb90*/  FSEL R97, R97, -INF , !P4 ;  /* 0xff80000061617808 */ /* 0x000fe20006000000 */
[----:B------:R-:W-:Y:S01]  /*1fba0*/  UIADD3 UR28, UPT, UPT, UR49, 0x1d, URZ ;  /* 0x0000001d311c7890 */ /* 0x000fe2000fffe0ff */
[C---:B------:R-:W-:Y:S01]  /*1fbb0*/  ISETP.LE.AND P1, PT, R3.reuse, UR58, PT ;  /* 0x0000003a03007c0c */ /* 0x040fe2000bf23270 */
[----:B------:R-:W-:Y:S01]  /*1fbc0*/  UIADD3 UR25, UPT, UPT, UR49, 0x20, URZ ;  /* 0x0000002031197890 */ /* 0x000fe2000fffe0ff */
[----:B------:R-:W-:Y:S01]  /*1fbd0*/  FSEL R168, R94, -INF , P3 ;  /* 0xff8000005ea87808 */ /* 0x000fe20001800000 */
[----:B------:R-:W-:Y:S01]  /*1fbe0*/  UIADD3 UR24, UPT, UPT, UR49, 0x21, URZ ;  /* 0x0000002131187890 */ /* 0x000fe2000fffe0ff */
[C---:B------:R-:W-:Y:S01]  /*1fbf0*/  ISETP.LE.AND P2, PT, R3.reuse, UR56, PT ;  /* 0x0000003803007c0c */ /* 0x040fe2000bf43270 */
[----:B------:R-:W-:Y:S01]  /*1fc00*/  UIADD3 UR21, UPT, UPT, UR49, 0x24, URZ ;  /* 0x0000002431157890 */ /* 0x000fe2000fffe0ff */
[----:B------:R-:W-:Y:S01]  /*1fc10*/  ISETP.LE.AND P3, PT, R3, UR35, PT ;  /* 0x0000002303007c0c */ /* 0x000fe2000bf63270 */
[----:B------:R-:W-:Y:S01]  /*1fc20*/  UIADD3 UR22, UPT, UPT, UR49, 0x22, URZ ;  /* 0x0000002231167890 */ /* 0x000fe2000fffe0ff */
[----:B------:R-:W-:Y:S01]  /*1fc30*/  FSEL R159, R97, -INF , P0 ;  /* 0xff800000619f7808 */ /* 0x000fe20000000000 */
[----:B------:R-:W-:Y:S01]  /*1fc40*/  UIADD3 UR20, UPT, UPT, UR49, 0x25, URZ ;  /* 0x0000002531147890 */ /* 0x000fe2000fffe0ff */
[C---:B------:R-:W-:Y:S01]  /*1fc50*/  ISETP.LE.AND P0, PT, R3.reuse, UR27, PT ;  /* 0x0000001b03007c0c */ /* 0x040fe2000bf03270 */
[----:B------:R-:W-:Y:S01]  /*1fc60*/  UIADD3 UR18, UPT, UPT, UR49, 0x26, URZ ;  /* 0x0000002631127890 */ /* 0x000fe2000fffe0ff */
[----:B------:R-:W-:Y:S01]  /*1fc70*/  FSEL R96, R96, -INF , !P1 ;  /* 0xff80000060607808 */ /* 0x000fe20004800000 */
        /* <DEDUP_REMOVED lines=35> */
[----:B------:R-:W-:Y:S01]  /*1feb0*/  ISETP.GE.AND P5, PT, R0, UR60, PT ;  /* 0x0000003c00007c0c */ /* 0x000fe2000bfa6270 */
[----:B------:R-:W-:Y:S01]  /*1fec0*/  UIADD3 UR69, UPT, UPT, UR49, 0x42, URZ ;  /* 0x0000004231457890 */ /* 0x000fe2000fffe0ff */
[----:B------:R-:W-:Y:S01]  /*1fed0*/  ISETP.LE.AND P0, PT, R3, UR15, PT ;  /* 0x0000000f03007c0c */ /* 0x000fe2000bf03270 */
        /* <DEDUP_REMOVED lines=23> */
[C---:B------:R-:W-:Y:S01]  /*20050*/  ISETP.GE.AND P1, PT, R0.reuse, UR32, PT ;  /* 0x0000002000007c0c */ /* 0x040fe2000bf26270 */
[----:B------:R-:W-:Y:S01]  /*20060*/  UIADD3 UR56, UPT, UPT, UR49, 0x54, URZ ;  /* 0x0000005431387890 */ /* 0x000fe2000fffe0ff */
[----:B------:R-:W-:Y:S01]  /*20070*/  FSEL R105, R113, -INF , !P3 ;  /* 0xff80000071697808 */ /* 0x000fe20005800000 */
[----:B------:R-:W-:Y:S01]  /*20080*/  UIADD3 UR27, UPT, UPT, UR49, 0x58, URZ ;  /* 0x00000058311b7890 */ /* 0x000fe2000fffe0ff */
[----:B------:R-:W-:Y:S01]  /*20090*/  ISETP.GE.AND P6, PT, R0, UR62, PT ;  /* 0x0000003e00007c0c */ /* 0x000fe2000bfc6270 */
[----:B------:R-:W-:Y:S01]  /*200a0*/  UIADD3 UR62, UPT, UPT, UR49, 0x4c, URZ ;  /* 0x0000004c313e7890 */ /* 0x000fe2000fffe0ff */
[----:B------:R-:W-:Y:S01]  /*200b0*/  FSEL R166, R98, -INF , P5 ;  /* 0xff80000062a67808 */ /* 0x000fe20002800000 */
[----:B------:R-:W-:Y:S01]  /*200c0*/  UIADD3 UR19, UPT, UPT, UR49, 0x5a, URZ ;  /* 0x0000005a31137890 */ /* 0x000fe2000fffe0ff */
[----:B------:R-:W-:Y:S01]  /*200d0*/  ISETP.GE.AND P5, PT, R0, UR23, PT ;  /* 0x0000001700007c0c */ /* 0x000fe2000bfa6270 */
        /* <DEDUP_REMOVED lines=9> */
[----:B------:R-:W-:-:S02]  /*20170*/  FSEL R105, R105, -INF , P1 ;  /* 0xff80000069697808 */ /* 0x000fc40000800000 */
[----:B------:R-:W-:Y:S02]  /*20180*/  FSEL R170, R90, -INF , P6 ;  /* 0xff8000005aaa7808 */ /* 0x000fe40003000000 */
[----:B------:R-:W-:Y:S02]  /*20190*/  ISETP.LE.AND P1, PT, R3, UR26, PT ;  /* 0x0000001a03007c0c */ /* 0x000fe4000bf23270 */
[----:B------:R-:W-:Y:S01]  /*201a0*/  ISETP.GE.AND P6, PT, R0, UR58, PT ;  /* 0x0000003a00007c0c */ /* 0x000fe2000bfc6270 */
[----:B------:R-:W-:Y:S01]  /*201b0*/  UIADD3 UR58, UPT, UPT, UR49, 0x51, URZ ;  /* 0x00000051313a7890 */ /* 0x000fe2000fffe0ff */
[----:B------:R-:W-:Y:S02]  /*201c0*/  FSEL R152, R104, -INF , P5 ;  /* 0xff80000068987808 */ /* 0x000fe40002800000 */
[----:B------:R-:W-:Y:S02]  /*201d0*/  FSEL R104, R112, -INF , !P2 ;  /* 0xff80000070687808 */ /* 0x000fe40005000000 */
[----:B------:R-:W-:Y:S01]  /*201e0*/  ISETP.GE.AND P2, PT, R0, UR29, PT ;  /* 0x0000001d00007c0c */ /* 0x000fe2000bf46270 */
[----:B------:R-:W-:Y:S01]  /*201f0*/  UIADD3 UR29, UPT, UPT, UR49, 0x65, URZ ;  /* 0x00000065311d7890 */ /* 0x000fe2000fffe0ff */
[----:B------:R-:W-:-:S02]  /*20200*/  FSEL R114, R114, -INF , !P4 ;  /* 0xff80000072727808 */ /* 0x000fc40006000000 */
[----:B------:R-:W-:Y:S02]  /*20210*/  FSEL R100, R116, -INF , !P0 ;  /* 0xff80000074647808 */ /* 0x000fe40004000000 */
[----:B------:R-:W-:Y:S01]  /*20220*/  ISETP.GE.AND P4, PT, R0, UR26, PT ;  /* 0x0000001a00007c0c */ /* 0x000fe2000bf86270 */
[----:B------:R-:W-:Y:S01]  /*20230*/  UIADD3 UR26, UPT, UPT, UR49, 0x68, URZ ;  /* 0x00000068311a7890 */ /* 0x000fe2000fffe0ff */
[----:B------:R-:W-:Y:S02]  /*20240*/  FSEL R110, R118, -INF , !P1 ;  /* 0xff800000766e7808 */ /* 0x000fe40004800000 */
[----:B------:R-:W-:Y:S02]  /*20250*/  FSEL R158, R96, -INF , P6 ;  /* 0xff800000609e7808 */ /* 0x000fe40003000000 */
[----:B------:R-:W-:Y:S01]  /*20260*/  ISETP.GE.AND P6, PT, R0, UR31, PT ;  /* 0x0000001f00007c0c */ /* 0x000fe2000bfc6270 */
[----:B------:R-:W-:Y:S01]  /*20270*/  UIADD3 UR31, UPT, UPT, UR49, 0x56, URZ ;  /* 0x00000056311f7890 */ /* 0x000fe2000fffe0ff */
[----:B------:R-:W-:-:S02]  /*20280*/  ISETP.LE.AND P3, PT, R3, UR28, PT ;  /* 0x0000001c03007c0c */ /* 0x000fc4000bf63270 */
[----:B------:R-:W-:Y:S02]  /*20290*/  FSEL R100, R100, -INF , P2 ;  /* 0xff80000064647808 */ /* 0x000fe40001000000 */
[C---:B------:R-:W-:Y:S02]  /*202a0*/  ISETP.LE.AND P0, PT, R3.reuse, UR25, PT ;  /* 0x0000001903007c0c */ /* 0x040fe4000bf03270 */
[C---:B------:R-:W-:Y:S02]  /*202b0*/  ISETP.LE.AND P2, PT, R3.reuse, UR24, PT ;  /* 0x0000001803007c0c */ /* 0x040fe4000bf43270 */
[----:B------:R-:W-:Y:S02]  /*202c0*/  FSEL R110, R110, -INF , P4 ;  /* 0xff8000006e6e7808 */ /* 0x000fe40002000000 */
[----:B------:R-:W-:Y:S02]  /*202d0*/  ISETP.LE.AND P4, PT, R3, UR21, PT ;  /* 0x0000001503007c0c */ /* 0x000fe4000bf83270 */
[----:B------:R-:W-:-:S02]  /*202e0*/  FSEL R155, R101, -INF , P6 ;  /* 0xff800000659b7808 */ /* 0x000fc40003000000 */
[----:B------:R-:W-:Y:S02]  /*202f0*/  FSEL R101, R117, -INF , !P3 ;  /* 0xff80000075657808 */ /* 0x000fe40005800000 */
[----:B------:R-:W-:Y:S01]  /*20300*/  ISETP.GE.AND P3, PT, R0, UR24, PT ;  /* 0x0000001800007c0c */ /* 0x000fe2000bf66270 */
[----:B------:R-:W-:Y:S01]  /*20310*/  UIADD3 UR24, UPT, UPT, UR49, 0x6a, URZ ;  /* 0x0000006a31187890 */ /* 0x000fe2000fffe0ff */
[----:B------:R-:W-:Y:S02]  /*20320*/  FSEL R56, R56, -INF , !P0 ;  /* 0xff80000038387808 */ /* 0x000fe40004000000 */
[----:B------:R-:W-:Y:S02]  /*20330*/  FSEL R57, R57, -INF , !P2 ;  /* 0xff80000039397808 */ /* 0x000fe40005000000 */
[----:B------:R-:W-:Y:S01]  /*20340*/  ISETP.GE.AND P0, PT, R0, UR21, PT ;  /* 0x0000001500007c0c */ /* 0x000fe2000bf06270 */
[----:B------:R-:W-:Y:S01]  /*20350*/  UIADD3 UR21, UPT, UPT, UR49, 0x6d, URZ ;  /* 0x0000006d31157890 */ /* 0x000fe2000fffe0ff */
[----:B------:R-:W-:-:S02]  /*20360*/  FSEL R60, R60, -INF , !P4 ;  /* 0xff8000003c3c7808 */ /* 0x000fc40006000000 */
[----:B------:R-:W-:Y:S02]  /*20370*/  ISETP.LE.AND P1, PT, R3, UR22, PT ;  /* 0x0000001603007c0c */ /* 0x000fe4000bf23270 */
[----:B------:R-:W-:Y:S02]  /*20380*/  FSEL R97, R57, -INF , P3 ;  /* 0xff80000039617808 */ /* 0x000fe40001800000 */
[C---:B------:R-:W-:Y:S02]  /*20390*/  ISETP.LE.AND P2, PT, R3.reuse, UR20, PT ;  /* 0x0000001403007c0c */ /* 0x040fe4000bf43270 */
[C---:B------:R-:W-:Y:S02]  /*203a0*/  ISETP.LE.AND P3, PT, R3.reuse, UR18, PT ;  /* 0x0000001203007c0c */ /* 0x040fe4000bf63270 */
[----:B------:R-:W-:Y:S02]  /*203b0*/  FSEL R92, R60, -INF , P0 ;  /* 0xff8000003c5c7808 */ /* 0x000fe40000000000 */
[----:B------:R-:W-:Y:S01]  /*203c0*/  ISETP.GE.AND P5, PT, R0, UR7, PT ;  /* 0x0000000700007c0c */ /* 0x000fe2000bfa6270 */
[----:B------:R-:W-:Y:S01]  /*203d0*/  UIADD3 UR7, UPT, UPT, UR49, 0x5e, URZ ;  /* 0x0000005e31077890 */ /* 0x000fe2000fffe0ff */
[----:B------:R-:W-:-:S02]  /*203e0*/  ISETP.LE.AND P0, PT, R3, UR16, PT ;  /* 0x0000001003007c0c */ /* 0x000fc4000bf03270 */
[----:B------:R-:W-:Y:S02]  /*203f0*/  FSEL R58, R58, -INF , !P1 ;  /* 0xff8000003a3a7808 */ /* 0x000fe40004800000 */
[----:B------:R-:W-:Y:S01]  /*20400*/  ISETP.GE.AND P1, PT, R0, UR18, PT ;  /* 0x0000001200007c0c */ /* 0x000fe2000bf26270 */
[----:B------:R-:W-:Y:S01]  /*20410*/  UIADD3 UR18, UPT, UPT, UR49, 0x70, URZ ;  /* 0x0000007031127890 */ /* 0x000fe2000fffe0ff */
[----:B------:R-:W-:Y:S02]  /*20420*/  FSEL R61, R61, -INF , !P2 ;  /* 0xff8000003d3d7808 */ /* 0x000fe40005000000 */
[----:B------:R-:W-:Y:S02]  /*20430*/  FSEL R62, R62, -INF , !P3 ;  /* 0xff8000003e3e7808 */ /* 0x000fe40005800000 */
[----:B------:R-:W-:Y:S02]  /*20440*/  FSEL R109, R109, -INF , P5 ;  /* 0xff8000006d6d7808 */ /* 0x000fe40002800000 */
[----:B------:R-:W-:Y:S01]  /*20450*/  ISETP.GE.AND P2, PT, R0, UR16, PT ;  /* 0x0000001000007c0c */ /* 0x000fe2000bf46270 */
[----:B------:R-:W-:Y:S01]  /*20460*/  UIADD3 UR16, UPT, UPT, UR49, 0x72, URZ ;  /* 0x0000007231107890 */ /* 0x000fe2000fffe0ff */
[----:B------:R-:W-:-:S02]  /*20470*/  FSEL R65, R65, -INF , !P0 ;  /* 0xff80000041417808 */ /* 0x000fc40004000000 */
[----:B------:R-:W-:Y:S01]  /*20480*/  ISETP.GE.AND P5, PT, R0, UR30, PT ;  /* 0x0000001e00007c0c */ /* 0x000fe2000bfa6270 */
[----:B------:R-:W-:Y:S01]  /*20490*/  UIADD3 UR30, UPT, UPT, UR49, 0x64, URZ ;  /* 0x00000064311e7890 */ /* 0x000fe2000fffe0ff */
[C---:B------:R-:W-:Y:S02]  /*204a0*/  ISETP.LE.AND P4, PT, R3.reuse, UR17, PT ;  /* 0x0000001103007c0c */ /* 0x040fe4000bf83270 */
[----:B------:R-:W-:Y:S02]  /*204b0*/  FSEL R94, R62, -INF , P1 ;  /* 0xff8000003e5e7808 */ /* 0x000fe40000800000 */
[C---:B------:R-:W-:Y:S02]  /*204c0*/  ISETP.LE.AND P3, PT, R3.reuse, UR14, PT ;  /* 0x0000000e03007c0c */ /* 0x040fe4000bf63270 */
[----:B------:R-:W-:Y:S02]  /*204d0*/  ISETP.LE.AND P1, PT, R3, UR13, PT ;  /* 0x0000000d03007c0c */ /* 0x000fe4000bf23270 */
[----:B------:R-:W-:-:S02]  /*204e0*/  FSEL R65, R65, -INF , P2 ;  /* 0xff80000041417808 */ /* 0x000fc40001000000 */
[----:B------:R-:W-:Y:S02]  /*204f0*/  FSEL R116, R114, -INF , P5 ;  /* 0xff80000072747808 */ /* 0x000fe40002800000 */
[----:B------:R-:W-:Y:S02]  /*20500*/  ISETP.LE.AND P2, PT, R3, UR10, PT ;  /* 0x0000000a03007c0c */ /* 0x000fe4000bf43270 */
[C---:B------:R-:W-:Y:S01]  /*20510*/  ISETP.GE.AND P6, PT, R0.reuse, UR15, PT ;  /* 0x0000000f00007c0c */ /* 0x040fe2000bfc6270 */
[----:B------:R-:W-:Y:S01]  /*20520*/  UIADD3 UR15, UPT, UPT, UR49, 0x5c, URZ ;  /* 0x0000005c310f7890 */ /* 0x000fe2000fffe0ff */
[----:B------:R-:W-:Y:S01]  /*20530*/  ISETP.GE.AND P5, PT, R0, UR25, PT ;  /* 0x0000001900007c0c */ /* 0x000fe2000bfa6270 */
[----:B------:R-:W-:Y:S01]  /*20540*/  UIADD3 UR25, UPT, UPT, UR49, 0x69, URZ ;  /* 0x0000006931197890 */ /* 0x000fe2000fffe0ff */
        /* <DEDUP_REMOVED lines=9> */
[----:B------:R-:W-:Y:S02]  /*205e0*/  FSEL R96, R56, -INF , P5 ;  /* 0xff80000038607808 */ /* 0x000fe40002800000 */
[C---:B------:R-:W-:Y:S01]  /*205f0*/  ISETP.GE.AND P6, PT, R0.reuse, UR33, PT ;  /* 0x0000002100007c0c */ /* 0x040fe2000bfc6270 */
[----:B------:R-:W-:Y:S01]  /*20600*/  UIADD3 UR33, UPT, UPT, UR49, 0x61, URZ ;  /* 0x0000006131217890 */ /* 0x000fe2000fffe0ff */
        /* <DEDUP_REMOVED lines=9> */
[----:B------:R-:W-:Y:S02]  /*206a0*/  FSEL R93, R61, -INF , P5 ;  /* 0xff8000003d5d7808 */ /* 0x000fe40002800000 */
[C---:B------:R-:W-:Y:S01]  /*206b0*/  ISETP.GE.AND P6, PT, R0.reuse, UR28, PT ;  /* 0x0000001c00007c0c */ /* 0x040fe2000bfc6270 */
[----:B------:R-:W-:Y:S01]  /*206c0*/  UIADD3 UR28, UPT, UPT, UR49, 0x66, URZ ;  /* 0x00000066311c7890 */ /* 0x000fe2000fffe0ff */
[----:B------:R-:W-:Y:S02]  /*206d0*/  FSEL R61, R69, -INF , !P0 ;  /* 0xff800000453d7808 */ /* 0x000fe40004000000 */
[----:B------:R-:W-:Y:S01]  /*206e0*/  ISETP.GE.AND P0, PT, R0, UR8, PT ;  /* 0x0000000800007c0c */ /* 0x000fe2000bf06270 */
[----:B------:R-:W-:Y:S01]  /*206f0*/  UIADD3 UR8, UPT, UPT, UR49, 0x7a, URZ ;  /* 0x0000007a31087890 */ /* 0x000fe2000fffe0ff */
[----:B------:R-:W-:Y:S02]  /*20700*/  FSEL R56, R72, -INF , !P1 ;  /* 0xff80000048387808 */ /* 0x000fe40004800000 */
[----:B------:R-:W-:-:S02]  /*20710*/  FSEL R57, R73, -INF , !P4 ;  /* 0xff80000049397808 */ /* 0x000fc40006000000 */
[----:B------:R-:W-:Y:S01]  /*20720*/  ISETP.GE.AND P1, PT, R0, UR5, PT ;  /* 0x0000000500007c0c */ /* 0x000fe2000bf26270 */
[----:B------:R-:W-:Y:S01]  /*20730*/  UIADD3 UR5, UPT, UPT, UR49, 0x7d, URZ ;  /* 0x0000007d31057890 */ /* 0x000fe2000fffe0ff */
[----:B------:R-:W-:Y:S02]  /*20740*/  FSEL R22, R76, -INF , !P3 ;  /* 0xff8000004c167808 */ /* 0x000fe40005800000 */
[----:B------:R-:W-:Y:S02]  /*20750*/  FSEL R101, R101, -INF , P6 ;  /* 0xff80000065657808 */ /* 0x000fe40003000000 */
[----:B------:R-:W-:Y:S01]  /*20760*/  ISETP.GE.AND P6, PT, R0, UR22, PT ;  /* 0x0000001600007c0c */ /* 0x000fe2000bfc6270 */
[----:B------:R-:W-:Y:S01]  /*20770*/  UIADD3 UR22, UPT, UPT, UR49, 0x6c, URZ ;  /* 0x0000006c31167890 */ /* 0x000fe2000fffe0ff */
[----:B------:R-:W-:Y:S02]  /*20780*/  ISETP.LE.AND P2, PT, R3, UR6, PT ;  /* 0x0000000603007c0c */ /* 0x000fe4000bf43270 */
[----:B------:R-:W-:-:S02]  /*20790*/  FSEL R57, R57, -INF , P0 ;  /* 0xff80000039397808 */ /* 0x000fc40000000000 */
[C---:B------:R-:W-:Y:S02]  /*207a0*/  ISETP.LE.AND P0, PT, R3.reuse, UR73, PT ;  /* 0x0000004903007c0c */ /* 0x040fe4000bf03270 */
[----:B------:R-:W-:Y:S02]  /*207b0*/  FSEL R22, R22, -INF , P1 ;  /* 0xff80000016167808 */ /* 0x000fe40000800000 */
[----:B------:R-:W-:Y:S02]  /*207c0*/  ISETP.LE.AND P1, PT, R3, UR77, PT ;  /* 0x0000004d03007c0c */ /* 0x000fe4000bf23270 */
[----:B------:R-:W-:Y:S02]  /*207d0*/  FSEL R98, R58, -INF , P6 ;  /* 0xff8000003a627808 */ /* 0x000fe40003000000 */
[----:B------:R-:W-:Y:S02]  /*207e0*/  FSEL R62, R74, -INF , !P2 ;  /* 0xff8000004a3e7808 */ /* 0x000fe40005000000 */
[----:B------:R-:W-:Y:S01]  /*207f0*/  ISETP.GE.AND P2, PT, R0, UR73, PT ;  /* 0x0000004900007c0c */ /* 0x000fe2000bf46270 */
[----:B------:R-:W-:Y:S01]  /*20800*/  UIADD3 UR73, UPT, UPT, UR49, 0x1, URZ ;  /* 0x0000000131497890 */ /* 0x000fe2000fffe0ff */
[----:B------:R-:W-:-:S02]  /*20810*/  FSEL R58, R78, -INF , !P0 ;  /* 0xff8000004e3a7808 */ /* 0x000fc40004000000 */
[----:B------:R-:W-:Y:S02]  /*20820*/  ISETP.LE.AND P0, PT, R3, UR76, PT ;  /* 0x0000004c03007c0c */ /* 0x000fe4000bf03270 */
[----:B------:R-:W-:Y:S02]  /*20830*/  FSEL R81, R81, -INF , !P1 ;  /* 0xff80000051517808 */ /* 0x000fe40004800000 */
[C---:B------:R-:W-:Y:S02]  /*20840*/  ISETP.LE.AND P1, PT, R3.reuse, UR74, PT ;  /* 0x0000004a03007c0c */ /* 0x040fe4000bf23270 */
[----:B------:R-:W-:Y:S02]  /*20850*/  FSEL R58, R58, -INF , P2 ;  /* 0xff8000003a3a7808 */ /* 0x000fe40001000000 */
[----:B------:R-:W-:Y:S02]  /*20860*/  ISETP.LE.AND P2, PT, R3, UR75, PT ;  /* 0x0000004b03007c0c */ /* 0x000fe4000bf43270 */
[----:B------:R-:W-:-:S02]  /*20870*/  FSEL R7, R82, -INF , !P0 ;  /* 0xff80000052077808 */ /* 0x000fc40004000000 */
[----:B------:R-:W-:Y:S02]  /*20880*/  ISETP.LE.AND P0, PT, R3, UR72, PT ;  /* 0x0000004803007c0c */ /* 0x000fe4000bf03270 */
[----:B------:R-:W-:Y:S02]  /*20890*/  FSEL R85, R85, -INF , !P1 ;  /* 0xff80000055557808 */ /* 0x000fe40004800000 */
[C---:B------:R-:W-:Y:S02]  /*208a0*/  ISETP.LE.AND P1, PT, R3.reuse, UR70, PT ;  /* 0x0000004603007c0c */ /* 0x040fe4000bf23270 */
[----:B------:R-:W-:Y:S02]  /*208b0*/  FSEL R106, R84, -INF , !P2 ;  /* 0xff800000546a7808 */ /* 0x000fe40005000000 */
        /* <DEDUP_REMOVED lines=23> */
[C---:B------:R-:W-:Y:S02]  /*20a30*/  ISETP.LE.AND P3, PT, R3.reuse, UR38, PT ;  /* 0x0000002603007c0c */ /* 0x040fe4000bf63270 */
[----:B------:R-:W-:Y:S02]  /*20a40*/  FSEL R76, R36, -INF , !P2 ;  /* 0xff800000244c7808 */ /* 0x000fe40005000000 */
[----:B------:R-:W-:-:S02]  /*20a50*/  ISETP.LE.AND P2, PT, R3, UR59, PT ;  /* 0x0000003b03007c0c */ /* 0x000fc4000bf43270 */
[----:B------:R-:W-:Y:S02]  /*20a60*/  FSEL R112, R38, -INF , !P0 ;  /* 0xff80000026707808 */ /* 0x000fe40004000000 */
[----:B------:R-:W-:Y:S02]  /*20a70*/  ISETP.LE.AND P0, PT, R3, UR57, PT ;  /* 0x0000003903007c0c */ /* 0x000fe4000bf03270 */
[----:B------:R-:W-:Y:S02]  /*20a80*/  FSEL R41, R41, -INF , !P1 ;  /* 0xff80000029297808 */ /* 0x000fe40004800000 */
[----:B------:R-:W-:Y:S02]  /*20a90*/  ISETP.LE.AND P1, PT, R3, UR35, PT ;  /* 0x0000002303007c0c */ /* 0x000fe4000bf23270 */
[----:B------:R-:W-:Y:S02]  /*20aa0*/  FSEL R8, R80, -INF , !P3 ;  /* 0xff80000050087808 */ /* 0x000fe40005800000 */
[----:B------:R-:W-:-:S02]  /*20ab0*/  FSEL R80, R40, -INF , !P2 ;  /* 0xff80000028507808 */ /* 0x000fc40005000000 */
[C---:B------:R-:W-:Y:S02]  /*20ac0*/  ISETP.LE.AND P2, PT, R3.reuse, UR56, PT ;  /* 0x0000003803007c0c */ /* 0x040fe4000bf43270 */
[----:B------:R-:W-:Y:S02]  /*20ad0*/  FSEL R86, R42, -INF , !P0 ;  /* 0xff8000002a567808 */ /* 0x000fe40004000000 */
[----:B------:R-:W-:Y:S02]  /*20ae0*/  ISETP.LE.AND P0, PT, R3, UR31, PT ;  /* 0x0000001f03007c0c */ /* 0x000fe4000bf03270 */
[----:B------:R-:W-:Y:S02]  /*20af0*/  FSEL R45, R45, -INF , !P1 ;  /* 0xff8000002d2d7808 */ /* 0x000fe40004800000 */
[----:B------:R-:W-:Y:S02]  /*20b00*/  ISETP.LE.AND P1, PT, R3, UR23, PT ;  /* 0x0000001703007c0c */ /* 0x000fe4000bf23270 */
[----:B------:R-:W-:-:S02]  /*20b10*/  FSEL R74, R44, -INF , !P2 ;  /* 0xff8000002c4a7808 */ /* 0x000fc40005000000 */
[C---:B------:R-:W-:Y:S02]  /*20b20*/  ISETP.LE.AND P2, PT, R3.reuse, UR27, PT ;  /* 0x0000001b03007c0c */ /* 0x040fe4000bf43270 */
[----:B------:R-:W-:Y:S02]  /*20b30*/  FSEL R78, R46, -INF , !P0 ;  /* 0xff8000002e4e7808 */ /* 0x000fe40004000000 */
[----:B------:R-:W-:Y:S02]  /*20b40*/  ISETP.LE.AND P0, PT, R3, UR19, PT ;  /* 0x0000001303007c0c */ /* 0x000fe4000bf03270 */
[----:B------:R-:W-:Y:S02]  /*20b50*/  FSEL R49, R49, -INF , !P1 ;  /* 0xff80000031317808 */ /* 0x000fe40004800000 */
[----:B------:R-:W-:Y:S02]  /*20b60*/  ISETP.LE.AND P1, PT, R3, UR11, PT ;  /* 0x0000000b03007c0c */ /* 0x000fe4000bf23270 */
[----:B------:R-:W-:Y:S01]  /*20b70*/  ISETP.GE.AND P5, PT, R0, UR14, PT ;  /* 0x0000000e00007c0c */ /* 0x000fe2000bfa6270 */
[----:B------:R-:W-:Y:S01]  /*20b80*/  UIADD3 UR14, UPT, UPT, UR49, 0x74, URZ ;  /* 0x00000074310e7890 */ /* 0x000fe2000fffe0ff */
[----:B------:R-:W-:-:S02]  /*20b90*/  FSEL R70, R48, -INF , !P2 ;  /* 0xff80000030467808 */ /* 0x000fc40005000000 */
[C---:B------:R-:W-:Y:S02]  /*20ba0*/  ISETP.LE.AND P2, PT, R3.reuse, UR15, PT ;  /* 0x0000000f03007c0c */ /* 0x040fe4000bf43270 */
[----:B------:R-:W-:Y:S02]  /*20bb0*/  FSEL R72, R50, -INF , !P0 ;  /* 0xff80000032487808 */ /* 0x000fe40004000000 */
[----:B------:R-:W-:Y:S02]  /*20bc0*/  ISETP.LE.AND P0, PT, R3, UR7, PT ;  /* 0x0000000703007c0c */ /* 0x000fe4000bf03270 */
[----:B------:R-:W-:Y:S02]  /*20bd0*/  FSEL R53, R53, -INF , !P1 ;  /* 0xff80000035357808 */ /* 0x000fe40004800000 */
[----:B------:R-:W-:Y:S02]  /*20be0*/  ISETP.LE.AND P1, PT, R3, UR33, PT ;  /* 0x0000002103007c0c */ /* 0x000fe4000bf23270 */
[----:B------:R-:W-:-:S02]  /*20bf0*/  FSEL R90, R66, -INF , P5 ;  /* 0xff800000425a7808 */ /* 0x000fc40002800000 */
[----:B------:R-:W-:Y:S02]  /*20c00*/  FSEL R66, R52, -INF , !P2 ;  /* 0xff80000034427808 */ /* 0x000fe40005000000 */
[----:B------:R-:W-:Y:S02]  /*20c10*/  FSEL R52, R54, -INF , !P0 ;  /* 0xff80000036347808 */ /* 0x000fe40004000000 */
[----:B------:R-:W-:Y:S02]  /*20c20*/  ISETP.LE.AND P0, PT, R3, UR32, PT ;  /* 0x0000002003007c0c */ /* 0x000fe4000bf03270 */
[----:B------:R-:W-:Y:S02]  /*20c30*/  FSEL R121, R121, -INF , !P1 ;  /* 0xff80000079797808 */ /* 0x000fe40004800000 */
[C---:B------:R-:W-:Y:S02]  /*20c40*/  ISETP.LE.AND P1, PT, R3.reuse, UR29, PT ;  /* 0x0000001d03007c0c */ /* 0x040fe4000bf23270 */
[----:B------:R-:W-:-:S02]  /*20c50*/  ISETP.LE.AND P2, PT, R3, UR34, PT ;  /* 0x0000002203007c0c */ /* 0x000fc4000bf43270 */
[----:B------:R-:W-:Y:S02]  /*20c60*/  FSEL R48, R122, -INF , !P0 ;  /* 0xff8000007a307808 */ /* 0x000fe40004000000 */
[----:B------:R-:W-:Y:S02]  /*20c70*/  ISETP.LE.AND P0, PT, R3, UR28, PT ;  /* 0x0000001c03007c0c */ /* 0x000fe4000bf03270 */
[----:B------:R-:W-:Y:S02]  /*20c80*/  FSEL R125, R125, -INF , !P1 ;  /* 0xff8000007d7d7808 */ /* 0x000fe40004800000 */
[C---:B------:R-:W-:Y:S02]  /*20c90*/  ISETP.LE.AND P1, PT, R3.reuse, UR25, PT ;  /* 0x0000001903007c0c */ /* 0x040fe4000bf23270 */
[----:B------:R-:W-:Y:S02]  /*20ca0*/  FSEL R50, R120, -INF , !P2 ;  /* 0xff80000078327808 */ /* 0x000fe40005000000 */
[----:B------:R-:W-:-:S02]  /*20cb0*/  ISETP.LE.AND P2, PT, R3, UR30, PT ;  /* 0x0000001e03007c0c */ /* 0x000fc4000bf43270 */
[----:B------:R-:W-:Y:S01]  /*20cc0*/  ISETP.GE.AND P6, PT, R0, UR17, PT ;  /* 0x0000001100007c0c */ /* 0x000fe2000bfc6270 */
[----:B------:R-:W-:Y:S01]  /*20cd0*/  UIADD3 UR17, UPT, UPT, UR49, 0x71, URZ ;  /* 0x0000007131117890 */ /* 0x000fe2000fffe0ff */
        /* <DEDUP_REMOVED lines=12> */
[C---:B------:R-:W-:Y:S01]  /*20da0*/  ISETP.GE.AND P6, PT, R0.reuse, UR12, PT ;  /* 0x0000000c00007c0c */ /* 0x040fe2000bfc6270 */
[----:B------:R-:W-:Y:S01]  /*20db0*/  UIADD3 UR12, UPT, UPT, UR49, 0x76, URZ ;  /* 0x00000076310c7890 */ /* 0x000fe2000fffe0ff */
[C---:B------:R-:W-:Y:S02]  /*20dc0*/  ISETP.LE.AND P2, PT, R3.reuse, UR22, PT ;  /* 0x0000001603007c0c */ /* 0x040fe4000bf43270 */
[----:B------:R-:W-:Y:S01]  /*20dd0*/  ISETP.GE.AND P5, PT, R0, UR9, PT ;  /* 0x0000000900007c0c */ /* 0x000fe2000bfa6270 */
[----:B------:R-:W-:Y:S01]  /*20de0*/  UIADD3 UR9, UPT, UPT, UR49, 0x79, URZ ;  /* 0x0000007931097890 */ /* 0x000fe2000fffe0ff */
[----:B------:R-:W-:Y:S02]  /*20df0*/  FSEL R36, R134, -INF , !P0 ;  /* 0xff80000086247808 */ /* 0x000fe40004000000 */
[----:B------:R-:W-:-:S02]  /*20e00*/  ISETP.LE.AND P0, PT, R3, UR16, PT ;  /* 0x0000001003007c0c */ /* 0x000fc4000bf03270 */
[----:B------:R-:W-:Y:S02]  /*20e10*/  FSEL R137, R137, -INF , !P1 ;  /* 0xff80000089897808 */ /* 0x000fe40004800000 */
[C---:B------:R-:W-:Y:S02]  /*20e20*/  ISETP.LE.AND P1, PT, R3.reuse, UR13, PT ;  /* 0x0000000d03007c0c */ /* 0x040fe4000bf23270 */
[----:B------:R-:W-:Y:S02]  /*20e30*/  FSEL R38, R132, -INF , !P2 ;  /* 0xff80000084267808 */ /* 0x000fe40005000000 */
[C---:B------:R-:W-:Y:S02]  /*20e40*/  ISETP.LE.AND P2, PT, R3.reuse, UR18, PT ;  /* 0x0000001203007c0c */ /* 0x040fe4000bf43270 */
[----:B------:R-:W-:Y:S02]  /*20e50*/  FSEL R32, R138, -INF , !P0 ;  /* 0xff8000008a207808 */ /* 0x000fe40004000000 */
[----:B------:R-:W-:-:S02]  /*20e60*/  ISETP.LE.AND P0, PT, R3, UR12, PT ;  /* 0x0000000c03007c0c */ /* 0x000fc4000bf03270 */
[----:B------:R-:W-:Y:S02]  /*20e70*/  FSEL R141, R141, -INF , !P1 ;  /* 0xff8000008d8d7808 */ /* 0x000fe40004800000 */
[C---:B------:R-:W-:Y:S02]  /*20e80*/  ISETP.LE.AND P1, PT, R3.reuse, UR9, PT ;  /* 0x0000000903007c0c */ /* 0x040fe4000bf23270 */
[----:B------:R-:W-:Y:S02]  /*20e90*/  FSEL R56, R56, -INF , P5 ;  /* 0xff80000038387808 */ /* 0x000fe40002800000 */
[----:B------:R-:W-:Y:S02]  /*20ea0*/  FSEL R34, R136, -INF , !P2 ;  /* 0xff80000088227808 */ /* 0x000fe40005000000 */
[C---:B------:R-:W-:Y:S02]  /*20eb0*/  ISETP.LE.AND P5, PT, R3.reuse, UR4, PT ;  /* 0x0000000403007c0c */ /* 0x040fe4000bfa3270 */
[----:B------:R-:W-:Y:S01]  /*20ec0*/  ISETP.GE.AND P4, PT, R0, UR4, PT ;  /* 0x0000000400007c0c */ /* 0x000fe2000bf86270 */
[----:B------:R-:W-:Y:S01]  /*20ed0*/  UIADD3 UR4, UPT, UPT, UR49, 0x7e, URZ ;  /* 0x0000007e31047890 */ /* 0x000fe2000fffe0ff */
[----:B------:R-:W-:-:S02]  /*20ee0*/  ISETP.LE.AND P2, PT, R3, UR14, PT ;  /* 0x0000000e03007c0c */ /* 0x000fc4000bf43270 */
[----:B------:R-:W-:Y:S02]  /*20ef0*/  FSEL R61, R61, -INF , P6 ;  /* 0xff8000003d3d7808 */ /* 0x000fe40003000000 */
[----:B------:R-:W-:Y:S02]  /*20f00*/  FSEL R28, R142, -INF , !P0 ;  /* 0xff8000008e1c7808 */ /* 0x000fe40004000000 */
[----:B------:R-:W-:Y:S01]  /*20f10*/  ISETP.GE.AND P6, PT, R0, UR6, PT ;  /* 0x0000000600007c0c */ /* 0x000fe2000bfc6270 */
[----:B------:R-:W-:Y:S01]  /*20f20*/  UIADD3 UR6, UPT, UPT, UR49, 0x7c, URZ ;  /* 0x0000007c31067890 */ /* 0x000fe2000fffe0ff */
[----:B------:R-:W-:Y:S02]  /*20f30*/  ISETP.LE.AND P0, PT, R3, UR8, PT ;  /* 0x0000000803007c0c */ /* 0x000fe4000bf03270 */
[----:B------:R-:W-:Y:S02]  /*20f40*/  FSEL R145, R145, -INF , !P1 ;  /* 0xff80000091917808 */ /* 0x000fe40004800000 */
[----:B------:R-:W-:-:S02]  /*20f50*/  ISETP.LE.AND P1, PT, R3, UR5, PT ;  /* 0x0000000503007c0c */ /* 0x000fc4000bf23270 */
[----:B------:R-:W-:Y:S02]  /*20f60*/  FSEL R30, R140, -INF , !P2 ;  /* 0xff8000008c1e7808 */ /* 0x000fe40005000000 */
[----:B------:R-:W-:Y:S02]  /*20f70*/  FSEL R23, R77, -INF , !P5 ;  /* 0xff8000004d177808 */ /* 0x000fe40006800000 */
[C---:B------:R-:W-:Y:S02]  /*20f80*/  ISETP.LE.AND P2, PT, R3.reuse, UR10, PT ;  /* 0x0000000a03007c0c */ /* 0x040fe4000bf43270 */
[----:B------:R-:W-:Y:S02]  /*20f90*/  FSEL R62, R62, -INF , P6 ;  /* 0xff8000003e3e7808 */ /* 0x000fe40003000000 */
[----:B------:R-:W-:Y:S02]  /*20fa0*/  FSEL R24, R146, -INF , !P0 ;  /* 0xff80000092187808 */ /* 0x000fe40004000000 */
[----:B------:R-:W-:Y:S01]  /*20fb0*/  ISETP.GE.AND P6, PT, R0, UR38, PT ;  /* 0x0000002600007c0c */ /* 0x000fe2000bfc6270 */
[----:B------:R-:W-:Y:S01]  /*20fc0*/  UIADD3 UR38, UPT, UPT, UR49, 0x3, URZ ;  /* 0x0000000331267890 */ /* 0x000fe2000fffe0ff */
[----:B------:R-:W-:-:S02]  /*20fd0*/  ISETP.LE.AND P0, PT, R3, UR4, PT ;  /* 0x0000000403007c0c */ /* 0x000fc4000bf03270 */
[----:B------:R-:W-:Y:S02]  /*20fe0*/  FSEL R149, R149, -INF , !P1 ;  /* 0xff80000095957808 */ /* 0x000fe40004800000 */
[----:B------:R-:W-:Y:S02]  /*20ff0*/  ISETP.LE.AND P1, PT, R3, UR49, PT ;  /* 0x0000003103007c0c */ /* 0x000fe4000bf23270 */
[----:B------:R-:W-:Y:S02]  /*21000*/  FSEL R23, R23, -INF , P4 ;  /* 0xff80000017177808 */ /* 0x000fe40002000000 */
[----:B------:R-:W-:Y:S02]  /*21010*/  FSEL R26, R144, -INF , !P2 ;  /* 0xff800000901a7808 */ /* 0x000fe40005000000 */
[C---:B------:R-:W-:Y:S01]  /*21020*/  ISETP.GE.AND P5, PT, R0.reuse, UR77, PT ;  /* 0x0000004d00007c0c */ /* 0x040fe2000bfa6270 */
[----:B------:R-:W-:Y:S01]  /*21030*/  UIADD3 UR77, UPT, UPT, UR49, 0x7, URZ ;  /* 0x00000007314d7890 */ /* 0x000fe2000fffe0ff */
[----:B------:R-:W-:Y:S01]  /*21040*/  ISETP.GE.AND P4, PT, R0, UR76, PT ;  /* 0x0000004c00007c0c */ /* 0x000fe2000bf86270 */
[----:B------:R-:W-:Y:S01]  /*21050*/  UIADD3 UR76, UPT, UPT, UR49, 0xb, URZ ;  /* 0x0000000b314c7890 */ /* 0x000fe2000fffe0ff */
[----:B------:R-:W-:-:S02]  /*21060*/  ISETP.LE.AND P2, PT, R3, UR6, PT ;  /* 0x0000000603007c0c */ /* 0x000fc4000bf43270 */
[----:B------:R-:W-:Y:S02]  /*21070*/  FSEL R18, R150, -INF , !P0 ;  /* 0xff80000096127808 */ /* 0x000fe40004000000 */
[----:B------:R-:W-:Y:S01]  /*21080*/  ISETP.GE.AND P3, PT, R0, UR75, PT ;  /* 0x0000004b00007c0c */ /* 0x000fe2000bf66270 */
[----:B------:R-:W-:Y:S01]  /*21090*/  UIADD3 UR75, UPT, UPT, UR49, 0xf, URZ ;  /* 0x0000000f314b7890 */ /* 0x000fe2000fffe0ff */
[----:B------:R-:W-:Y:S01]  /*210a0*/  ISETP.LE.AND P0, PT, R3, UR73, PT ;  /* 0x0000004903007c0c */ /* 0x000fe2000bf03270 */
[----:B------:R-:W-:Y:S01]  /*210b0*/  UIADD3 UR73, UPT, UPT, UR49, 0x17, URZ ;  /* 0x0000001731497890 */ /* 0x000fe2000fffe0ff */
[----:B------:R-:W-:Y:S02]  /*210c0*/  FSEL R126, R88, -INF , !P1 ;  /* 0xff800000587e7808 */ /* 0x000fe40004800000 */
[----:B------:R-:W-:Y:S02]  /*210d0*/  FSEL R88, R8, -INF , P6 ;  /* 0xff80000008587808 */ /* 0x000fe40003000000 */
[----:B------:R-:W-:-:S02]  /*210e0*/  FSEL R54, R148, -INF , !P2 ;  /* 0xff80000094367808 */ /* 0x000fc40005000000 */
[----:B------:R-:W-:Y:S02]  /*210f0*/  ISETP.LE.AND P6, PT, R3, UR38, PT ;  /* 0x0000002603007c0c */ /* 0x000fe4000bfc3270 */
[----:B------:R-:W-:Y:S01]  /*21100*/  ISETP.GE.AND P2, PT, R0, UR74, PT ;  /* 0x0000004a00007c0c */ /* 0x000fe2000bf46270 */
[----:B------:R-:W-:Y:S01]  /*21110*/  UIADD3 UR74, UPT, UPT, UR49, 0x13, URZ ;  /* 0x00000013314a7890 */ /* 0x000fe2000fffe0ff */
[----:B------:R-:W-:Y:S02]  /*21120*/  R2UR.FILL UR38, R4 ;  /* 0x00000000042672ca */ /* 0x000fe400004e0000 */
[----:B------:R-:W-:Y:S02]  /*21130*/  FSEL R4, R89, -INF , !P0 ;  /* 0xff80000059047808 */ /* 0x000fe40004000000 */
[C---:B------:R-:W-:Y:S02]  /*21140*/  ISETP.LE.AND P1, PT, R3.reuse, UR77, PT ;  /* 0x0000004d03007c0c */ /* 0x040fe4000bf23270 */
[----:B------:R-:W-:-:S02]  /*21150*/  ISETP.LE.AND P0, PT, R3, UR76, PT ;  /* 0x0000004c03007c0c */ /* 0x000fc4000bf03270 */
[----:B------:R-:W-:Y:S02]  /*21160*/  FSEL R91, R91, -INF , !P6 ;  /* 0xff8000005b5b7808 */ /* 0x000fe40007000000 */
[----:B------:R-:W-:Y:S02]  /*21170*/  ISETP.LE.AND P6, PT, R3, UR75, PT ;  /* 0x0000004b03007c0c */ /* 0x000fe4000bfc3270 */
[----:B------:R-:W-:Y:S02]  /*21180*/  FSEL R95, R95, -INF , !P1 ;  /* 0xff8000005f5f7808 */ /* 0x000fe40004800000 */
[----:B------:R-:W-:Y:S02]  /*21190*/  FSEL R99, R99, -INF , !P0 ;  /* 0xff80000063637808 */ /* 0x000fe40004000000 */
[----:B------:R-:W-:Y:S02]  /*211a0*/  ISETP.LE.AND P1, PT, R3, UR74, PT ;  /* 0x0000004a03007c0c */ /* 0x000fe4000bf23270 */
[----:B------:R-:W-:Y:S01]  /*211b0*/  ISETP.GE.AND P0, PT, R0, UR72, PT ;  /* 0x0000004800007c0c */ /* 0x000fe2000bf06270 */
[----:B------:R-:W-:Y:S01]  /*211c0*/  UIADD3 UR72, UPT, UPT, UR49, 0x1b, URZ ;  /* 0x0000001b31487890 */ /* 0x000fe2000fffe0ff */
[----:B------:R-:W-:-:S02]  /*211d0*/  FSEL R165, R103, -INF , !P6 ;  /* 0xff80000067a57808 */ /* 0x000fc40007000000 */
[----:B------:R-:W-:Y:S02]  /*211e0*/  ISETP.LE.AND P6, PT, R3, UR73, PT ;  /* 0x0000004903007c0c */ /* 0x000fe4000bfc3270 */
[----:B------:R-:W-:Y:S02]  /*211f0*/  FSEL R163, R107, -INF , !P1 ;  /* 0xff8000006ba37808 */ /* 0x000fe40004800000 */
[----:B------:R-:W-:Y:S01]  /*21200*/  ISETP.GE.AND P1, PT, R0, UR71, PT ;  /* 0x0000004700007c0c */ /* 0x000fe2000bf26270 */
[----:B------:R-:W-:Y:S01]  /*21210*/  UIADD3 UR71, UPT, UPT, UR49, 0x1f, URZ ;  /* 0x0000001f31477890 */ /* 0x000fe2000fffe0ff */
[----:B------:R-:W-:Y:S02]  /*21220*/  FSEL R161, R111, -INF , !P6 ;  /* 0xff8000006fa17808 */ /* 0x000fe40007000000 */
[----:B------:R-:W-:Y:S02]  /*21230*/  FSEL R89, R81, -INF , P5 ;  /* 0xff80000051597808 */ /* 0x000fe40002800000 */
[----:B------:R-:W-:-:S02]  /*21240*/  ISETP.LE.AND P6, PT, R3, UR72, PT ;  /* 0x0000004803007c0c */ /* 0x000fc4000bfc3270 */
[----:B------:R-:W-:Y:S01]  /*21250*/  ISETP.GE.AND P5, PT, R0, UR70, PT ;  /* 0x0000004600007c0c */ /* 0x000fe2000bfa6270 */
[----:B------:R-:W-:Y:S01]  /*21260*/  UIADD3 UR70, UPT, UPT, UR49, 0x23, URZ ;  /* 0x0000002331467890 */ /* 0x000fe2000fffe0ff */
[----:B------:R-:W-:Y:S02]  /*21270*/  FSEL R124, R7, -INF , P4 ;  /* 0xff800000077c7808 */ /* 0x000fe40002000000 */
[----:B------:R-:W-:Y:S02]  /*21280*/  FSEL R106, R106, -INF , P3 ;  /* 0xff8000006a6a7808 */ /* 0x000fe40001800000 */
[C---:B------:R-:W-:Y:S01]  /*21290*/  ISETP.GE.AND P4, PT, R0.reuse, UR69, PT ;  /* 0x0000004500007c0c */ /* 0x040fe2000bf86270 */
[----:B------:R-:W-:Y:S01]  /*212a0*/  UIADD3 UR69, UPT, UPT, UR49, 0x27, URZ ;  /* 0x0000002731457890 */ /* 0x000fe2000fffe0ff */
[----:B------:R-:W-:Y:S01]  /*212b0*/  ISETP.GE.AND P3, PT, R0, UR68, PT ;  /* 0x0000004400007c0c */ /* 0x000fe2000bf66270 */
[----:B------:R-:W-:Y:S01]  /*212c0*/  UIADD3 UR68, UPT, UPT, UR49, 0x2b, URZ ;  /* 0x0000002b31447890 */ /* 0x000fe2000fffe0ff */
[----:B------:R-:W-:-:S02]  /*212d0*/  FSEL R115, R115, -INF , !P6 ;  /* 0xff80000073737808 */ /* 0x000fc40007000000 */
[----:B------:R-:W-:Y:S02]  /*212e0*/  FSEL R107, R85, -INF , P2 ;  /* 0xff800000556b7808 */ /* 0x000fe40001000000 */
[----:B------:R-:W-:Y:S02]  /*212f0*/  ISETP.LE.AND P6, PT, R3, UR71, PT ;  /* 0x0000004703007c0c */ /* 0x000fe4000bfc3270 */
[----:B------:R-:W-:Y:S01]  /*21300*/  ISETP.GE.AND P2, PT, R0, UR67, PT ;  /* 0x0000004300007c0c */ /* 0x000fe2000bf46270 */
[----:B------:R-:W-:Y:S01]  /*21310*/  UIADD3 UR67, UPT, UPT, UR49, 0x2f, URZ ;  /* 0x0000002f31437890 */ /* 0x000fe2000fffe0ff */
[----:B------:R-:W-:Y:S02]  /*21320*/  FSEL R85, R25, -INF , P5 ;  /* 0xff80000019557808 */ /* 0x000fe40002800000 */
[----:B------:R-:W-:Y:S02]  /*21330*/  FSEL R122, R6, -INF , P0 ;  /* 0xff800000067a7808 */ /* 0x000fe40000000000 */
[----:B------:R-:W-:-:S02]  /*21340*/  ISETP.LE.AND P5, PT, R3, UR70, PT ;  /* 0x0000004603007c0c */ /* 0x000fc4000bfa3270 */
[----:B------:R-:W-:Y:S01]  /*21350*/  ISETP.GE.AND P0, PT, R0, UR66, PT ;  /* 0x0000004200007c0c */ /* 0x000fe2000bf06270 */
[----:B------:R-:W-:Y:S01]  /*21360*/  UIADD3 UR66, UPT, UPT, UR49, 0x33, URZ ;  /* 0x0000003331427890 */ /* 0x000fe2000fffe0ff */
[----:B------:R-:W-:Y:S02]  /*21370*/  FSEL R111, R119, -INF , !P6 ;  /* 0xff800000776f7808 */ /* 0x000fe40007000000 */
[----:B------:R-:W-:Y:S02]  /*21380*/  FSEL R84, R84, -INF , P1 ;  /* 0xff80000054547808 */ /* 0x000fe40000800000 */
[----:B------:R-:W-:Y:S02]  /*21390*/  FSEL R120, R5, -INF , P4 ;  /* 0xff80000005787808 */ /* 0x000fe40002000000 */
[----:B------:R-:W-:Y:S01]  /*213a0*/  ISETP.GE.AND P1, PT, R0, UR65, PT ;  /* 0x0000004100007c0c */ /* 0x000fe2000bf26270 */
[----:B------:R-:W-:Y:S01]  /*213b0*/  UIADD3 UR65, UPT, UPT, UR49, 0x37, URZ ;  /* 0x0000003731417890 */ /* 0x000fe2000fffe0ff */
[----:B------:R-:W-:-:S02]  /*213c0*/  ISETP.LE.AND P6, PT, R3, UR69, PT ;  /* 0x0000004503007c0c */ /* 0x000fc4000bfc3270 */
[----:B------:R-:W-:Y:S02]  /*213d0*/  ISETP.LE.AND P4, PT, R3, UR68, PT ;  /* 0x0000004403007c0c */ /* 0x000fe4000bf83270 */
[----:B------:R-:W-:Y:S02]  /*213e0*/  FSEL R8, R59, -INF , !P5 ;  /* 0xff8000003b087808 */ /* 0x000fe40006800000 */
[----:B------:R-:W-:Y:S02]  /*213f0*/  ISETP.LE.AND P5, PT, R3, UR67, PT ;  /* 0x0000004303007c0c */ /* 0x000fe4000bfa3270 */
[----:B------:R-:W-:Y:S02]  /*21400*/  FSEL R7, R63, -INF , !P6 ;  /* 0xff8000003f077808 */ /* 0x000fe40007000000 */
[----:B------:R-:W-:Y:S02]  /*21410*/  FSEL R6, R67, -INF , !P4 ;  /* 0xff80000043067808 */ /* 0x000fe40006000000 */
[----:B------:R-:W-:-:S02]  /*21420*/  ISETP.LE.AND P6, PT, R3, UR66, PT ;  /* 0x0000004203007c0c */ /* 0x000fc4000bfc3270 */
[C---:B------:R-:W-:Y:S01]  /*21430*/  ISETP.GE.AND P4, PT, R0.reuse, UR64, PT ;  /* 0x0000004000007c0c */ /* 0x040fe2000bf86270 */
[----:B------:R-:W-:Y:S01]  /*21440*/  UIADD3 UR64, UPT, UPT, UR49, 0x3b, URZ ;  /* 0x0000003b31407890 */ /* 0x000fe2000fffe0ff */
[----:B------:R-:W-:Y:S02]  /*21450*/  FSEL R69, R71, -INF , !P5 ;  /* 0xff80000047457808 */ /* 0x000fe40006800000 */
[----:B------:R-:W-:Y:S02]  /*21460*/  ISETP.LE.AND P5, PT, R3, UR65, PT ;  /* 0x0000004103007c0c */ /* 0x000fe4000bfa3270 */
[----:B------:R-:W-:Y:S02]  /*21470*/  FSEL R63, R75, -INF , !P6 ;  /* 0xff8000004b3f7808 */ /* 0x000fe40007000000 */
        /* <DEDUP_REMOVED lines=26> */
[----:B------:R-:W-:Y:S02]  /*21620*/  FSEL R112, R112, -INF , P0 ;  /* 0xff80000070707808 */ /* 0x000fe40000000000 */
[----:B------:R-:W-:Y:S01]  /*21630*/  ISETP.GE.AND P5, PT, R0, UR57, PT ;  /* 0x0000003900007c0c */ /* 0x000fe2000bfa6270 */
[----:B------:R-:W-:Y:S01]  /*21640*/  UIADD3 UR57, UPT, UPT, UR49, 0x57, URZ ;  /* 0x0000005731397890 */ /* 0x000fe2000fffe0ff */
[----:B------:R-:W-:-:S02]  /*21650*/  ISETP.LE.AND P6, PT, R3, UR61, PT ;  /* 0x0000003d03007c0c */ /* 0x000fc4000bfc3270 */
[----:B------:R-:W-:Y:S02]  /*21660*/  ISETP.LE.AND P2, PT, R3, UR60, PT ;  /* 0x0000003c03007c0c */ /* 0x000fe4000bf43270 */
[----:B------:R-:W-:Y:S01]  /*21670*/  ISETP.GE.AND P0, PT, R0, UR31, PT ;  /* 0x0000001f00007c0c */ /* 0x000fe2000bf06270 */
[----:B------:R-:W-:Y:S01]  /*21680*/  UIADD3 UR31, UPT, UPT, UR49, 0x63, URZ ;  /* 0x00000063311f7890 */ /* 0x000fe2000fffe0ff */
[----:B------:R-:W-:Y:S02]  /*21690*/  FSEL R12, R27, -INF , !P3 ;  /* 0xff8000001b0c7808 */ /* 0x000fe40005800000 */
[----:B------:R-:W-:Y:S02]  /*216a0*/  ISETP.LE.AND P3, PT, R3, UR59, PT ;  /* 0x0000003b03007c0c */ /* 0x000fe4000bf63270 */
[----:B------:R-:W-:Y:S02]  /*216b0*/  FSEL R119, R31, -INF , !P6 ;  /* 0xff8000001f777808 */ /* 0x000fe40007000000 */
[----:B------:R-:W-:-:S02]  /*216c0*/  FSEL R11, R35, -INF , !P2 ;  /* 0xff800000230b7808 */ /* 0x000fc40005000000 */
[----:B------:R-:W-:Y:S02]  /*216d0*/  FSEL R81, R41, -INF , P4 ;  /* 0xff80000029517808 */ /* 0x000fe40002000000 */
[----:B------:R-:W-:Y:S02]  /*216e0*/  ISETP.LE.AND P6, PT, R3, UR58, PT ;  /* 0x0000003a03007c0c */ /* 0x000fe4000bfc3270 */
[C---:B------:R-:W-:Y:S01]  /*216f0*/  ISETP.GE.AND P2, PT, R0.reuse, UR56, PT ;  /* 0x0000003800007c0c */ /* 0x040fe2000bf46270 */
[----:B------:R-:W-:Y:S01]  /*21700*/  UIADD3 UR56, UPT, UPT, UR49, 0x5b, URZ ;  /* 0x0000005b31387890 */ /* 0x000fe2000fffe0ff */
[----:B------:R-:W-:Y:S01]  /*21710*/  ISETP.GE.AND P4, PT, R0, UR19, PT ;  /* 0x0000001300007c0c */ /* 0x000fe2000bf86270 */
[----:B------:R-:W-:Y:S01]  /*21720*/  UIADD3 UR19, UPT, UPT, UR49, 0x6f, URZ ;  /* 0x0000006f31137890 */ /* 0x000fe2000fffe0ff */
[----:B------:R-:W-:Y:S02]  /*21730*/  FSEL R113, R39, -INF , !P3 ;  /* 0xff80000027717808 */ /* 0x000fe40005800000 */
[----:B------:R-:W-:-:S02]  /*21740*/  FSEL R78, R78, -INF , P0 ;  /* 0xff8000004e4e7808 */ /* 0x000fc40000000000 */
[C---:B------:R-:W-:Y:S02]  /*21750*/  ISETP.LE.AND P3, PT, R3.reuse, UR57, PT ;  /* 0x0000003903007c0c */ /* 0x040fe4000bf63270 */
[----:B------:R-:W-:Y:S02]  /*21760*/  ISETP.LE.AND P0, PT, R3, UR31, PT ;  /* 0x0000001f03007c0c */ /* 0x000fe4000bf03270 */
[----:B------:R-:W-:Y:S02]  /*21770*/  FSEL R10, R43, -INF , !P6 ;  /* 0xff8000002b0a7808 */ /* 0x000fe40007000000 */
[----:B------:R-:W-:Y:S02]  /*21780*/  FSEL R86, R86, -INF , P5 ;  /* 0xff80000056567808 */ /* 0x000fe40002800000 */
[C---:B------:R-:W-:Y:S01]  /*21790*/  ISETP.GE.AND P6, PT, R0.reuse, UR35, PT ;  /* 0x0000002300007c0c */ /* 0x040fe2000bfc6270 */
[----:B------:R-:W-:Y:S01]  /*217a0*/  UIADD3 UR35, UPT, UPT, UR49, 0x5f, URZ ;  /* 0x0000005f31237890 */ /* 0x000fe2000fffe0ff */
[----:B------:R-:W-:Y:S01]  /*217b0*/  ISETP.GE.AND P5, PT, R0, UR11, PT ;  /* 0x0000000b00007c0c */ /* 0x000fe2000bfa6270 */
[----:B------:R-:W-:Y:S01]  /*217c0*/  UIADD3 UR11, UPT, UPT, UR49, 0x77, URZ ;  /* 0x00000077310b7890 */ /* 0x000fe2000fffe0ff */
[----:B------:R-:W-:-:S02]  /*217d0*/  FSEL R79, R47, -INF , !P3 ;  /* 0xff8000002f4f7808 */ /* 0x000fc40005800000 */
[----:B------:R-:W-:Y:S02]  /*217e0*/  FSEL R13, R123, -INF , !P0 ;  /* 0xff8000007b0d7808 */ /* 0x000fe40004000000 */
[C---:B------:R-:W-:Y:S02]  /*217f0*/  ISETP.LE.AND P3, PT, R3.reuse, UR56, PT ;  /* 0x0000003803007c0c */ /* 0x040fe4000bf63270 */
[----:B------:R-:W-:Y:S02]  /*21800*/  ISETP.LE.AND P0, PT, R3, UR19, PT ;  /* 0x0000001303007c0c */ /* 0x000fe4000bf03270 */
[----:B------:R-:W-:Y:S02]  /*21810*/  FSEL R73, R51, -INF , !P3 ;  /* 0xff80000033497808 */ /* 0x000fe40005800000 */
[----:B------:R-:W-:Y:S02]  /*21820*/  FSEL R37, R135, -INF , !P0 ;  /* 0xff80000087257808 */ /* 0x000fe40004000000 */
[----:B------:R-:W-:-:S02]  /*21830*/  ISETP.LE.AND P3, PT, R3, UR35, PT ;  /* 0x0000002303007c0c */ /* 0x000fc4000bf63270 */
[----:B------:R-:W-:Y:S02]  /*21840*/  ISETP.LE.AND P0, PT, R3, UR11, PT ;  /* 0x0000000b03007c0c */ /* 0x000fe4000bf03270 */
[----:B------:R-:W-:Y:S02]  /*21850*/  FSEL R9, R55, -INF , !P3 ;  /* 0xff80000037097808 */ /* 0x000fe40005800000 */
[----:B------:R-:W-:Y:S02]  /*21860*/  FSEL R74, R74, -INF , P2 ;  /* 0xff8000004a4a7808 */ /* 0x000fe40001000000 */
[----:B------:R-:W-:Y:S02]  /*21870*/  FSEL R29, R143, -INF , !P0 ;  /* 0xff8000008f1d7808 */ /* 0x000fe40004000000 */
[C---:B------:R-:W-:Y:S01]  /*21880*/  ISETP.GE.AND P3, PT, R0.reuse, UR23, PT ;  /* 0x0000001700007c0c */ /* 0x040fe2000bf66270 */
[----:B------:R-:W-:Y:S01]  /*21890*/  UIADD3 UR23, UPT, UPT, UR49, 0x6b, URZ ;  /* 0x0000006b31177890 */ /* 0x000fe2000fffe0ff */
[C---:B------:R-:W-:Y:S01]  /*218a0*/  ISETP.GE.AND P2, PT, R0.reuse, UR15, PT ;  /* 0x0000000f00007c0c */ /* 0x040fe2000bf46270 */
[----:B------:R-:W-:Y:S01]  /*218b0*/  UIADD3 UR15, UPT, UPT, UR49, 0x73, URZ ;  /* 0x00000073310f7890 */ /* 0x000fe2000fffe0ff */
[----:B------:R-:W-:Y:S01]  /*218c0*/  ISETP.GE.AND P0, PT, R0, UR34, PT ;  /* 0x0000002200007c0c */ /* 0x000fe2000bf06270 */
[----:B------:R-:W-:Y:S01]  /*218d0*/  UIADD3 UR34, UPT, UPT, UR49, 0x3, URZ ;  /* 0x0000000331227890 */ /* 0x000fe2000fffe0ff */
[----:B------:R-:W-:-:S02]  /*218e0*/  FSEL R71, R49, -INF , P3 ;  /* 0xff80000031477808 */ /* 0x000fc40001800000 */
[----:B------:R-:W-:Y:S02]  /*218f0*/  FSEL R72, R72, -INF , P4 ;  /* 0xff80000048487808 */ /* 0x000fe40002000000 */
[----:B------:R-:W-:Y:S02]  /*21900*/  FSEL R66, R66, -INF , P2 ;  /* 0xff80000042427808 */ /* 0x000fe40001000000 */
[----:B------:R-:W-:Y:S02]  /*21910*/  FSEL R67, R53, -INF , P5 ;  /* 0xff80000035437808 */ /* 0x000fe40002800000 */
[----:B------:R-:W-:Y:S02]  /*21920*/  FSEL R50, R50, -INF , P0 ;  /* 0xff80000032327808 */ /* 0x000fe40000000000 */
[C---:B------:R-:W-:Y:S02]  /*21930*/  ISETP.GE.AND P3, PT, R0.reuse, UR33, PT ;  /* 0x0000002100007c0c */ /* 0x040fe4000bf66270 */
[----:B------:R-:W-:-:S02]  /*21940*/  ISETP.GE.AND P2, PT, R0, UR32, PT ;  /* 0x0000002000007c0c */ /* 0x000fc4000bf46270 */
[C---:B------:R-:W-:Y:S02]  /*21950*/  ISETP.GE.AND P4, PT, R0.reuse, UR30, PT ;  /* 0x0000001e00007c0c */ /* 0x040fe4000bf86270 */
[C---:B------:R-:W-:Y:S02]  /*21960*/  ISETP.GE.AND P5, PT, R0.reuse, UR29, PT ;  /* 0x0000001d00007c0c */ /* 0x040fe4000bfa6270 */
[----:B------:R-:W-:Y:S02]  /*21970*/  ISETP.GE.AND P0, PT, R0, UR28, PT ;  /* 0x0000001c00007c0c */ /* 0x000fe4000bf06270 */
[----:B------:R-:W-:Y:S02]  /*21980*/  FSEL R51, R121, -INF , P3 ;  /* 0xff80000079337808 */ /* 0x000fe40001800000 */
[----:B------:R-:W-:Y:S02]  /*21990*/  FSEL R48, R48, -INF , P2 ;  /* 0xff80000030307808 */ /* 0x000fe40001000000 */
[----:B------:R-:W-:-:S02]  /*219a0*/  FSEL R46, R46, -INF , P4 ;  /* 0xff8000002e2e7808 */ /* 0x000fc40002000000 */
[----:B------:R-:W-:Y:S02]  /*219b0*/  FSEL R47, R125, -INF , P5 ;  /* 0xff8000007d2f7808 */ /* 0x000fe40002800000 */
[----:B------:R-:W-:Y:S02]  /*219c0*/  FSEL R44, R44, -INF , P0 ;  /* 0xff8000002c2c7808 */ /* 0x000fe40000000000 */
[C---:B------:R-:W-:Y:S02]  /*219d0*/  ISETP.GE.AND P3, PT, R0.reuse, UR26, PT ;  /* 0x0000001a00007c0c */ /* 0x040fe4000bf66270 */
[C---:B------:R-:W-:Y:S02]  /*219e0*/  ISETP.GE.AND P2, PT, R0.reuse, UR25, PT ;  /* 0x0000001900007c0c */ /* 0x040fe4000bf46270 */
[C---:B------:R-:W-:Y:S02]  /*219f0*/  ISETP.GE.AND P4, PT, R0.reuse, UR24, PT ;  /* 0x0000001800007c0c */ /* 0x040fe4000bf86270 */
[----:B------:R-:W-:-:S02]  /*21a00*/  ISETP.GE.AND P5, PT, R0, UR22, PT ;  /* 0x0000001600007c0c */ /* 0x000fc4000bfa6270 */
[----:B------:R-:W-:Y:S02]  /*21a10*/  ISETP.GE.AND P0, PT, R0, UR21, PT ;  /* 0x0000001500007c0c */ /* 0x000fe4000bf06270 */
[----:B------:R-:W-:Y:S02]  /*21a20*/  FSEL R42, R42, -INF , P3 ;  /* 0xff8000002a2a7808 */ /* 0x000fe40001800000 */
[----:B------:R-:W-:Y:S02]  /*21a30*/  FSEL R43, R129, -INF , P2 ;  /* 0xff800000812b7808 */ /* 0x000fe40001000000 */
[----:B------:R-:W-:Y:S02]  /*21a40*/  FSEL R40, R40, -INF , P4 ;  /* 0xff80000028287808 */ /* 0x000fe40002000000 */
[----:B------:R-:W-:Y:S02]  /*21a50*/  FSEL R38, R38, -INF , P5 ;  /* 0xff80000026267808 */ /* 0x000fe40002800000 */
[----:B------:R-:W-:-:S02]  /*21a60*/  FSEL R39, R133, -INF , P0 ;  /* 0xff80000085277808 */ /* 0x000fc40000000000 */
[C---:B------:R-:W-:Y:S02]  /*21a70*/  ISETP.GE.AND P3, PT, R0.reuse, UR20, PT ;  /* 0x0000001400007c0c */ /* 0x040fe4000bf66270 */
[C---:B------:R-:W-:Y:S02]  /*21a80*/  ISETP.GE.AND P2, PT, R0.reuse, UR18, PT ;  /* 0x0000001200007c0c */ /* 0x040fe4000bf46270 */
[C---:B------:R-:W-:Y:S02]  /*21a90*/  ISETP.GE.AND P4, PT, R0.reuse, UR17, PT ;  /* 0x0000001100007c0c */ /* 0x040fe4000bf86270 */
[C---:B------:R-:W-:Y:S02]  /*21aa0*/  ISETP.GE.AND P5, PT, R0.reuse, UR16, PT ;  /* 0x0000001000007c0c */ /* 0x040fe4000bfa6270 */
[----:B------:R-:W-:Y:S02]  /*21ab0*/  ISETP.GE.AND P0, PT, R0, UR14, PT ;  /* 0x0000000e00007c0c */ /* 0x000fe4000bf06270 */
[----:B------:R-:W-:-:S02]  /*21ac0*/  FSEL R80, R80, -INF , P1 ;  /* 0xff80000050507808 */ /* 0x000fc40000800000 */
[----:B------:R-:W-:Y:S01]  /*21ad0*/  ISETP.GE.AND P1, PT, R0, UR27, PT ;  /* 0x0000001b00007c0c */ /* 0x000fe2000bf26270 */
[----:B------:R-:W-:Y:S01]  /*21ae0*/  UIADD3 UR27, UPT, UPT, UR49, 0x67, URZ ;  /* 0x00000067311b7890 */ /* 0x000fe2000fffe0ff */
        /* <DEDUP_REMOVED lines=11> */
[----:B------:R-:W-:Y:S02]  /*21ba0*/  ISETP.LE.AND P6, PT, R3, UR27, PT ;  /* 0x0000001b03007c0c */ /* 0x000fe4000bfc3270 */
        /* <DEDUP_REMOVED lines=9> */
[----:B------:R-:W-:Y:S02]  /*21c40*/  ISETP.GT.AND P0, PT, R0, UR49, PT ;  /* 0x0000003100007c0c */ /* 0x000fe4000bf04270 */
[----:B------:R-:W-:-:S02]  /*21c50*/  FSEL R45, R127, -INF , !P6 ;  /* 0xff8000007f2d7808 */ /* 0x000fc40007000000 */
[----:B------:R-:W-:Y:S02]  /*21c60*/  FSEL R54, R54, -INF , P3 ;  /* 0xff80000036367808 */ /* 0x000fe40001800000 */
[----:B------:R-:W-:Y:S02]  /*21c70*/  FSEL R55, R149, -INF , P2 ;  /* 0xff80000095377808 */ /* 0x000fe40001000000 */
[----:B------:R-:W-:Y:S02]  /*21c80*/  FSEL R18, R18, -INF , P4 ;  /* 0xff80000012127808 */ /* 0x000fe40002000000 */
[----:B------:R-:W-:Y:S02]  /*21c90*/  FSEL R126, R126, -INF , P5 ;  /* 0xff8000007e7e7808 */ /* 0x000fe40002800000 */
[----:B------:R-:W-:Y:S02]  /*21ca0*/  FSEL R127, R4, -INF , P0 ;  /* 0xff800000047f7808 */ /* 0x000fe40000000000 */
[----:B------:R-:W-:-:S02]  /*21cb0*/  ISETP.GE.AND P3, PT, R0, UR34, PT ;  /* 0x0000002200007c0c */ /* 0x000fc4000bf66270 */
[C---:B------:R-:W-:Y:S02]  /*21cc0*/  ISETP.GE.AND P2, PT, R0.reuse, UR77, PT ;  /* 0x0000004d00007c0c */ /* 0x040fe4000bf46270 */
[C---:B------:R-:W-:Y:S02]  /*21cd0*/  ISETP.GE.AND P4, PT, R0.reuse, UR76, PT ;  /* 0x0000004c00007c0c */ /* 0x040fe4000bf86270 */
[C---:B------:R-:W-:Y:S02]  /*21ce0*/  ISETP.GE.AND P5, PT, R0.reuse, UR75, PT ;  /* 0x0000004b00007c0c */ /* 0x040fe4000bfa6270 */
[----:B------:R-:W-:Y:S02]  /*21cf0*/  ISETP.GE.AND P0, PT, R0, UR74, PT ;  /* 0x0000004a00007c0c */ /* 0x000fe4000bf06270 */
[----:B------:R-:W-:Y:S02]  /*21d00*/  FSEL R171, R91, -INF , P3 ;  /* 0xff8000005bab7808 */ /* 0x000fe40001800000 */
[----:B------:R-:W-:-:S02]  /*21d10*/  FSEL R169, R95, -INF , P2 ;  /* 0xff8000005fa97808 */ /* 0x000fc40001000000 */
[----:B------:R-:W-:Y:S02]  /*21d20*/  FSEL R167, R99, -INF , P4 ;  /* 0xff80000063a77808 */ /* 0x000fe40002000000 */
[----:B------:R-:W-:Y:S02]  /*21d30*/  FSEL R165, R165, -INF , P5 ;  /* 0xff800000a5a57808 */ /* 0x000fe40002800000 */
[----:B------:R-:W-:Y:S02]  /*21d40*/  FSEL R163, R163, -INF , P0 ;  /* 0xff800000a3a37808 */ /* 0x000fe40000000000 */
[C---:B------:R-:W-:Y:S02]  /*21d50*/  ISETP.GE.AND P3, PT, R0.reuse, UR73, PT ;  /* 0x0000004900007c0c */ /* 0x040fe4000bf66270 */
[C---:B------:R-:W-:Y:S02]  /*21d60*/  ISETP.GE.AND P2, PT, R0.reuse, UR72, PT ;  /* 0x0000004800007c0c */ /* 0x040fe4000bf46270 */
[----:B------:R-:W-:-:S02]  /*21d70*/  ISETP.GE.AND P4, PT, R0, UR71, PT ;  /* 0x0000004700007c0c */ /* 0x000fc4000bf86270 */
[C---:B------:R-:W-:Y:S02]  /*21d80*/  ISETP.GE.AND P5, PT, R0.reuse, UR70, PT ;  /* 0x0000004600007c0c */ /* 0x040fe4000bfa6270 */
[----:B------:R-:W-:Y:S02]  /*21d90*/  ISETP.GE.AND P0, PT, R0, UR69, PT ;  /* 0x0000004500007c0c */ /* 0x000fe4000bf06270 */
[----:B------:R-:W-:Y:S02]  /*21da0*/  FSEL R161, R161, -INF , P3 ;  /* 0xff800000a1a17808 */ /* 0x000fe40001800000 */
        /* <DEDUP_REMOVED lines=9> */
[C---:B------:R-:W-:Y:S02]  /*21e40*/  ISETP.GE.AND P0, PT, R0.reuse, UR64, PT ;  /* 0x0000004000007c0c */ /* 0x040fe4000bf06270 */
[----:B------:R-:W-:Y:S02]  /*21e50*/  ISETP.LE.AND P1, PT, R3, UR23, PT ;  /* 0x0000001703007c0c */ /* 0x000fe4000bf23270 */
[----:B------:R-:W-:Y:S01]  /*21e60*/  ISETP.GE.AND P6, PT, R0, UR7, PT ;  /* 0x0000000700007c0c */ /* 0x000fe2000bfc6270 */
[----:B------:R-:W-:Y:S01]  /*21e70*/  UIADD3 UR7, UPT, UPT, UR49, 0x7b, URZ ;  /* 0x0000007b31077890 */ /* 0x000fe2000fffe0ff */
[----:B------:R-:W-:Y:S02]  /*21e80*/  FSEL R91, R6, -INF , P3 ;  /* 0xff800000065b7808 */ /* 0x000fe40001800000 */
[----:B------:R-:W-:Y:S02]  /*21e90*/  FSEL R69, R69, -INF , P2 ;  /* 0xff80000045457808 */ /* 0x000fe40001000000 */
[----:B------:R-:W-:-:S02]  /*21ea0*/  FSEL R63, R63, -INF , P4 ;  /* 0xff8000003f3f7808 */ /* 0x000fc40002000000 */
[----:B------:R-:W-:Y:S02]  /*21eb0*/  FSEL R59, R59, -INF , P5 ;  /* 0xff8000003b3b7808 */ /* 0x000fe40002800000 */
[----:B------:R-:W-:Y:S02]  /*21ec0*/  FSEL R125, R5, -INF , P0 ;  /* 0xff800000057d7808 */ /* 0x000fe40000000000 */
[----:B------:R-:W-:Y:S02]  /*21ed0*/  FSEL R41, R131, -INF , !P1 ;  /* 0xff80000083297808 */ /* 0x000fe40004800000 */
[C---:B------:R-:W-:Y:S02]  /*21ee0*/  ISETP.GE.AND P3, PT, R0.reuse, UR63, PT ;  /* 0x0000003f00007c0c */ /* 0x040fe4000bf66270 */
[C---:B------:R-:W-:Y:S02]  /*21ef0*/  ISETP.GE.AND P2, PT, R0.reuse, UR62, PT ;  /* 0x0000003e00007c0c */ /* 0x040fe4000bf46270 */
[----:B------:R-:W-:-:S02]  /*21f00*/  ISETP.GE.AND P4, PT, R0, UR61, PT ;  /* 0x0000003d00007c0c */ /* 0x000fc4000bf86270 */
[C---:B------:R-:W-:Y:S02]  /*21f10*/  ISETP.GE.AND P5, PT, R0.reuse, UR60, PT ;  /* 0x0000003c00007c0c */ /* 0x040fe4000bfa6270 */
[----:B------:R-:W-:Y:S02]  /*21f20*/  ISETP.GE.AND P0, PT, R0, UR59, PT ;  /* 0x0000003b00007c0c */ /* 0x000fe4000bf06270 */
[----:B------:R-:W-:Y:S02]  /*21f30*/  ISETP.LE.AND P1, PT, R3, UR15, PT ;  /* 0x0000000f03007c0c */ /* 0x000fe4000bf23270 */
        /* <DEDUP_REMOVED lines=12> */
[C---:B------:R-:W-:Y:S02]  /*22000*/  FMNMX3 R5, R17.reuse, R126, R156, !PT ;  /* 0x0000007e11057276 */ /* 0x040fe4000780009c */
[C---:B------:R-:W-:Y:S02]  /*22010*/  FMNMX3 R4, R17.reuse, R127, R157, !PT ;  /* 0x0000007f11047276 */ /* 0x040fe4000780009d */
[----:B------:R-:W-:-:S02]  /*22020*/  FMNMX3 R3, R17, R170, R168, !PT ;  /* 0x000000aa11037276 */ /* 0x000fc400078000a8 */
[----:B------:R-:W-:Y:S02]  /*22030*/  FSEL R52, R52, -INF , P6 ;  /* 0xff80000034347808 */ /* 0x000fe40003000000 */
        /* <DEDUP_REMOVED lines=9> */
[C---:B------:R-:W-:Y:S02]  /*220d0*/  ISETP.GE.AND P6, PT, R0.reuse, UR11, PT ;  /* 0x0000000b00007c0c */ /* 0x040fe4000bfc6270 */
[----:B------:R-:W-:-:S02]  /*220e0*/  ISETP.GE.AND P0, PT, R0, UR7, PT ;  /* 0x0000000700007c0c */ /* 0x000fc4000bf06270 */
        /* <DEDUP_REMOVED lines=44> */
[----:B------:R-:W-:Y:S02]  /*223b0*/  FSEL R45, R45, -INF , P3 ;  /* 0xff8000002d2d7808 */ /* 0x000fe40001800000 */
[----:B------:R-:W-:Y:S02]  /*223c0*/  FMNMX3 R0, R0, R73, R53, !PT ;  /* 0x0000004900007276 */ /* 0x000fe40007800035 */
[----:B------:R-:W-:Y:S02]  /*223d0*/  FMNMX3 R5, R5, R50, R46, !PT ;  /* 0x0000003205057276 */ /* 0x000fe4000780002e */
[----:B------:R-:W-:-:S02]  /*223e0*/  FMNMX3 R4, R4, R51, R47, !PT ;  /* 0x0000003304047276 */ /* 0x000fc4000780002f */
[----:B------:R-:W-:Y:S02]  /*223f0*/  FMNMX3 R3, R3, R48, R44, !PT ;  /* 0x0000003003037276 */ /* 0x000fe4000780002c */
[----:B------:R-:W-:Y:S02]  /*22400*/  FSEL R41, R41, -INF , P2 ;  /* 0xff80000029297808 */ /* 0x000fe40001000000 */
[----:B------:R-:W-:Y:S02]  /*22410*/  FSEL R37, R37, -INF , P4 ;  /* 0xff80000025257808 */ /* 0x000fe40002000000 */
[----:B------:R-:W-:Y:S02]  /*22420*/  FMNMX3 R0, R0, R49, R45, !PT ;  /* 0x0000003100007276 */ /* 0x000fe4000780002d */
[----:B------:R-:W-:Y:S02]  /*22430*/  FMNMX3 R5, R5, R42, R38, !PT ;  /* 0x0000002a05057276 */ /* 0x000fe40007800026 */
[----:B------:R-:W-:-:S02]  /*22440*/  FMNMX3 R4, R4, R43, R39, !PT ;  /* 0x0000002b04047276 */ /* 0x000fc40007800027 */
[----:B------:R-:W-:Y:S02]  /*22450*/  FMNMX3 R3, R3, R40, R36, !PT ;  /* 0x0000002803037276 */ /* 0x000fe40007800024 */
[----:B------:R-:W-:Y:S02]  /*22460*/  FSEL R25, R147, -INF , !P1 ;  /* 0xff80000093197808 */ /* 0x000fe40004800000 */
[----:B------:R-:W-:Y:S02]  /*22470*/  FSEL R33, R33, -INF , P5 ;  /* 0xff80000021217808 */ /* 0x000fe40002800000 */
[----:B------:R-:W-:Y:S02]  /*22480*/  FSEL R29, R29, -INF , P6 ;  /* 0xff8000001d1d7808 */ /* 0x000fe40003000000 */
        /* <DEDUP_REMOVED lines=9> */
[----:B------:R-:W-:Y:S02]  /*22520*/  FMNMX3 R0, R0, R25, R19, !PT ;  /* 0x0000001900007276 */ /* 0x000fe40007800013 */
[----:B------:R-:W-:Y:S02]  /*22530*/  FMNMX3 R3, R5, R4, R3, !PT ;  /* 0x0000000405037276 */ /* 0x000fe40007800003 */
[----:B------:R-:W-:Y:S02]  /*22540*/  ISETP.NE.AND P0, PT, R173, R174, PT ;  /* 0x000000aead00720c */ /* 0x000fe40003f05270 */
[----:B------:R-:W-:-:S04]  /*22550*/  FMNMX R175, R0, R3, !PT ;  /* 0x0000000300af7209 */ /* 0x000fc80007800000 */
[C---:B------:R-:W-:Y:S01]  /*22560*/  FSETP.NEU.AND P1, PT, R175.reuse, -INF , PT ;  /* 0xff800000af00780b */ /* 0x040fe20003f2d000 */
[----:B------:R1:W-:Y:S03]  /*22570*/  STL [R1+0x64], R175 ;  /* 0x000064af01007387 */ /* 0x0003e60000100800 */
[----:B------:R-:W-:-:S03]  /*22580*/  FSEL R129, R175, RZ, P1 ;  /* 0x000000ffaf817208 */ /* 0x000fc60000800000 */
[----:B------:R-:W-:Y:S06]  /*22590*/  @!P0 BRA `(.L_x_325) ;  /* 0x0000000000408947 */ /* 0x000fec0003800000 */
        /* <DEDUP_REMOVED lines=16> */
.L_x_325:
[----:B------:R-:W-:Y:S05]  /*226a0*/  WARPSYNC.ALL ;  /* 0x0000000000007948 */ /* 0x000fea0003800000 */
[----:B------:R-:W-:Y:S01]  /*226b0*/  R2UR UR4, R172 ;  /* 0x00000000ac0472ca */ /* 0x000fe200000e0000 */
[----:B------:R-:W-:Y:S01]  /*226c0*/  IMAD.MOV.U32 R128, RZ, RZ, R17 ;  /* 0x000000ffff807224 */ /* 0x000fe200078e0011 */
[----:B------:R-:W-:-:S11]  /*226d0*/  ISETP.NE.AND P0, PT, RZ, UR48, PT ;  /* 0x00000030ff007c0c */ /* 0x000fd6000bf05270 */
[----:B------:R3:W-:Y:S02]  /*226e0*/  STTM.x2 tmem[UR4], R128 ;  /* 0x00000080000079ed */ /* 0x0007e400080c0004 */
[----:B------:R-:W-:Y:S05]  /*226f0*/  @P0 BRA `(.L_x_326) ;  /* 0x0000000000040947 */ /* 0x000fea0003800000 */
[----:B------:R-:W-:Y:S05]  /*22700*/  BPT.TRAP 0x1 ;  /* 0x000000040000795c */ /* 0x000fea0000300000 */
.L_x_326:
[----:B------:R-:W-:Y:S01]  /*22710*/  UISETP.NE.AND UP0, UPT, UR55, URZ, UPT ;  /* 0x000000ff3700728c */ /* 0x000fe2000bf05270 */
[C---:B------:R-:W-:Y:S01]  /*22720*/  FSETP.NEU.AND P0, PT, R175.reuse, -INF , PT ;  /* 0xff800000af00780b */ /* 0x040fe20003f0d000 */
[----:B------:R-:W-:Y:S01]  /*22730*/  UIADD3 UR4, UPT, UPT, UR41, 0x70080, URZ ;  /* 0x0007008029047890 */ /* 0x000fe2000fffe0ff */
[----:B------:R-:W-:Y:S02]  /*22740*/  SHF.L.U32 R3, R2, 0x1f, RZ ;  /* 0x0000001f02037819 */ /* 0x000fe400000006ff */
[----:B------:R-:W-:-:S05]  /*22750*/  FSEL R0, R175, RZ, P0 ;  /* 0x000000ffaf007208 */ /* 0x000fca0000000000 */
[----:B------:R-:W-:Y:S01]  /*22760*/  FMUL R0, R0, -UR38 ;  /* 0x8000002600007c20 */ /* 0x000fe20008400000 */
[----:B------:R-:W-:Y:S02]  /*22770*/  @UP0 UIADD3 UR4, UPT, UPT, UR41, 0x70070, URZ ;  /* 0x0007007029040890 */ /* 0x000fe4000fffe0ff */
[----:B------:R-:W-:Y:S01]  /*22780*/  USEL UR41, UR52, UR53, UP0 ;  /* 0x0000003534297287 */ /* 0x000fe20008000000 */
[--C-:B------:R-:W-:Y:S02]  /*22790*/  FFMA2 R126, R126.F32x2.HI_LO, UR38.F32, R0.reuse.F32 ;  /* 0x000000267e7e7c49 */ /* 0x100fe40009200000 */
[--C-:B------:R-:W-:Y:S01]  /*227a0*/  FFMA2 R170, R170.F32x2.HI_LO, UR38.F32, R0.reuse.F32 ;  /* 0x00000026aaaa7c49 */ /* 0x100fe20009200000 */
[----:B------:R-:W-:Y:S01]  /*227b0*/  ULOP3.LUT UR41, UR41, 0x1, URZ, 0x3c, !UPT ;  /* 0x0000000129297892 */ /* 0x000fe2000f8e3cff */
[--C-:B------:R-:W-:Y:S01]  /*227c0*/  FFMA2 R156, R156.F32x2.HI_LO, UR38.F32, R0.reuse.F32 ;  /* 0x000000269c9c7c49 */ /* 0x100fe20009200000 */
[----:B------:R-:W-:Y:S01]  /*227d0*/  FSETP.GEU.AND P4, PT, R126, -126, PT ;  /* 0xc2fc00007e00780b */ /* 0x000fe20003f8e000 */
[----:B------:R-:W-:Y:S01]  /*227e0*/  SYNCS.ARRIVE.TRANS64.A1T0 RZ, [UR4], RZ ;  /* 0x000000ffffff79a7 */ /* 0x000fe20008100004 */
[----:B------:R-:W-:Y:S01]  /*227f0*/  FSETP.GEU.AND P2, PT, R170, -126, PT ;  /* 0xc2fc0000aa00780b */ /* 0x000fe20003f4e000 */
[----:B------:R-:W-:Y:S01]  /*22800*/  FFMA2 R168, R168.F32x2.HI_LO, UR38.F32, R0.F32 ;  /* 0x00000026a8a87c49 */ /* 0x000fe20009200000 */
[----:B------:R-:W-:-:S02]  /*22810*/  FSETP.GEU.AND P3, PT, R127, -126, PT ;  /* 0xc2fc00007f00780b */ /* 0x000fc40003f6e000 */
[----:B------:R-:W-:Y:S02]  /*22820*/  FSETP.GEU.AND P1, PT, R171, -126, PT ;  /* 0xc2fc0000ab00780b */ /* 0x000fe40003f2e000 */
[----:B------:R-:W-:Y:S01]  /*22830*/  FSETP.GEU.AND P0, PT, R156, -126, PT ;  /* 0xc2fc00009c00780b */ /* 0x000fe20003f0e000 */
[----:B------:R-:W4:Y:S01]  /*22840*/  SYNCS.PHASECHK.TRANS64.TRYWAIT P5, [UR46], R3 ;  /* 0x00000003ff0075a7 */ /* 0x000f2200080a112e */
[----:B------:R-:W-:-:S03]  /*22850*/  FSETP.GEU.AND P6, PT, R157, -126, PT ;  /* 0xc2fc00009d00780b */ /* 0x000fc60003fce000 */
[----:B------:R-:W-:Y:S02]  /*22860*/  @!P4 FMUL R126, R126, 0.5 ;  /* 0x3f0000007e7ec820 */ /* 0x000fe40000400000 */
[----:B------:R-:W-:Y:S02]  /*22870*/  @!P2 FMUL R170, R170, 0.5 ;  /* 0x3f000000aaaaa820 */ /* 0x000fe40000400000 */
[----:B------:R-:W5:Y:S01]  /*22880*/  MUFU.EX2 R4, R126 ;  /* 0x0000007e00047308 */ /* 0x000f620000000800 */
[----:B------:R-:W-:Y:S01]  /*22890*/  @!P3 FMUL R127, R127, 0.5 ;  /* 0x3f0000007f7fb820 */ /* 0x000fe20000400000 */
[----:B------:R-:W-:-:S06]  /*228a0*/  @!P1 FMUL R171, R171, 0.5 ;  /* 0x3f000000abab9820 */ /* 0x000fcc0000400000 */
[----:B------:R-:W1:Y:S01]  /*228b0*/  MUFU.EX2 R5, R127 ;  /* 0x0000007f00057308 */ /* 0x000e620000000800 */
[----:B-----5:R5:W-:Y:S04]  /*228c0*/  STL [R1+0x58], R4 ;  /* 0x0000580401007387 */ /* 0x020be80000100800 */
[----:B-1----:R-:W-:Y:S03]  /*228d0*/  STL [R1+0x5c], R5 ;  /* 0x00005c0501007387 */ /* 0x002fe60000100800 */
[----:B-----5:R-:W1:Y:S02]  /*228e0*/  MUFU.EX2 R4, R170 ;  /* 0x000000aa00047308 */ /* 0x020e640000000800 */
[----:B-1----:R1:W-:Y:S06]  /*228f0*/  STL [R1+0x50], R4 ;  /* 0x0000500401007387 */ /* 0x0023ec0000100800 */
[----:B-1----:R-:W1:Y:S02]  /*22900*/  MUFU.EX2 R4, R171 ;  /* 0x000000ab00047308 */ /* 0x002e640000000800 */
[----:B-1----:R1:W-:Y:S01]  /*22910*/  STL [R1+0x54], R4 ;  /* 0x0000540401007387 */ /* 0x0023e20000100800 */
[----:B----4-:R-:W-:Y:S05]  /*22920*/  @!P5 BRA `(.L_x_327) ;  /* 0x000000a000d4d947 */ /* 0x010fea0003800000 */
.L_x_477:
[----:B---3--:R-:W3:Y:S04]  /*22930*/  LDL R128, [R1+0x54] ;  /* 0x0000540001807983 */ /* 0x008ee80000100800 */
[----:B------:R-:W4:Y:S04]  /*22940*/  LDL R129, [R1+0x50] ;  /* 0x0000500001817983 */ /* 0x000f280000100800 */
[----:B------:R-:W5:Y:S04]  /*22950*/  LDL R127, [R1+0x58] ;  /* 0x00005800017f7983 */ /* 0x000f680000100800 */
[----:B------:R-:W2:Y:S01]  /*22960*/  LDL R126, [R1+0x5c] ;  /* 0x00005c00017e7983 */ /* 0x000ea20000100800 */
[----:B------:R-:W-:Y:S01]  /*22970*/  @!P0 FMUL R156, R156, 0.5 ;  /* 0x3f0000009c9c8820 */ /* 0x000fe20000400000 */
[----:B------:R-:W-:-:S02]  /*22980*/  FFMA2 R166, R166.F32x2.HI_LO, UR38.F32, R0.F32 ;  /* 0x00000026a6a67c49 */ /* 0x000fc40009200000 */
[--C-:B------:R-:W-:Y:S01]  /*22990*/  FFMA2 R158, R158.F32x2.HI_LO, UR38.F32, R0.reuse.F32 ;  /* 0x000000269e9e7c49 */ /* 0x100fe20009200000 */
[----:B------:R-:W1:Y:S01]  /*229a0*/  MUFU.EX2 R21, R156 ;  /* 0x0000009c00157308 */ /* 0x000e620000000800 */
[----:B------:R-:W-:Y:S01]  /*229b0*/  FSETP.GEU.AND P5, PT, R168, -126, PT ;  /* 0xc2fc0000a800780b */ /* 0x000fe20003fae000 */
[----:B------:R-:W-:Y:S01]  /*229c0*/  @!P6 FMUL R157, R157, 0.5 ;  /* 0x3f0000009d9de820 */ /* 0x000fe20000400000 */
[--C-:B------:R-:W-:Y:S02]  /*229d0*/  FFMA2 R154, R154.F32x2.HI_LO, UR38.F32, R0.reuse.F32 ;  /* 0x000000269a9a7c49 */ /* 0x100fe40009200000 */
[--C-:B------:R-:W-:Y:S02]  /*229e0*/  FFMA2 R152, R152.F32x2.HI_LO, UR38.F32, R0.reuse.F32 ;  /* 0x0000002698987c49 */ /* 0x100fe40009200000 */
[--C-:B------:R-:W-:Y:S01]  /*229f0*/  FFMA2 R162, R162.F32x2.HI_LO, UR38.F32, R0.reuse.F32 ;  /* 0x00000026a2a27c49 */ /* 0x100fe20009200000 */
[----:B------:R-:W1:Y:S01]  /*22a00*/  MUFU.EX2 R130, R157 ;  /* 0x0000009d00827308 */ /* 0x000e620000000800 */
[----:B------:R-:W-:-:S02]  /*22a10*/  FFMA2 R164, R164.F32x2.HI_LO, UR38.F32, R0.F32 ;  /* 0x00000026a4a47c49 */ /* 0x000fc40009200000 */
[--C-:B------:R-:W-:Y:S02]  /*22a20*/  FFMA2 R104, R104.F32x2.HI_LO, UR38.F32, R0.reuse.F32 ;  /* 0x0000002668687c49 */ /* 0x100fe40009200000 */
[--C-:B------:R-:W-:Y:S02]  /*22a30*/  FFMA2 R108, R108.F32x2.HI_LO, UR38.F32, R0.reuse.F32 ;  /* 0x000000266c6c7c49 */ /* 0x100fe40009200000 */
[--C-:B------:R-:W-:Y:S02]  /*22a40*/  FFMA2 R160, R160.F32x2.HI_LO, UR38.F32, R0.reuse.F32 ;  /* 0x00000026a0a07c49 */ /* 0x100fe40009200000 */
[--C-:B------:R-:W-:Y:S02]  /*22a50*/  FFMA2 R116, R116.F32x2.HI_LO, UR38.F32, R0.reuse.F32 ;  /* 0x0000002674747c49 */ /* 0x100fe40009200000 */
[--C-:B------:R-:W-:Y:S02]  /*22a60*/  FFMA2 R110, R110.F32x2.HI_LO, UR38.F32, R0.reuse.F32 ;  /* 0x000000266e6e7c49 */ /* 0x100fe40009200000 */
        /* <DEDUP_REMOVED lines=45> */
[----:B------:R-:W-:Y:S01]  /*22d40*/  FFMA2 R26, R26.F32x2.HI_LO, UR38.F32, R0.F32 ;  /* 0x000000261a1a7c49 */ /* 0x000fe20009200000 */
[----:B------:R-:W-:Y:S01]  /*22d50*/  USHF.R.U32.HI UR4, URZ, 0x15, UR44 ;  /* 0x00000015ff047899 */ /* 0x000fe2000801162c */
[----:B-1----:R-:W-:Y:S01]  /*22d60*/  @!P0 FMUL R21, R21, R21 ;  /* 0x0000001515158220 */ /* 0x002fe20000400000 */
[C---:B------:R-:W-:Y:S01]  /*22d70*/  FSETP.GEU.AND P0, PT, R167.reuse, -126, PT ;  /* 0xc2fc0000a700780b */ /* 0x040fe20003f0e000 */
[----:B------:R-:W-:Y:S01]  /*22d80*/  @!P5 FMUL R168, R168, 0.5 ;  /* 0x3f000000a8a8d820 */ /* 0x000fe20000400000 */
[----:B------:R-:W-:Y:S01]  /*22d90*/  UISETP.NE.AND UP0, UPT, UR55, URZ, UPT ;  /* 0x000000ff3700728c */ /* 0x000fe2000bf05270 */
[----:B------:R-:W-:Y:S02]  /*22da0*/  SYNCS.ARRIVE.TRANS64.A1T0 RZ, [UR45], RZ ;  /* 0x000000ffffff79a7 */ /* 0x000fe4000810002d */
[----:B------:R-:W1:Y:S08]  /*22db0*/  MUFU.EX2 R15, R168 ;  /* 0x000000a8000f7308 */ /* 0x000e700000000800 */
[----:B------:R-:W-:-:S04]  /*22dc0*/  @!P0 FMUL R167, R167, 0.5 ;  /* 0x3f000000a7a78820 */ /* 0x000fc80000400000 */
[----:B------:R-:W1:Y:S01]  /*22dd0*/  MUFU.EX2 R12, R167 ;  /* 0x000000a7000c7308 */ /* 0x000e620000000800 */
[----:B------:R-:W-:Y:S01]  /*22de0*/  @!P6 FMUL R130, R130, R130 ;  /* 0x000000828282e220 */ /* 0x000fe20000400000 */
[----:B------:R-:W-:Y:S01]  /*22df0*/  FSETP.GEU.AND P6, PT, R154, -126, PT ;  /* 0xc2fc00009a00780b */ /* 0x000fe20003fce000 */
[----:B-1----:R-:W-:Y:S01]  /*22e00*/  @!P5 FMUL R15, R15, R15 ;  /* 0x0000000f0f0fd220 */ /* 0x002fe20000400000 */
[----:B------:R-:W-:Y:S01]  /*22e10*/  FSETP.GEU.AND P5, PT, R155, -126, PT ;  /* 0xc2fc00009b00780b */ /* 0x000fe20003fae000 */
[----:B------:R-:W-:Y:S01]  /*22e20*/  @!P0 FMUL R12, R12, R12 ;  /* 0x0000000c0c0c8220 */ /* 0x000fe20000400000 */
[----:B------:R-:W-:-:S09]  /*22e30*/  FSETP.GEU.AND P0, PT, R162, -126, PT ;  /* 0xc2fc0000a200780b */ /* 0x000fd20003f0e000 */
[----:B------:R-:W-:-:S04]  /*22e40*/  @!P6 FMUL R154, R154, 0.5 ;  /* 0x3f0000009a9ae820 */ /* 0x000fc80000400000 */
[----:B------:R-:W1:Y:S01]  /*22e50*/  MUFU.EX2 R9, R154 ;  /* 0x0000009a00097308 */ /* 0x000e620000000800 */
[----:B------:R-:W-:Y:S01]  /*22e60*/  @!P5 FMUL R155, R155, 0.5 ;  /* 0x3f0000009b9bd820 */ /* 0x000fe20000400000 */
[----:B------:R-:W-:-:S06]  /*22e70*/  @!P0 FMUL R162, R162, 0.5 ;  /* 0x3f000000a2a28820 */ /* 0x000fcc0000400000 */
[----:B------:R-:W1:Y:S08]  /*22e80*/  MUFU.EX2 R10, R155 ;  /* 0x0000009b000a7308 */ /* 0x000e700000000800 */
[----:B------:R-:W1:Y:S02]  /*22e90*/  MUFU.EX2 R3, R162 ;  /* 0x000000a200037308 */ /* 0x000e640000000800 */
[----:B-1----:R-:W-:Y:S01]  /*22ea0*/  @!P6 FMUL R9, R9, R9 ;  /* 0x000000090909e220 */ /* 0x002fe20000400000 */
[----:B------:R-:W-:Y:S01]  /*22eb0*/  FSETP.GEU.AND P6, PT, R163, -126, PT ;  /* 0xc2fc0000a300780b */ /* 0x000fe20003fce000 */
[----:B------:R-:W-:Y:S01]  /*22ec0*/  @!P5 FMUL R10, R10, R10 ;  /* 0x0000000a0a0ad220 */ /* 0x000fe20000400000 */
[----:B------:R-:W-:Y:S01]  /*22ed0*/  FSETP.GEU.AND P5, PT, R108, -126, PT ;  /* 0xc2fc00006c00780b */ /* 0x000fe20003fae000 */
[----:B------:R-:W-:Y:S01]  /*22ee0*/  @!P0 FMUL R3, R3, R3 ;  /* 0x0000000303038220 */ /* 0x000fe20000400000 */
[----:B------:R-:W-:-:S09]  /*22ef0*/  FSETP.GEU.AND P0, PT, R105, -126, PT ;  /* 0xc2fc00006900780b */ /* 0x000fd20003f0e000 */
[----:B------:R-:W-:-:S04]  /*22f00*/  @!P6 FMUL R163, R163, 0.5 ;  /* 0x3f000000a3a3e820 */ /* 0x000fc80000400000 */
[----:B------:R-:W-:Y:S01]  /*22f10*/  MUFU.EX2 R4, R163 ;  /* 0x000000a300047308 */ /* 0x000fe20000000800 */
[----:B---3--:R-:W-:Y:S01]  /*22f20*/  @!P1 FMUL R128, R128, R128 ;  /* 0x0000008080809220 */ /* 0x008fe20000400000 */
[----:B----4-:R-:W-:-:S04]  /*22f30*/  @!P2 FMUL R129, R129, R129 ;  /* 0x000000818181a220 */ /* 0x010fc80000400000 */
[----:B------:R-:W-:Y:S01]  /*22f40*/  @!P1 STL [R1+0x54], R128 ;  /* 0x0000548001009387 */ /* 0x000fe20000100800 */
[----:B-----5:R-:W-:Y:S01]  /*22f50*/  @!P4 FMUL R127, R127, R127 ;  /* 0x0000007f7f7fc220 */ /* 0x020fe20000400000 */
[----:B--2---:R-:W-:Y:S01]  /*22f60*/  @!P3 FMUL R126, R126, R126 ;  /* 0x0000007e7e7eb220 */ /* 0x004fe20000400000 */
[----:B------:R-:W-:-:S03]  /*22f70*/  FSETP.GEU.AND P1, PT, R166, -126, PT ;  /* 0xc2fc0000a600780b */ /* 0x000fc60003f2e000 */
[----:B------:R-:W-:Y:S01]  /*22f80*/  @!P4 STL [R1+0x58], R127 ;  /* 0x0000587f0100c387 */ /* 0x000fe20000100800 */
[----:B------:R-:W-:-:S03]  /*22f90*/  FSETP.GEU.AND P4, PT, R169, -126, PT ;  /* 0xc2fc0000a900780b */ /* 0x000fc60003f8e000 */
[----:B------:R-:W-:Y:S01]  /*22fa0*/  @!P3 STL [R1+0x5c], R126 ;  /* 0x00005c7e0100b387 */ /* 0x000fe20000100800 */
[----:B------:R-:W-:-:S03]  /*22fb0*/  FSETP.GEU.AND P3, PT, R158, -126, PT ;  /* 0xc2fc00009e00780b */ /* 0x000fc60003f6e000 */
[----:B------:R1:W-:Y:S01]  /*22fc0*/  @!P2 STL [R1+0x50], R129 ;  /* 0x000050810100a387 */ /* 0x0003e20000100800 */
[----:B------:R-:W-:Y:S01]  /*22fd0*/  FSETP.GEU.AND P2, PT, R159, -126, PT ;  /* 0xc2fc00009f00780b */ /* 0x000fe20003f4e000 */
[----:B------:R-:W-:-:S04]  /*22fe0*/  @!P1 FMUL R166, R166, 0.5 ;  /* 0x3f000000a6a69820 */ /* 0x000fc80000400000 */
[----:B------:R-:W-:Y:S01]  /*22ff0*/  @!P4 FMUL R169, R169, 0.5 ;  /* 0x3f000000a9a9c820 */ /* 0x000fe20000400000 */
[----:B------:R-:W2:Y:S03]  /*23000*/  MUFU.EX2 R11, R166 ;  /* 0x000000a6000b7308 */ /* 0x000ea60000000800 */
[----:B------:R-:W-:-:S04]  /*23010*/  @!P3 FMUL R158, R158, 0.5 ;  /* 0x3f0000009e9eb820 */ /* 0x000fc80000400000 */
[----:B------:R-:W-:Y:S01]  /*23020*/  @!P2 FMUL R159, R159, 0.5 ;  /* 0x3f0000009f9fa820 */ /* 0x000fe20000400000 */
[----:B------:R-:W3:Y:S08]  /*23030*/  MUFU.EX2 R20, R169 ;  /* 0x000000a900147308 */ /* 0x000ef00000000800 */
[----:B------:R-:W4:Y:S08]  /*23040*/  MUFU.EX2 R13, R158 ;  /* 0x0000009e000d7308 */ /* 0x000f300000000800 */
[----:B------:R-:W5:Y:S01]  /*23050*/  MUFU.EX2 R14, R159 ;  /* 0x0000009f000e7308 */ /* 0x000f620000000800 */
[----:B--2---:R-:W-:Y:S01]  /*23060*/  @!P1 FMUL R11, R11, R11 ;  /* 0x0000000b0b0b9220 */ /* 0x004fe20000400000 */
[----:B------:R-:W-:Y:S01]  /*23070*/  FSETP.GEU.AND P1, PT, R153, -126, PT ;  /* 0xc2fc00009900780b */ /* 0x000fe20003f2e000 */
[----:B---3--:R-:W-:Y:S01]  /*23080*/  @!P4 FMUL R20, R20, R20 ;  /* 0x000000141414c220 */ /* 0x008fe20000400000 */
[----:B------:R-:W-:Y:S01]  /*23090*/  FSETP.GEU.AND P4, PT, R164, -126, PT ;  /* 0xc2fc0000a400780b */ /* 0x000fe20003f8e000 */
[----:B----4-:R-:W-:Y:S01]  /*230a0*/  @!P3 FMUL R13, R13, R13 ;  /* 0x0000000d0d0db220 */ /* 0x010fe20000400000 */
[----:B------:R-:W-:Y:S01]  /*230b0*/  FSETP.GEU.AND P3, PT, R165, -126, PT ;  /* 0xc2fc0000a500780b */ /* 0x000fe20003f6e000 */
[----:B-----5:R-:W-:Y:S01]  /*230c0*/  @!P2 FMUL R14, R14, R14 ;  /* 0x0000000e0e0ea220 */ /* 0x020fe20000400000 */
[----:B------:R-:W-:-:S07]  /*230d0*/  FSETP.GEU.AND P2, PT, R152, -126, PT ;  /* 0xc2fc00009800780b */ /* 0x000fce0003f4e000 */
[----:B------:R-:W-:Y:S02]  /*230e0*/  @!P1 FMUL R153, R153, 0.5 ;  /* 0x3f00000099999820 */ /* 0x000fe40000400000 */
[----:B------:R-:W-:Y:S02]  /*230f0*/  @!P4 FMUL R164, R164, 0.5 ;  /* 0x3f000000a4a4c820 */ /* 0x000fe40000400000 */
[----:B------:R-:W-:Y:S01]  /*23100*/  @!P3 FMUL R165, R165, 0.5 ;  /* 0x3f000000a5a5b820 */ /* 0x000fe20000400000 */
[----:B------:R-:W2:Y:S01]  /*23110*/  MUFU.EX2 R6, R153 ;  /* 0x0000009900067308 */ /* 0x000ea20000000800 */
[----:B------:R-:W-:-:S07]  /*23120*/  @!P2 FMUL R152, R152, 0.5 ;  /* 0x3f0000009898a820 */ /* 0x000fce0000400000 */
        /* <DEDUP_REMOVED lines=11> */
[----:B------:R-:W-:Y:S01]  /*231e0*/  @!P1 FMUL R104, R104, 0.5 ;  /* 0x3f00000068689820 */ /* 0x000fe20000400000 */
[----:B------:R-:W-:Y:S01]  /*231f0*/  @!P0 FMUL R105, R105, 0.5 ;  /* 0x3f00000069698820 */ /* 0x000fe20000400000 */
[----:B------:R-:W-:Y:S01]  /*23200*/  @!P5 FMUL R108, R108, 0.5 ;  /* 0x3f0000006c6cd820 */ /* 0x000fe20000400000 */
[----:B------:R-:W-:Y:S01]  /*23210*/  @!P4 FMUL R109, R109, 0.5 ;  /* 0x3f0000006d6dc820 */ /* 0x000fe20000400000 */
[----:B------:R-:W-:Y:S01]  /*23220*/  @!P3 FMUL R160, R160, 0.5 ;  /* 0x3f000000a0a0b820 */ /* 0x000fe20000400000 */
[----:B------:R-:W2:Y:S01]  /*23230*/  MUFU.EX2 R184, R104 ;  /* 0x0000006800b87308 */ /* 0x000ea20000000800 */
[----:B------:R-:W-:-:S07]  /*23240*/  @!P2 FMUL R161, R161, 0.5 ;  /* 0x3f000000a1a1a820 */ /* 0x000fce0000400000 */
[----:B------:R-:W3:Y:S01]  /*23250*/  MUFU.EX2 R185, R105 ;  /* 0x0000006900b97308 */ /* 0x000ee20000000800 */
[----:B------:R-:W-:-:S07]  /*23260*/  @!P6 FMUL R4, R4, R4 ;  /* 0x000000040404e220 */ /* 0x000fce0000400000 */
[----:B------:R-:W4:Y:S01]  /*23270*/  MUFU.EX2 R188, R108 ;  /* 0x0000006c00bc7308 */ /* 0x000f220000000800 */
[----:B------:R-:W-:-:S07]  /*23280*/  FSETP.GEU.AND P6, PT, R116, -126, PT ;  /* 0xc2fc00007400780b */ /* 0x000fce0003fce000 */
[----:B------:R-:W5:Y:S08]  /*23290*/  MUFU.EX2 R189, R109 ;  /* 0x0000006d00bd7308 */ /* 0x000f700000000800 */
[----:B------:R-:W1:Y:S08]  /*232a0*/  MUFU.EX2 R186, R160 ;  /* 0x000000a000ba7308 */ /* 0x000e700000000800 */
[----:B------:R-:W1:Y:S01]  /*232b0*/  MUFU.EX2 R187, R161 ;  /* 0x000000a100bb7308 */ /* 0x000e620000000800 */
[----:B--2---:R-:W-:Y:S01]  /*232c0*/  @!P1 FMUL R184, R184, R184 ;  /* 0x000000b8b8b89220 */ /* 0x004fe20000400000 */
[----:B---3--:R-:W-:Y:S01]  /*232d0*/  @!P0 FMUL R185, R185, R185 ;  /* 0x000000b9b9b98220 */ /* 0x008fe20000400000 */
[----:B------:R-:W-:Y:S01]  /*232e0*/  FSETP.GEU.AND P1, PT, R111, -126, PT ;  /* 0xc2fc00006f00780b */ /* 0x000fe20003f2e000 */
[----:B----4-:R-:W-:Y:S01]  /*232f0*/  @!P5 FMUL R188, R188, R188 ;  /* 0x000000bcbcbcd220 */ /* 0x010fe20000400000 */
[----:B------:R-:W-:Y:S01]  /*23300*/  FSETP.GEU.AND P0, PT, R96, -126, PT ;  /* 0xc2fc00006000780b */ /* 0x000fe20003f0e000 */
[----:B-----5:R-:W-:Y:S01]  /*23310*/  @!P4 FMUL R189, R189, R189 ;  /* 0x000000bdbdbdc220 */ /* 0x020fe20000400000 */
[----:B------:R-:W-:Y:S01]  /*23320*/  FSETP.GEU.AND P5, PT, R117, -126, PT ;  /* 0xc2fc00007500780b */ /* 0x000fe20003fae000 */
[----:B-1----:R-:W-:Y:S01]  /*23330*/  @!P3 FMUL R186, R186, R186 ;  /* 0x000000bababab220 */ /* 0x002fe20000400000 */
[----:B------:R-:W-:-:S02]  /*23340*/  FSETP.GEU.AND P4, PT, R100, -126, PT ;  /* 0xc2fc00006400780b */ /* 0x000fc40003f8e000 */
[----:B------:R-:W-:Y:S01]  /*23350*/  FSETP.GEU.AND P3, PT, R101, -126, PT ;  /* 0xc2fc00006500780b */ /* 0x000fe20003f6e000 */
[----:B------:R-:W-:Y:S01]  /*23360*/  @!P6 FMUL R116, R116, 0.5 ;  /* 0x3f0000007474e820 */ /* 0x000fe20000400000 */
[----:B------:R-:W-:Y:S01]  /*23370*/  @!P2 FMUL R187, R187, R187 ;  /* 0x000000bbbbbba220 */ /* 0x000fe20000400000 */
[----:B------:R-:W-:Y:S02]  /*23380*/  FSETP.GEU.AND P2, PT, R110, -126, PT ;  /* 0xc2fc00006e00780b */ /* 0x000fe40003f4e000 */
[----:B------:R-:W1:Y:S01]  /*23390*/  MUFU.EX2 R182, R116 ;  /* 0x0000007400b67308 */ /* 0x000e620000000800 */
[----:B------:R-:W-:Y:S01]  /*233a0*/  @!P1 FMUL R111, R111, 0.5 ;  /* 0x3f0000006f6f9820 */ /* 0x000fe20000400000 */
[----:B------:R-:W-:Y:S02]  /*233b0*/  @!P0 FMUL R96, R96, 0.5 ;  /* 0x3f00000060608820 */ /* 0x000fe40000400000 */
[----:B------:R-:W-:Y:S02]  /*233c0*/  @!P5 FMUL R117, R117, 0.5 ;  /* 0x3f0000007575d820 */ /* 0x000fe40000400000 */
[----:B------:R-:W-:-:S02]  /*233d0*/  @!P4 FMUL R100, R100, 0.5 ;  /* 0x3f0000006464c820 */ /* 0x000fc40000400000 */
[----:B------:R-:W-:Y:S01]  /*233e0*/  @!P3 FMUL R101, R101, 0.5 ;  /* 0x3f0000006565b820 */ /* 0x000fe20000400000 */
[----:B------:R-:W2:Y:S02]  /*233f0*/  MUFU.EX2 R179, R111 ;  /* 0x0000006f00b37308 */ /* 0x000ea40000000800 */
[----:B------:R-:W-:-:S06]  /*23400*/  @!P2 FMUL R110, R110, 0.5 ;  /* 0x3f0000006e6ea820 */ /* 0x000fcc0000400000 */
[----:B------:R-:W3:Y:S01]  /*23410*/  MUFU.EX2 R176, R96 ;  /* 0x0000006000b07308 */ /* 0x000ee20000000800 */
[----:B-1----:R-:W-:-:S07]  /*23420*/  @!P6 FMUL R182, R182, R182 ;  /* 0x000000b6b6b6e220 */ /* 0x002fce0000400000 */
[----:B------:R-:W1:Y:S01]  /*23430*/  MUFU.EX2 R183, R117 ;  /* 0x0000007500b77308 */ /* 0x000e620000000800 */
[----:B------:R-:W-:-:S07]  /*23440*/  FSETP.GEU.AND P6, PT, R97, -126, PT ;  /* 0xc2fc00006100780b */ /* 0x000fce0003fce000 */
[----:B------:R-:W4:Y:S08]  /*23450*/  MUFU.EX2 R180, R100 ;  /* 0x0000006400b47308 */ /* 0x000f300000000800 */
[----:B------:R-:W5:Y:S08]  /*23460*/  MUFU.EX2 R181, R101 ;  /* 0x0000006500b57308 */ /* 0x000f700000000800 */
[----:B------:R-:W5:Y:S01]  /*23470*/  MUFU.EX2 R178, R110 ;  /* 0x0000006e00b27308 */ /* 0x000f620000000800 */
[----:B--2---:R-:W-:Y:S01]  /*23480*/  @!P1 FMUL R179, R179, R179 ;  /* 0x000000b3b3b39220 */ /* 0x004fe20000400000 */
[----:B---3--:R-:W-:Y:S01]  /*23490*/  @!P0 FMUL R176, R176, R176 ;  /* 0x000000b0b0b08220 */ /* 0x008fe20000400000 */
[----:B------:R-:W-:Y:S01]  /*234a0*/  FSETP.GEU.AND P1, PT, R94, -126, PT ;  /* 0xc2fc00005e00780b */ /* 0x000fe20003f2e000 */
[----:B-1----:R-:W-:Y:S01]  /*234b0*/  @!P5 FMUL R183, R183, R183 ;  /* 0x000000b7b7b7d220 */ /* 0x002fe20000400000 */
[----:B------:R-:W-:Y:S01]  /*234c0*/  FSETP.GEU.AND P0, PT, R95, -126, PT ;  /* 0xc2fc00005f00780b */ /* 0x000fe20003f0e000 */
[----:B----4-:R-:W-:Y:S01]  /*234d0*/  @!P4 FMUL R180, R180, R180 ;  /* 0x000000b4b4b4c220 */ /* 0x010fe20000400000 */
[----:B------:R-:W-:Y:S01]  /*234e0*/  FSETP.GEU.AND P5, PT, R98, -126, PT ;  /* 0xc2fc00006200780b */ /* 0x000fe20003fae000 */
[----:B-----5:R-:W-:Y:S01]  /*234f0*/  @!P3 FMUL R181, R181, R181 ;  /* 0x000000b5b5b5b220 */ /* 0x020fe20000400000 */
        /* <DEDUP_REMOVED lines=177> */
[----:B------:R-:W-:Y:S01]  /*24010*/  @!P4 FMUL R77, R77, 0.5 ;  /* 0x3f0000004d4dc820 */ /* 0x000fe20000400000 */
[----:B------:R-:W-:Y:S01]  /*24020*/  MOV R65, R129 ;  /* 0x0000008100417202 */ /* 0x000fe20000000f00 */
[----:B------:R-:W-:Y:S01]  /*24030*/  @!P3 FMUL R112, R112, 0.5 ;  /* 0x3f0000007070b820 */ /* 0x000fe20000400000 */
[----:B------:R-:W-:Y:S01]  /*24040*/  MOV R60, R128 ;  /* 0x00000080003c7202 */ /* 0x000fe20000000f00 */
[----:B------:R-:W-:Y:S01]  /*24050*/  MUFU.EX2 R129, R81 ;  /* 0x0000005100817308 */ /* 0x000fe20000000800 */
[----:B------:R2:W-:Y:S01]  /*24060*/  STL [R1+0x4c], R130 ;  /* 0x00004c8201007387 */ /* 0x0005e20000100800 */
[----:B------:R-:W-:Y:S01]  /*24070*/  @!P2 FMUL R113, R113, 0.5 ;  /* 0x3f0000007171a820 */ /* 0x000fe20000400000 */
[----:B------:R-:W-:-:S05]  /*24080*/  MOV R64, R130 ;  /* 0x0000008200407202 */ /* 0x000fca0000000f00 */
[----:B------:R-:W3:Y:S01]  /*24090*/  MUFU.EX2 R128, R80 ;  /* 0x0000005000807308 */ /* 0x000ee20000000800 */
[----:B-1----:R-:W-:-:S07]  /*240a0*/  @!P6 FMUL R135, R135, R135 ;  /* 0x000000878787e220 */ /* 0x002fce0000400000 */
[----:B------:R-:W1:Y:S01]  /*240b0*/  MUFU.EX2 R132, R76 ;  /* 0x0000004c00847308 */ /* 0x000e620000000800 */
[----:B------:R-:W-:-:S07]  /*240c0*/  FSETP.GEU.AND P6, PT, R86, -126, PT ;  /* 0xc2fc00005600780b */ /* 0x000fce0003fce000 */
[----:B------:R-:W4:Y:S08]  /*240d0*/  MUFU.EX2 R133, R77 ;  /* 0x0000004d00857308 */ /* 0x000f300000000800 */
[----:B--2---:R-:W2:Y:S08]  /*240e0*/  MUFU.EX2 R130, R112 ;  /* 0x0000007000827308 */ /* 0x004eb00000000800 */
[----:B------:R-:W5:Y:S01]  /*240f0*/  MUFU.EX2 R131, R113 ;  /* 0x0000007100837308 */ /* 0x000f620000000800 */
[----:B---3--:R-:W-:Y:S01]  /*24100*/  @!P1 FMUL R128, R128, R128 ;  /* 0x0000008080809220 */ /* 0x008fe20000400000 */
[----:B------:R-:W-:Y:S01]  /*24110*/  @!P0 FMUL R129, R129, R129 ;  /* 0x0000008181818220 */ /* 0x000fe20000400000 */
[----:B------:R-:W-:Y:S01]  /*24120*/  FSETP.GEU.AND P1, PT, R79, -126, PT ;  /* 0xc2fc00004f00780b */ /* 0x000fe20003f2e000 */
[----:B-1----:R-:W-:Y:S01]  /*24130*/  @!P5 FMUL R132, R132, R132 ;  /* 0x000000848484d220 */ /* 0x002fe20000400000 */
[----:B------:R-:W-:Y:S01]  /*24140*/  FSETP.GEU.AND P0, PT, R70, -126, PT ;  /* 0xc2fc00004600780b */ /* 0x000fe20003f0e000 */
[----:B----4-:R-:W-:Y:S01]  /*24150*/  @!P4 FMUL R133, R133, R133 ;  /* 0x000000858585c220 */ /* 0x010fe20000400000 */
[----:B------:R-:W-:Y:S01]  /*24160*/  FSETP.GEU.AND P5, PT, R87, -126, PT ;  /* 0xc2fc00005700780b */ /* 0x000fe20003fae000 */
[----:B--2---:R-:W-:Y:S01]  /*24170*/  @!P3 FMUL R130, R130, R130 ;  /* 0x000000828282b220 */ /* 0x004fe20000400000 */
[----:B------:R-:W-:-:S02]  /*24180*/  FSETP.GEU.AND P4, PT, R74, -126, PT ;  /* 0xc2fc00004a00780b */ /* 0x000fc40003f8e000 */
[----:B------:R-:W-:Y:S01]  /*24190*/  FSETP.GEU.AND P3, PT, R75, -126, PT ;  /* 0xc2fc00004b00780b */ /* 0x000fe20003f6e000 */
[----:B------:R-:W-:Y:S01]  /*241a0*/  @!P6 FMUL R86, R86, 0.5 ;  /* 0x3f0000005656e820 */ /* 0x000fe20000400000 */
[----:B-----5:R-:W-:Y:S01]  /*241b0*/  @!P2 FMUL R131, R131, R131 ;  /* 0x000000838383a220 */ /* 0x020fe20000400000 */
[----:B------:R-:W-:Y:S02]  /*241c0*/  FSETP.GEU.AND P2, PT, R78, -126, PT ;  /* 0xc2fc00004e00780b */ /* 0x000fe40003f4e000 */
[----:B------:R-:W-:Y:S02]  /*241d0*/  MOV R68, R126 ;  /* 0x0000007e00447202 */ /* 0x000fe40000000f00 */
[----:B------:R-:W1:Y:S01]  /*241e0*/  MUFU.EX2 R126, R86 ;  /* 0x00000056007e7308 */ /* 0x000e620000000800 */
[----:B------:R-:W-:Y:S01]  /*241f0*/  @!P1 FMUL R79, R79, 0.5 ;  /* 0x3f0000004f4f9820 */ /* 0x000fe20000400000 */
[----:B------:R-:W-:Y:S01]  /*24200*/  @!P0 FMUL R70, R70, 0.5 ;  /* 0x3f00000046468820 */ /* 0x000fe20000400000 */
[----:B------:R-:W-:Y:S01]  /*24210*/  @!P5 FMUL R87, R87, 0.5 ;  /* 0x3f0000005757d820 */ /* 0x000fe20000400000 */
[----:B------:R-:W-:-:S02]  /*24220*/  @!P4 FMUL R74, R74, 0.5 ;  /* 0x3f0000004a4ac820 */ /* 0x000fc40000400000 */
[----:B------:R-:W-:Y:S01]  /*24230*/  @!P3 FMUL R75, R75, 0.5 ;  /* 0x3f0000004b4bb820 */ /* 0x000fe20000400000 */
[----:B------:R-:W-:Y:S02]  /*24240*/  MOV R61, R127 ;  /* 0x0000007f003d7202 */ /* 0x000fe40000000f00 */
[----:B------:R-:W-:Y:S01]  /*24250*/  @!P2 FMUL R78, R78, 0.5 ;  /* 0x3f0000004e4ea820 */ /* 0x000fe20000400000 */
[----:B------:R-:W2:Y:S08]  /*24260*/  MUFU.EX2 R123, R79 ;  /* 0x0000004f007b7308 */ /* 0x000eb00000000800 */
        /* <DEDUP_REMOVED lines=113> */
[----:B-1----:R-:W-:Y:S01]  /*24980*/  @!P6 FMUL R98, R98, R98 ;  /* 0x000000626262e220 */ /* 0x002fe20000400000 */
[----:B------:R-:W1:Y:S06]  /*24990*/  S2R R69, SR_TID.X ;  /* 0x0000000000457919 */ /* 0x000e6c0000002100 */
[----:B------:R-:W4:Y:S01]  /*249a0*/  MUFU.EX2 R99, R37 ;  /* 0x0000002500637308 */ /* 0x000f220000000800 */
[----:B------:R-:W-:-:S07]  /*249b0*/  FSETP.GEU.AND P6, PT, R31, -126, PT ;  /* 0xc2fc00001f00780b */ /* 0x000fce0003fce000 */
[----:B------:R-:W5:Y:S08]  /*249c0*/  MUFU.EX2 R96, R34 ;  /* 0x0000002200607308 */ /* 0x000f700000000800 */
[----:B------:R-:W1:Y:S08]  /*249d0*/  MUFU.EX2 R97, R35 ;  /* 0x0000002300617308 */ /* 0x000e700000000800 */
[----:B------:R-:W1:Y:S01]  /*249e0*/  MUFU.EX2 R94, R32 ;  /* 0x00000020005e7308 */ /* 0x000e620000000800 */
[----:B------:R-:W-:-:S02]  /*249f0*/  FFMA2 R22, R24.F32x2.HI_LO, UR38.F32, R0.F32 ;  /* 0x0000002618167c49 */ /* 0x000fc40009200000 */
[----:B--2---:R-:W-:Y:S01]  /*24a00*/  @!P1 FMUL R95, R95, R95 ;  /* 0x0000005f5f5f9220 */ /* 0x004fe20000400000 */
[----:B---3--:R-:W-:Y:S01]  /*24a10*/  @!P0 FMUL R92, R92, R92 ;  /* 0x0000005c5c5c8220 */ /* 0x008fe20000400000 */
[----:B----4-:R-:W-:Y:S01]  /*24a20*/  @!P5 FMUL R99, R99, R99 ;  /* 0x000000636363d220 */ /* 0x010fe20000400000 */
[----:B------:R-:W-:Y:S01]  /*24a30*/  FSETP.GEU.AND P1, PT, R22, -126, PT ;  /* 0xc2fc00001600780b */ /* 0x000fe20003f2e000 */
[----:B-----5:R-:W-:Y:S01]  /*24a40*/  @!P4 FMUL R96, R96, R96 ;  /* 0x000000606060c220 */ /* 0x020fe20000400000 */
[----:B------:R-:W-:Y:S01]  /*24a50*/  FSETP.GEU.AND P0, PT, R23, -126, PT ;  /* 0xc2fc00001700780b */ /* 0x000fe20003f0e000 */
[----:B-1----:R-:W-:Y:S01]  /*24a60*/  @!P3 FMUL R97, R97, R97 ;  /* 0x000000616161b220 */ /* 0x002fe20000400000 */
[----:B------:R-:W-:Y:S02]  /*24a70*/  FSETP.GEU.AND P5, PT, R28, -126, PT ;  /* 0xc2fc00001c00780b */ /* 0x000fe40003fae000 */
[----:B------:R-:W-:Y:S02]  /*24a80*/  FSETP.GEU.AND P4, PT, R29, -126, PT ;  /* 0xc2fc00001d00780b */ /* 0x000fe40003f8e000 */
[----:B------:R-:W-:Y:S01]  /*24a90*/  FSETP.GEU.AND P3, PT, R26, -126, PT ;  /* 0xc2fc00001a00780b */ /* 0x000fe20003f6e000 */
[----:B------:R-:W-:Y:S01]  /*24aa0*/  @!P2 FMUL R94, R94, R94 ;  /* 0x0000005e5e5ea220 */ /* 0x000fe20000400000 */
[----:B------:R-:W-:Y:S01]  /*24ab0*/  FSETP.GEU.AND P2, PT, R27, -126, PT ;  /* 0xc2fc00001b00780b */ /* 0x000fe20003f4e000 */
[----:B------:R-:W-:-:S04]  /*24ac0*/  @!P6 FMUL R31, R31, 0.5 ;  /* 0x3f0000001f1fe820 */ /* 0x000fc80000400000 */
[----:B------:R-:W1:Y:S01]  /*24ad0*/  MUFU.EX2 R93, R31 ;  /* 0x0000001f005d7308 */ /* 0x000e620000000800 */
[----:B------:R-:W-:Y:S01]  /*24ae0*/  @!P1 FMUL R22, R22, 0.5 ;  /* 0x3f00000016169820 */ /* 0x000fe20000400000 */
[----:B------:R-:W-:Y:S01]  /*24af0*/  @!P0 FMUL R23, R23, 0.5 ;  /* 0x3f00000017178820 */ /* 0x000fe20000400000 */
[----:B------:R-:W-:Y:S01]  /*24b00*/  @!P5 FMUL R28, R28, 0.5 ;  /* 0x3f0000001c1cd820 */ /* 0x000fe20000400000 */
[----:B------:R-:W-:Y:S02]  /*24b10*/  @!P4 FMUL R29, R29, 0.5 ;  /* 0x3f0000001d1dc820 */ /* 0x000fe40000400000 */
[----:B------:R-:W-:Y:S02]  /*24b20*/  @!P3 FMUL R26, R26, 0.5 ;  /* 0x3f0000001a1ab820 */ /* 0x000fe40000400000 */
[----:B------:R-:W-:Y:S01]  /*24b30*/  @!P2 FMUL R27, R27, 0.5 ;  /* 0x3f0000001b1ba820 */ /* 0x000fe20000400000 */
[----:B------:R-:W2:Y:S01]  /*24b40*/  MUFU.EX2 R90, R28 ;  /* 0x0000001c005a7308 */ /* 0x000ea20000000800 */
[----:B------:R3:W-:Y:S01]  /*24b50*/  STL [R1+0x48], R21 ;  /* 0x0000481501007387 */ /* 0x0007e20000100800 */
[----:B------:R-:W-:-:S02]  /*24b60*/  SHF.R.U32.HI R69, RZ, 0x5, R69 ;  /* 0x00000005ff457819 */ /* 0x000fc40000011645 */
[----:B------:R-:W-:Y:S01]  /*24b70*/  MOV R0, UR4 ;  /* 0x0000000400007c02 */ /* 0x000fe20008000f00 */
[----:B------:R3:W-:Y:S03]  /*24b80*/  STL [R1+0x40], R15 ;  /* 0x0000400f01007387 */ /* 0x0007e60000100800 */
[----:B------:R-:W4:Y:S01]  /*24b90*/  MUFU.EX2 R91, R29 ;  /* 0x0000001d005b7308 */ /* 0x000f220000000800 */
[----:B------:R3:W-:Y:S04]  /*24ba0*/  STL [R1+0x44], R20 ;  /* 0x0000441401007387 */ /* 0x0007e80000100800 */
[----:B------:R3:W-:Y:S03]  /*24bb0*/  STL [R1+0x38], R13 ;  /* 0x0000380d01007387 */ /* 0x0007e60000100800 */
[----:B------:R-:W5:Y:S01]  /*24bc0*/  MUFU.EX2 R88, R26 ;  /* 0x0000001a00587308 */ /* 0x000f620000000800 */
        /* <DEDUP_REMOVED lines=10> */
[----:B------:R3:W-:Y:S04]  /*24c70*/  STL [R1+0x18], R5 ;  /* 0x0000180501007387 */ /* 0x0007e80000100800 */
[----:B------:R3:W-:Y:S04]  /*24c80*/  STL [R1+0x1c], R6 ;  /* 0x00001c0601007387 */ /* 0x0007e80000100800 */
[----:B------:R3:W-:Y:S04]  /*24c90*/  STL [R1+0x10], R3 ;  /* 0x0000100301007387 */ /* 0x0007e80000100800 */
[----:B------:R3:W-:Y:S01]  /*24ca0*/  STL [R1+0x14], R4 ;  /* 0x0000140401007387 */ /* 0x0007e20000100800 */
[----:B-1----:R-:W-:Y:S01]  /*24cb0*/  @!P6 FMUL R93, R93, R93 ;  /* 0x0000005d5d5de220 */ /* 0x002fe20000400000 */
[----:B------:R-:W-:Y:S01]  /*24cc0*/  LOP3.LUT P6, RZ, R0, 0x3, R69, 0x48, !PT ;  /* 0x0000000300ff7812 */ /* 0x000fe200078c4845 */
[----:B--2---:R-:W-:Y:S01]  /*24cd0*/  @!P5 FMUL R90, R90, R90 ;  /* 0x0000005a5a5ad220 */ /* 0x004fe20000400000 */
[----:B----4-:R-:W-:Y:S01]  /*24ce0*/  @!P4 FMUL R91, R91, R91 ;  /* 0x0000005b5b5bc220 */ /* 0x010fe20000400000 */
[----:B-----5:R-:W-:Y:S01]  /*24cf0*/  @!P3 FMUL R88, R88, R88 ;  /* 0x000000585858b220 */ /* 0x020fe20000400000 */
[----:B------:R-:W-:Y:S01]  /*24d00*/  @!P2 FMUL R89, R89, R89 ;  /* 0x000000595959a220 */ /* 0x000fe20000400000 */
[----:B------:R-:W-:Y:S01]  /*24d10*/  @!P1 FMUL R22, R22, R22 ;  /* 0x0000001616169220 */ /* 0x000fe20000400000 */
[----:B------:R-:W-:Y:S01]  /*24d20*/  @!P0 FMUL R23, R23, R23 ;  /* 0x0000001717178220 */ /* 0x000fe20000400000 */
[----:B------:R-:W-:-:S02]  /*24d30*/  USEL UR52, UR41, UR52, UP0 ;  /* 0x0000003429347287 */ /* 0x000fc40008000000 */
[----:B------:R-:W-:Y:S01]  /*24d40*/  USEL UR53, UR53, UR41, UP0 ;  /* 0x0000002935357287 */ /* 0x000fe20008000000 */
[----:B------:R-:W-:Y:S02]  /*24d50*/  F2FP.BF16.F32.PACK_AB R56, R68, R61 ;  /* 0x0000003d4438723e */ /* 0x000fe400000010ff */
[----:B------:R-:W-:Y:S02]  /*24d60*/  F2FP.BF16.F32.PACK_AB R57, R60, R65 ;  /* 0x000000413c39723e */ /* 0x000fe400000010ff */
[----:B------:R-:W-:Y:S02]  /*24d70*/  F2FP.BF16.F32.PACK_AB R58, R64, R21 ;  /* 0x00000015403a723e */ /* 0x000fe400000010ff */
[----:B------:R-:W-:Y:S02]  /*24d80*/  LOP3.LUT R2, R2, 0x1, RZ, 0x3c, !PT ;  /* 0x0000000102027812 */ /* 0x000fe400078e3cff */
[----:B------:R-:W-:Y:S02]  /*24d90*/  F2FP.BF16.F32.PACK_AB R59, R20, R15 ;  /* 0x0000000f143b723e */ /* 0x000fe400000010ff */
[----:B------:R-:W-:-:S02]  /*24da0*/  F2FP.BF16.F32.PACK_AB R60, R14, R13 ;  /* 0x0000000d0e3c723e */ /* 0x000fc400000010ff */
[----:B------:R-:W-:Y:S02]  /*24db0*/  F2FP.BF16.F32.PACK_AB R61, R12, R11 ;  /* 0x0000000b0c3d723e */ /* 0x000fe400000010ff */
[----:B------:R-:W-:Y:S02]  /*24dc0*/  F2FP.BF16.F32.PACK_AB R62, R10, R9 ;  /* 0x000000090a3e723e */ /* 0x000fe400000010ff */
[----:B------:R-:W-:Y:S02]  /*24dd0*/  F2FP.BF16.F32.PACK_AB R63, R8, R7 ;  /* 0x00000007083f723e */ /* 0x000fe400000010ff */
[----:B------:R-:W-:Y:S02]  /*24de0*/  F2FP.BF16.F32.PACK_AB R64, R6, R5 ;  /* 0x000000050640723e */ /* 0x000fe400000010ff */
        /* <DEDUP_REMOVED lines=52> */
[----:B------:R-:W-:Y:S01]  /*25130*/  F2FP.BF16.F32.PACK_AB R53, R23, R22 ;  /* 0x000000161735723e */ /* 0x000fe200000010ff */
[----:B---3--:R-:W-:Y:S06]  /*25140*/  @!P6 BRA `(.L_x_328) ;  /* 0x000000000040e947 */ /* 0x008fec0003800000 */
        /* <DEDUP_REMOVED lines=16> */
.L_x_328:
[----:B------:R-:W-:Y:S05]  /*25250*/  WARPSYNC.ALL ;  /* 0x0000000000007948 */ /* 0x000fea0003800000 */
[----:B------:R1:W-:Y:S02]  /*25260*/  STTM.x32 tmem[UR44], R56 ;  /* 0x00000038000079ed */ /* 0x0003e400082c002c */
[----:B-1----:R-:W2:Y:S01]  /*25270*/  LDL R87, [R1+0x64] ;  /* 0x0000640001577983 */ /* 0x002ea20000100800 */
[----:B------:R-:W-:Y:S01]  /*25280*/  UIADD3 UR4, UPT, UPT, UR44, 0x20, URZ ;  /* 0x000000202c047890 */ /* 0x000fe2000fffe0ff */
[----:B------:R-:W1:Y:S03]  /*25290*/  S2R R58, SR_TID.X ;  /* 0x00000000003a7919 */ /* 0x000e660000002100 */
[----:B------:R-:W-:-:S06]  /*252a0*/  USHF.R.U32.HI UR4, URZ, 0x15, UR4 ;  /* 0x00000015ff047899 */ /* 0x000fcc0008011604 */
[----:B------:R-:W-:Y:S02]  /*252b0*/  MOV R0, UR4 ;  /* 0x0000000400007c02 */ /* 0x000fe40008000f00 */
[----:B-1----:R-:W-:Y:S02]  /*252c0*/  SHF.R.U32.HI R59, RZ, 0x5, R58 ;  /* 0x00000005ff3b7819 */ /* 0x002fe4000001163a */
[----:B--2---:R-:W-:-:S04]  /*252d0*/  FSETP.NEU.AND P0, PT, R87, -INF , PT ;  /* 0xff8000005700780b */ /* 0x004fc80003f0d000 */
[----:B------:R-:W-:Y:S02]  /*252e0*/  FSEL R4, R87, RZ, P0 ;  /* 0x000000ff57047208 */ /* 0x000fe40000000000 */
[----:B------:R-:W-:-:S03]  /*252f0*/  LOP3.LUT P0, RZ, R0, 0x3, R59, 0x48, !PT ;  /* 0x0000000300ff7812 */ /* 0x000fc6000780483b */
[----:B------:R-:W-:-:S04]  /*25300*/  FMUL R4, R4, -UR38 ;  /* 0x8000002604047c20 */ /* 0x000fc80008400000 */
[--C-:B------:R-:W-:Y:S02]  /*25310*/  FFMA2 R54, R54.F32x2.HI_LO, UR38.F32, R4.reuse.F32 ;  /* 0x0000002636367c49 */ /* 0x100fe40009200004 */
[----:B------:R-:W-:-:S03]  /*25320*/  FFMA2 R4, R18.F32x2.HI_LO, UR38.F32, R4.F32 ;  /* 0x0000002612047c49 */ /* 0x000fc60009200004 */
[----:B------:R-:W-:Y:S02]  /*25330*/  FSETP.GEU.AND P4, PT, R54, -126, PT ;  /* 0xc2fc00003600780b */ /* 0x000fe40003f8e000 */
[----:B------:R-:W-:Y:S02]  /*25340*/  FSETP.GEU.AND P3, PT, R55, -126, PT ;  /* 0xc2fc00003700780b */ /* 0x000fe40003f6e000 */
[----:B------:R-:W-:Y:S02]  /*25350*/  FSETP.GEU.AND P2, PT, R4, -126, PT ;  /* 0xc2fc00000400780b */ /* 0x000fe40003f4e000 */
[----:B------:R-:W-:-:S07]  /*25360*/  FSETP.GEU.AND P1, PT, R5, -126, PT ;  /* 0xc2fc00000500780b */ /* 0x000fce0003f2e000 */
[----:B------:R-:W-:Y:S02]  /*25370*/  @!P4 FMUL R54, R54, 0.5 ;  /* 0x3f0000003636c820 */ /* 0x000fe40000400000 */
[----:B------:R-:W-:Y:S02]  /*25380*/  @!P3 FMUL R55, R55, 0.5 ;  /* 0x3f0000003737b820 */ /* 0x000fe40000400000 */
[----:B------:R-:W-:Y:S01]  /*25390*/  @!P2 FMUL R4, R4, 0.5 ;  /* 0x3f0000000404a820 */ /* 0x000fe20000400000 */
[----:B------:R-:W1:Y:S01]  /*253a0*/  MUFU.EX2 R56, R54 ;  /* 0x0000003600387308 */ /* 0x000e620000000800 */
[----:B------:R-:W-:-:S07]  /*253b0*/  @!P1 FMUL R5, R5, 0.5 ;  /* 0x3f00000005059820 */ /* 0x000fce0000400000 */
[----:B------:R-:W2:Y:S08]  /*253c0*/  MUFU.EX2 R57, R55 ;  /* 0x0000003700397308 */ /* 0x000eb00000000800 */
[----:B------:R-:W3:Y:S01]  /*253d0*/  MUFU.EX2 R18, R4 ;  /* 0x0000000400127308 */ /* 0x000ee20000000800 */
[----:B-1----:R-:W-:-:S07]  /*253e0*/  @!P4 FMUL R56, R56, R56 ;  /* 0x000000383838c220 */ /* 0x002fce0000400000 */
[----:B------:R-:W1:Y:S01]  /*253f0*/  MUFU.EX2 R19, R5 ;  /* 0x0000000500137308 */ /* 0x000e620000000800 */
[----:B--2---:R-:W-:-:S05]  /*25400*/  @!P3 FMUL R57, R57, R57 ;  /* 0x000000393939b220 */ /* 0x004fca0000400000 */
[----:B------:R-:W-:Y:S01]  /*25410*/  F2FP.BF16.F32.PACK_AB R54, R57, R56 ;  /* 0x000000383936723e */ /* 0x000fe200000010ff */
[----:B---3--:R-:W-:Y:S01]  /*25420*/  @!P2 FMUL R18, R18, R18 ;  /* 0x000000121212a220 */ /* 0x008fe20000400000 */
[----:B-1----:R-:W-:-:S05]  /*25430*/  @!P1 FMUL R19, R19, R19 ;  /* 0x0000001313139220 */ /* 0x002fca0000400000 */
        /* <DEDUP_REMOVED lines=18> */
.L_x_329:
        /* <DEDUP_REMOVED lines=8> */
.L_x_330:
        /* <DEDUP_REMOVED lines=15> */
.L_x_331:
[----:B------:R-:W2:Y:S04]  /*256d0*/  LDL.LU R4, [R1+0x50] ;  /* 0x0000500001047983 */ /* 0x000ea80000300800 */
[----:B------:R-:W2:Y:S04]  /*256e0*/  LDL.LU R5, [R1+0x54] ;  /* 0x0000540001057983 */ /* 0x000ea80000300800 */
[----:B------:R-:W3:Y:S04]  /*256f0*/  LDL.LU R6, [R1+0x48] ;  /* 0x0000480001067983 */ /* 0x000ee80000300800 */
[----:B------:R-:W3:Y:S04]  /*25700*/  LDL.LU R7, [R1+0x4c] ;  /* 0x00004c0001077983 */ /* 0x000ee80000300800 */
[----:B------:R-:W4:Y:S04]  /*25710*/  LDL.LU R20, [R1+0x30] ;  /* 0x0000300001147983 */ /* 0x000f280000300800 */
[----:B------:R-:W4:Y:S04]  /*25720*/  LDL.LU R21, [R1+0x34] ;  /* 0x0000340001157983 */ /* 0x000f280000300800 */
[----:B------:R-:W5:Y:S04]  /*25730*/  LDL.LU R8, [R1+0x40] ;  /* 0x0000400001087983 */ /* 0x000f680000300800 */
[----:B------:R-:W5:Y:S04]  /*25740*/  LDL.LU R9, [R1+0x44] ;  /* 0x0000440001097983 */ /* 0x000f680000300800 */
[----:B------:R-:W5:Y:S04]  /*25750*/  LDL.LU R14, [R1+0x28] ;  /* 0x00002800010e7983 */ /* 0x000f680000300800 */
[----:B------:R-:W5:Y:S04]  /*25760*/  LDL.LU R15, [R1+0x2c] ;  /* 0x00002c00010f7983 */ /* 0x000f680000300800 */
[----:B------:R-:W5:Y:S04]  /*25770*/  LDL.LU R12, [R1+0x20] ;  /* 0x00002000010c7983 */ /* 0x000f680000300800 */
[----:B------:R-:W5:Y:S04]  /*25780*/  LDL.LU R13, [R1+0x24] ;  /* 0x00002400010d7983 */ /* 0x000f680000300800 */
[----:B------:R-:W5:Y:S04]  /*25790*/  LDL.LU R10, [R1+0x10] ;  /* 0x00001000010a7983 */ /* 0x000f680000300800 */
[----:B------:R-:W5:Y:S01]  /*257a0*/  LDL.LU R11, [R1+0x14] ;  /* 0x00001400010b7983 */ /* 0x000f620000300800 */
[----:B------:R-:W-:Y:S01]  /*257b0*/  UISETP.NE.AND UP0, UPT, UR55, URZ, UPT ;  /* 0x000000ff3700728c */ /* 0x000fe2000bf05270 */
[----:B------:R-:W-:Y:S01]  /*257c0*/  MOV R0, UR41 ;  /* 0x0000002900007c02 */ /* 0x000fe20008000f00 */
[----:B------:R-:W-:Y:S01]  /*257d0*/  UIADD3 UR6, UPT, UPT, UR4, 0x70078, URZ ;  /* 0x0007007804067890 */ /* 0x000fe2000fffe0ff */
[----:B------:R-:W-:-:S02]  /*257e0*/  FSETP.NEU.AND P0, PT, R87, -INF , PT ;  /* 0xff8000005700780b */ /* 0x000fc40003f0d000 */
[----:B------:R-:W-:-:S06]  /*257f0*/  SHF.L.U32 R0, R0, 0x1f, RZ ;  /* 0x0000001f00007819 */ /* 0x000fcc00000006ff */
[----:B------:R-:W-:-:S09]  /*25800*/  @!UP0 UIADD3 UR6, UPT, UPT, UR4, 0x70088, URZ ;  /* 0x0007008804068890 */ /* 0x000fd2000fffe0ff */
[----:B------:R-:W1:Y:S01]  /*25810*/  SYNCS.PHASECHK.TRANS64.TRYWAIT P2, [UR6], R0 ;  /* 0x00000000ff0075a7 */ /* 0x000e620008041106 */
[----:B--2---:R-:W-:Y:S02]  /*25820*/  FADD2 R4, R4.F32x2.HI_LO, RZ.F32 ;  /* 0x000000ff0404724b */ /* 0x004fe40000200000 */
[----:B---3--:R-:W-:Y:S02]  /*25830*/  FADD2 R6, R6.F32x2.HI_LO, RZ.F32 ;  /* 0x000000ff0606724b */ /* 0x008fe40000200000 */
[----:B----4-:R-:W-:Y:S02]  /*25840*/  FADD2 R4, R4.F32x2.HI_LO, R20.F32x2.HI_LO ;  /* 0x000000140404724b */ /* 0x010fe40000000000 */
[----:B-----5:R-:W-:Y:S02]  /*25850*/  FADD2 R8, R8.F32x2.HI_LO, RZ.F32 ;  /* 0x000000ff0808724b */ /* 0x020fe40000200000 */
[----:B------:R-:W-:-:S04]  /*25860*/  FADD2 R6, R6.F32x2.HI_LO, R14.F32x2.HI_LO ;  /* 0x0000000e0606724b */ /* 0x000fc80000000000 */
[----:B------:R-:W-:Y:S02]  /*25870*/  FADD2 R6, R6.F32x2.HI_LO, R188.F32x2.HI_LO ;  /* 0x000000bc0606724b */ /* 0x000fe40000000000 */
[----:B------:R-:W-:Y:S02]  /*25880*/  FADD2 R8, R8.F32x2.HI_LO, R12.F32x2.HI_LO ;  /* 0x0000000c0808724b */ /* 0x000fe40000000000 */
[----:B------:R-:W-:Y:S02]  /*25890*/  FADD2 R6, R6.F32x2.HI_LO, R180.F32x2.HI_LO ;  /* 0x000000b40606724b */ /* 0x000fe40000000000 */
[----:B------:R-:W-:Y:S02]  /*258a0*/  FADD2 R8, R8.F32x2.HI_LO, R186.F32x2.HI_LO ;  /* 0x000000ba0808724b */ /* 0x000fe40000000000 */
[----:B------:R-:W-:Y:S02]  /*258b0*/  FADD2 R6, R6.F32x2.HI_LO, R172.F32x2.HI_LO ;  /* 0x000000ac0606724b */ /* 0x000fe40000000000 */
[----:B------:R-:W-:Y:S01]  /*258c0*/  FADD2 R4, R4.F32x2.HI_LO, R10.F32x2.HI_LO ;  /* 0x0000000a0404724b */ /* 0x000fe20000000000 */
[----:B------:R-:W-:Y:S01]  /*258d0*/  FSEL R10, R87, RZ, P0 ;  /* 0x000000ff570a7208 */ /* 0x000fe20000000000 */
[----:B------:R-:W-:-:S02]  /*258e0*/  FADD2 R8, R8.F32x2.HI_LO, R178.F32x2.HI_LO ;  /* 0x000000b20808724b */ /* 0x000fc40000000000 */
[----:B------:R-:W-:Y:S01]  /*258f0*/  FADD2 R4, R4.F32x2.HI_LO, R182.F32x2.HI_LO ;  /* 0x000000b60404724b */ /* 0x000fe20000000000 */
[----:B------:R-:W-:Y:S01]  /*25900*/  FSETP.NEU.AND P0, PT, R17, R10, PT ;  /* 0x0000000a1100720b */ /* 0x000fe20003f0d000 */
[----:B------:R-:W-:Y:S02]  /*25910*/  FADD2 R8, R8.F32x2.HI_LO, R170.F32x2.HI_LO ;  /* 0x000000aa0808724b */ /* 0x000fe40000000000 */
[----:B------:R-:W-:-:S04]  /*25920*/  FADD2 R4, R4.F32x2.HI_LO, R174.F32x2.HI_LO ;  /* 0x000000ae0404724b */ /* 0x000fc80000000000 */
[----:B------:R-:W-:Y:S01]  /*25930*/  FADD2 R4, R4.F32x2.HI_LO, R166.F32x2.HI_LO ;  /* 0x000000a60404724b */ /* 0x000fe20000000000 */
[----:B-1----:R-:W-:Y:S06]  /*25940*/  @!P2 BRA `(.L_x_332) ;  /* 0x0000007000e4a947 */ /* 0x002fec0003800000 */
.L_x_479:
[----:B------:R-:W-:Y:S01]  /*25950*/  BSSY.RECONVERGENT B0, `(.L_x_333) ;  /* 0x000000a000007945 */ /* 0x000fe20003800200 */
[----:B-1----:R-:W-:-:S03]  /*25960*/  MOV R3, 0x3f000000 ;  /* 0x3f00000000037802 */ /* 0x002fc60000000f00 */
[----:B------:R-:W-:Y:S05]  /*25970*/  @!P0 BRA `(.L_x_334) ;  /* 0x00000000001c8947 */ /* 0x000fea0003800000 */
[----:B------:R-:W-:-:S04]  /*25980*/  FADD R0, -R10, R17 ;  /* 0x000000110a007221 */ /* 0x000fc80000000100 */
[----:B------:R-:W-:-:S05]  /*25990*/  FMUL R0, R0, UR38 ;  /* 0x0000002600007c20 */ /* 0x000fca0008400000 */
[----:B------:R-:W-:-:S13]  /*259a0*/  FSETP.GEU.AND P0, PT, R0, -126, PT ;  /* 0xc2fc00000000780b */ /* 0x000fda0003f0e000 */
[----:B------:R-:W-:-:S04]  /*259b0*/  @!P0 FMUL R0, R0, 0.5 ;  /* 0x3f00000000008820 */ /* 0x000fc80000400000 */
[----:B------:R-:W1:Y:S02]  /*259c0*/  MUFU.EX2 R3, R0 ;  /* 0x0000000000037308 */ /* 0x000e640000000800 */
[----:B-1----:R-:W-:-:S04]  /*259d0*/  @!P0 FMUL R3, R3, R3 ;  /* 0x0000000303038220 */ /* 0x002fc80000400000 */
[----:B------:R-:W-:Y:S02]  /*259e0*/  FMUL R3, R3, 0.5 ;  /* 0x3f00000003037820 */ /* 0x000fe40000400000 */
.L_x_334:
[----:B------:R-:W-:Y:S05]  /*259f0*/  BSYNC.RECONVERGENT B0 ;  /* 0x0000000000007941 */ /* 0x000fea0003800200 */
.L_x_333:
[----:B------:R-:W2:Y:S04]  /*25a00*/  LDL.LU.64 R20, [R1+0x58] ;  /* 0x0000580001147983 */ /* 0x000ea80000300a00 */
[----:B------:R-:W3:Y:S04]  /*25a10*/  LDL.LU.64 R14, [R1+0x38] ;  /* 0x00003800010e7983 */ /* 0x000ee80000300a00 */
[----:B------:R-:W4:Y:S01]  /*25a20*/  LDL.LU.64 R12, [R1+0x18] ;  /* 0x00001800010c7983 */ /* 0x000f220000300a00 */
[----:B------:R-:W-:Y:S01]  /*25a30*/  FMUL R10, R3, R16 ;  /* 0x00000010030a7220 */ /* 0x000fe20000400000 */
[----:B------:R-:W-:Y:S01]  /*25a40*/  FADD2 R6, R6.F32x2.HI_LO, R164.F32x2.HI_LO ;  /* 0x000000a40606724b */ /* 0x000fe20000000000 */
[----:B------:R-:W-:Y:S01]  /*25a50*/  UISETP.NE.AND UP0, UPT, UR50, 0x1, UPT ;  /* 0x000000013200788c */ /* 0x000fe2000bf05270 */
        /* <DEDUP_REMOVED lines=30> */
[----:B------:R-:W-:-:S04]  /*25c40*/  FADD2 R8, R8.F32x2.HI_LO, R18.F32x2.HI_LO ;  /* 0x000000120808724b */ /* 0x000fc80000000000 */
[----:B------:R-:W-:Y:S02]  /*25c50*/  FADD2 R6, R6.F32x2.HI_LO, R8.F32x2.HI_LO ;  /* 0x000000080606724b */ /* 0x000fe40000000000 */
[----:B--2---:R-:W-:-:S04]  /*25c60*/  FADD2 R10, R10.F32, R20.F32x2.HI_LO ;  /* 0x000000140a0a724b */ /* 0x004fc80000040000 */
[----:B---3--:R-:W-:-:S04]  /*25c70*/  FADD2 R10, R10.F32x2.HI_LO, R14.F32x2.HI_LO ;  /* 0x0000000e0a0a724b */ /* 0x008fc80000000000 */
[----:B----4-:R-:W-:-:S04]  /*25c80*/  FADD2 R10, R10.F32x2.HI_LO, R12.F32x2.HI_LO ;  /* 0x0000000c0a0a724b */ /* 0x010fc80000000000 */
[----:B------:R-:W-:-:S04]  /*25c90*/  FADD2 R10, R10.F32x2.HI_LO, R184.F32x2.HI_LO ;  /* 0x000000b80a0a724b */ /* 0x000fc80000000000 */
        /* <DEDUP_REMOVED lines=14> */
[----:B------:R-:W-:Y:S01]  /*25d80*/  FADD R16, R4, R5 ;  /* 0x0000000504107221 */ /* 0x000fe20000000000 */
[----:B------:R-:W-:Y:S06]  /*25d90*/  BRA.U UP0, `(.L_x_335) ;  /* 0x0000000100987547 */ /* 0x000fec000b800000 */
[----:B------:R-:W-:Y:S05]  /*25da0*/  @P1 BRA `(.L_x_336) ;  /* 0x0000000000041947 */ /* 0x000fea0003800000 */
[----:B------:R-:W-:Y:S05]  /*25db0*/  BPT.TRAP 0x1 ;  /* 0x000000040000795c */ /* 0x000fea0000300000 */
.L_x_336:
        /* <DEDUP_REMOVED lines=14> */
.L_x_481:
        /* <DEDUP_REMOVED lines=17> */
.L_x_338:
[----:B------:R-:W2:Y:S01]  /*25fb0*/  LDL R19, [R1+0x64] ;  /* 0x0000640001137983 */ /* 0x000ea20000100800 */
[----:B------:R-:W-:Y:S05]  /*25fc0*/  WARPSYNC.ALL ;  /* 0x0000000000007948 */ /* 0x000fea0003800000 */
[----:B------:R-:W-:Y:S02]  /*25fd0*/  R2UR UR4, R17 ;  /* 0x00000000110472ca */ /* 0x000fe400000e0000 */
[----:B------:R-:W-:-:S11]  /*25fe0*/  MOV R18, R16 ;  /* 0x0000001000127202 */ /* 0x000fd60000000f00 */
[----:B--2---:R2:W-:Y:S02]  /*25ff0*/  STTM.x2 tmem[UR4], R18 ;  /* 0x00000012000079ed */ /* 0x0045e400080c0004 */
.L_x_335:
[----:B-1----:R-:W3:Y:S01]  /*26000*/  LDL.LU R0, [R1+0x64] ;  /* 0x0000640001007983 */ /* 0x002ee20000300800 */
[----:B------:R-:W-:Y:S02]  /*26010*/  UISETP.GT.AND UP0, UPT, UR50, 0x1, UPT ;  /* 0x000000013200788c */ /* 0x000fe4000bf04270 */
[----:B------:R-:W-:Y:S02]  /*26020*/  UIADD3 UR4, UPT, UPT, UR50, -0x1, URZ ;  /* 0xffffffff32047890 */ /* 0x000fe4000fffe0ff */
[----:B------:R-:W-:-:S05]  /*26030*/  UIADD3 UR49, UPT, UPT, UR49, 0x80, URZ ;  /* 0x0000008031317890 */ /* 0x000fca000fffe0ff */
[----:B------:R-:W-:Y:S01]  /*26040*/  UMOV UR50, UR4 ;  /* 0x0000000400327c82 */ /* 0x000fe20008000000 */
[----:B---3--:R-:W-:Y:S01]  /*26050*/  MOV R17, R0 ;  /* 0x0000000000117202 */ /* 0x008fe20000000f00 */
[----:B------:R-:W-:Y:S06]  /*26060*/  BRA.U UP0, `(.L_x_339) ;  /* 0xffffff9100207547 */ /* 0x000fec000b83ffff */
.L_x_318:
[----:B------:R-:W-:-:S09]  /*26070*/  UISETP.NE.AND UP0, UPT, UR48, URZ, UPT ;  /* 0x000000ff3000728c */ /* 0x000fd2000bf05270 */
[----:B------:R-:W-:Y:S05]  /*26080*/  BRA.U UP0, `(.L_x_340) ;  /* 0x0000000100047547 */ /* 0x000fea000b800000 */
[----:B-1-34-:R-:W-:Y:S05]  /*26090*/  BPT.TRAP 0x1 ;  /* 0x000000040000795c */ /* 0x01afea0000300000 */
.L_x_340:
[----:B------:R-:W5:Y:S01]  /*260a0*/  S2UR UR5, SR_CgaCtaId ;  /* 0x00000000000579c3 */ /* 0x000f620000008800 */
[----:B------:R-:W-:Y:S01]  /*260b0*/  UISETP.NE.AND UP1, UPT, UR55, URZ, UPT ;  /* 0x000000ff3700728c */ /* 0x000fe2000bf25270 */
[----:B------:R-:W-:-:S03]  /*260c0*/  UMOV UR4, 0x400 ;  /* 0x0000040000047882 */ /* 0x000fc60000000000 */
[----:B------:R-:W-:-:S04]  /*260d0*/  USEL UR6, UR52, UR53, UP1 ;  /* 0x0000003534067287 */ /* 0x000fc80008800000 */
[----:B------:R-:W-:Y:S02]  /*260e0*/  ULOP3.LUT UR6, UR6, 0x1, URZ, 0x3c, !UPT ;  /* 0x0000000106067892 */ /* 0x000fe4000f8e3cff */
[----:B-----5:R-:W-:-:S04]  /*260f0*/  ULEA UR5, UR5, UR4, 0x18 ;  /* 0x0000000405057291 */ /* 0x020fc8000f8ec0ff */
[----:B------:R-:W-:Y:S02]  /*26100*/  UIADD3 UR4, UPT, UPT, UR5, 0x70080, URZ ;  /* 0x0007008005047890 */ /* 0x000fe4000fffe0ff */
[----:B------:R-:W-:-:S09]  /*26110*/  @UP1 UIADD3 UR4, UPT, UPT, UR5, 0x70070, URZ ;  /* 0x0007007005041890 */ /* 0x000fd2000fffe0ff */
[----:B------:R-:W-:Y:S01]  /*26120*/  SYNCS.ARRIVE.TRANS64.A1T0 RZ, [UR4], RZ ;  /* 0x000000ffffff79a7 */ /* 0x000fe20008100004 */
[----:B------:R-:W-:Y:S05]  /*26130*/  BRA.U UP0, `(.L_x_341) ;  /* 0x0000000100047547 */ /* 0x000fea000b800000 */
[----:B-1-34-:R-:W-:Y:S05]  /*26140*/  BPT.TRAP 0x1 ;  /* 0x000000040000795c */ /* 0x01afea0000300000 */
.L_x_341:
[----:B------:R-:W-:Y:S01]  /*26150*/  UISETP.NE.AND UP0, UPT, UR55, URZ, UPT ;  /* 0x000000ff3700728c */ /* 0x000fe2000bf05270 */
[----:B-1----:R-:W-:Y:S01]  /*26160*/  MOV R3, UR6 ;  /* 0x0000000600037c02 */ /* 0x002fe20008000f00 */
[----:B------:R-:W-:-:S03]  /*26170*/  UIADD3 UR4, UPT, UPT, UR5, 0x70078, URZ ;  /* 0x0007007805047890 */ /* 0x000fc6000fffe0ff */
[----:B------:R-:W-:-:S06]  /*26180*/  SHF.L.U32 R3, R3, 0x1f, RZ ;  /* 0x0000001f03037819 */ /* 0x000fcc00000006ff */
[----:B------:R-:W-:Y:S02]  /*26190*/  @!UP0 UIADD3 UR4, UPT, UPT, UR5, 0x70088, URZ ;  /* 0x0007008805048890 */ /* 0x000fe4000fffe0ff */
[----:B------:R-:W-:-:S07]  /*261a0*/  UISETP.GT.U32.AND UP0, UPT, UR47, 0x1, UPT ;  /* 0x000000012f00788c */ /* 0x000fce000bf04070 */
[----:B------:R-:W1:Y:S02]  /*261b0*/  SYNCS.PHASECHK.TRANS64.TRYWAIT P0, [UR4], R3 ;  /* 0x00000003ff0075a7 */ /* 0x000e640008001104 */
[----:B-1----:R-:W-:Y:S05]  /*261c0*/  @!P0 BRA `(.L_x_342) ;  /* 0x0000006800f48947 */ /* 0x002fea0003800000 */
.L_x_483:
[----:B------:R-:W-:Y:S05]  /*261d0*/  BRA.U UP0, `(.L_x_343) ;  /* 0x0000000100087547 */ /* 0x000fea000b800000 */
[----:B---34-:R-:W-:Y:S05]  /*261e0*/  BPT.TRAP 0x1 ;  /* 0x000000040000795c */ /* 0x018fea0000300000 */
[----:B------:R-:W-:Y:S05]  /*261f0*/  BPT.TRAP 0x1 ;  /* 0x000000040000795c */ /* 0x000fea0000300000 */
.L_x_343:
[----:B------:R-:W-:Y:S02]  /*26200*/  UISETP.NE.AND UP0, UPT, UR55, URZ, UPT ;  /* 0x000000ff3700728c */ /* 0x000fe4000bf05270 */
[----:B------:R-:W-:Y:S02]  /*26210*/  UIADD3 UR4, UPT, UPT, UR5, 0x70068, URZ ;  /* 0x0007006805047890 */ /* 0x000fe4000fffe0ff */
[----:B------:R-:W-:Y:S02]  /*26220*/  USEL UR53, UR53, UR6, UP0 ;  /* 0x0000000635357287 */ /* 0x000fe40008000000 */
[----:B------:R-:W-:-:S05]  /*26230*/  USEL UR52, UR6, UR52, UP0 ;  /* 0x0000003406347287 */ /* 0x000fca0008000000 */
[----:B------:R-:W-:-:S04]  /*26240*/  @UP0 UIADD3 UR4, UPT, UPT, UR5, 0x70058, URZ ;  /* 0x0007005805040890 */ /* 0x000fc8000fffe0ff */
[----:B------:R-:W-:-:S09]  /*26250*/  UPRMT UR4, UR43, 0x654, UR4 ;  /* 0x000006542b047896 */ /* 0x000fd20008000004 */
[----:B------:R-:W-:Y:S01]  /*26260*/  SYNCS.ARRIVE.TRANS64.RED.A1T0 RZ, [UR4], RZ ;  /* 0x000000ffffff79a7 */ /* 0x000fe20008100404 */
[----:B------:R-:W-:-:S04]  /*26270*/  USEL UR4, UR51, UR54, UP0 ;  /* 0x0000003633047287 */ /* 0x000fc80008000000 */
[----:B------:R-:W-:-:S04]  /*26280*/  ULOP3.LUT UR4, UR4, 0x1, URZ, 0x3c, !UPT ;  /* 0x0000000104047892 */ /* 0x000fc8000f8e3cff */
[----:B------:R-:W-:Y:S02]  /*26290*/  USEL UR51, UR4, UR51, UP0 ;  /* 0x0000003304337287 */ /* 0x000fe40008000000 */
[----:B------:R-:W-:-:S12]  /*262a0*/  USEL UR54, UR54, UR4, UP0 ;  /* 0x0000000436367287 */ /* 0x000fd80008000000 */
.L_x_293:
[----:B------:R-:W1:Y:S01]  /*262b0*/  LDCU UR5, c[0x0][0x370] ;  /* 0x00006e00ff0577ac */ /* 0x000e620008000800 */
[----:B------:R-:W5:Y:S01]  /*262c0*/  LDCU UR4, c[0x0][0x900] ;  /* 0x00012000ff0477ac */ /* 0x000f620008000800 */
[----:B-1----:R-:W-:-:S04]  /*262d0*/  UIADD3 UR39, UPT, UPT, UR5, UR39, URZ ;  /* 0x0000002705277290 */ /* 0x002fc8000fffe0ff */
[----:B-----5:R-:W-:-:S09]  /*262e0*/  UISETP.GE.AND UP0, UPT, UR39, UR4, UPT ;  /* 0x000000042700728c */ /* 0x020fd2000bf06270 */
[----:B------:R-:W-:Y:S05]  /*262f0*/  BRA.U !UP0, `(.L_x_344) ;  /* 0xffffff4508447547 */ /* 0x000fea000b83ffff */
[----:B---34-:R-:W-:Y:S05]  /*26300*/  EXIT ;  /* 0x000000000000794d */ /* 0x018fea0003800000 */
.L_x_26:
[----:B------:R-:W-:-:S05]  /*26310*/  IMAD.MOV.U32 R0, RZ, RZ, -0x4 ;  /* 0xfffffffcff007424 */ /* 0x000fca00078e00ff */
[----:B------:R-:W-:-:S05]  /*26320*/  VIADDMNMX.U32 R0, R3, R0, 0x2, PT ;  /* 0x0000000203007446 */ /* 0x000fca0003800000 */
[----:B------:R-:W-:-:S04]  /*26330*/  IMAD.SHL.U32 R0, R0, 0x4, RZ ;  /* 0x0000000400007824 */ /* 0x000fc800078e00ff */
[----:B------:R-:W1:Y:S02]  /*26340*/  LDC R2, c[0x2][R0] ;  /* 0x0080000000027b82 */ /* 0x000e640000000800 */
[----:B-1----:R-:W-:-:S04]  /*26350*/  SHF.R.S32.HI R3, RZ, 0x1f, R2 ;  /* 0x0000001fff037819 */ /* 0x002fc80000011402 */
.L_x_520:
[----:B------:R-:W-:Y:S05]  /*26360*/  BRX R2 -0x26370                                                                                                                                                                                                                                                                                                                                                                                                                                                                                                                                                                                          (*"BRANCH_TARGETS .L_x_521,.L_x_522,.L_x_523"*) ;  /* 0xfffffd9c02247949 */ /* 0x000fea000383ffff */
.L_x_523:
[----:B------:R-:W-:-:S08]  /*26370*/  NOP ;  /* 0x0000000000007918 */ /* 0x000fd00000000000 */
[----:B------:R-:W-:-:S00]  /*26380*/  USETMAXREG.DEALLOC.CTAPOOL 0x18 ;  /* 0x00000018000079c8 */ /* 0x000fc000080e0500 */
[----:B------:R-:W-:Y:S05]  /*26390*/  EXIT ;  /* 0x000000000000794d */ /* 0x000fea0003800000 */
.L_x_521:
[----:B------:R-:W-:-:S08]  /*263a0*/  NOP ;  /* 0x0000000000007918 */ /* 0x000fd00000000000 */
[----:B------:R-:W1:-:S00]  /*263b0*/  USETMAXREG.DEALLOC.CTAPOOL 0x20 ;  /* 0x00000020000079c8 */ /* 0x000e4000080e0500 */
[----:B-1----:R-:W1:Y:S02]  /*263c0*/  LDC R0, c[0x0][0x900] ;  /* 0x00024000ff007b82 */ /* 0x002e640000000800 */
[----:B-1----:R-:W-:-:S13]  /*263d0*/  ISETP.LE.AND P1, PT, R0, UR39, PT ;  /* 0x0000002700007c0c */ /* 0x002fda000bf23270 */
[----:B------:R-:W-:Y:S05]  /*263e0*/  @P1 EXIT ;  /* 0x000000000000194d */ /* 0x000fea0003800000 */
[----:B------:R-:W-:Y:S01]  /*263f0*/  HFMA2 R4, -RZ, RZ, 0, 5.9604644775390625e-08 ;  /* 0x00000001ff047431 */ /* 0x000fe200000001ff */
[----:B------:R-:W-:Y:S01]  /*26400*/  PLOP3.LUT P5, PT, P5, P6, PT, 0xf8, 0x8f ;  /* 0x00000000008f781c */ /* 0x000fe20002fadf70 */
[----:B------:R-:W1:Y:S01]  /*26410*/  LDCU.64 UR4, c[0x0][0x348] ;  /* 0x00006900ff0477ac */ /* 0x000e620008000a00 */
[----:B------:R-:W-:Y:S01]  /*26420*/  UPLOP3.LUT UP1, UPT, UP2, UP3, UPT, 0xf8, 0x8f ;  /* 0x00000000008f789c */ /* 0x000fe20001727f70 */
[----:B------:R-:W-:Y:S01]  /*26430*/  UMOV UR23, 0x1 ;  /* 0x0000000100177882 */ /* 0x000fe20000000000 */
[----:B------:R-:W-:-:S09]  /*26440*/  UMOV UR15, URZ ;  /* 0x000000ff000f7c82 */ /* 0x000fd20008000000 */
.L_x_402:
[----:B--2---:R-:W2:Y:S01]  /*26450*/  LDCU.64 UR8, c[0x0][0x908] ;  /* 0x00012100ff0877ac */ /* 0x004ea20008000a00 */
[----:B------:R-:W3:Y:S01]  /*26460*/  LDCU UR11, c[0x0][0x904] ;  /* 0x00012080ff0b77ac */ /* 0x000ee20008000800 */
[----:B------:R-:W4:Y:S01]  /*26470*/  LDCU.64 UR6, c[0x0][0x920] ;  /* 0x00012400ff0677ac */ /* 0x000f220008000a00 */
[----:B------:R-:W5:Y:S01]  /*26480*/  LDCU UR14, c[0x0][0x91c] ;  /* 0x00012380ff0e77ac */ /* 0x000f620008000800 */
[----:B--2---:R-:W-:Y:S02]  /*26490*/  UIMAD.WIDE.U32 UR12, UR39, UR8, URZ ;  /* 0x00000008270c72a5 */ /* 0x004fe4000f8e00ff */
[----:B---3--:R-:W-:-:S05]  /*264a0*/  UISETP.NE.AND UP2, UPT, UR11, 0x1, UPT ;  /* 0x000000010b00788c */ /* 0x008fca000bf45270 */
[----:B------:R-:W-:Y:S02]  /*264b0*/  UMOV UR12, UR13 ;  /* 0x0000000d000c7c82 */ /* 0x000fe40008000000 */
[----:B------:R-:W-:Y:S01]  /*264c0*/  USHF.R.U32.HI UR12, URZ, UR9, UR12 ;  /* 0x00000009ff0c7299 */ /* 0x000fe2000801160c */
[----:B------:R-:W2:Y:S03]  /*264d0*/  LDCU.64 UR8, c[0x0][0x380] ;  /* 0x00007000ff0877ac */ /* 0x000ea60008000a00 */
[----:B------:R-:W-:Y:S02]  /*264e0*/  USEL UR12, UR39, UR12, !UP2 ;  /* 0x0000000c270c7287 */ /* 0x000fe4000d000000 */
[----:B-----5:R-:W-:Y:S02]  /*264f0*/  UISETP.NE.AND UP2, UPT, UR14, 0x1, UPT ;  /* 0x000000010e00788c */ /* 0x020fe4000bf45270 */
[----:B----4-:R-:W-:-:S07]  /*26500*/  UIMAD.WIDE.U32 UR16, UR12, UR6, URZ ;  /* 0x000000060c1072a5 */ /* 0x010fce000f8e00ff */
[----:B------:R-:W-:Y:S02]  /*26510*/  UMOV UR6, UR17 ;  /* 0x0000001100067c82 */ /* 0x000fe40008000000 */
[----:B------:R-:W-:Y:S02]  /*26520*/  USHF.R.U32.HI UR7, URZ, UR7, UR6 ;  /* 0x00000007ff077299 */ /* 0x000fe40008011606 */
[----:B------:R-:W-:Y:S02]  /*26530*/  UIADD3 UR6, UPT, UPT, -UR12, URZ, URZ ;  /* 0x000000ff0c067290 */ /* 0x000fe4000fffe1ff */
[----:B------:R-:W-:Y:S02]  /*26540*/  USEL UR10, UR12, UR7, !UP2 ;  /* 0x000000070c0a7287 */ /* 0x000fe4000d000000 */
[----:B------:R-:W-:Y:S02]  /*26550*/  UIMAD UR11, UR11, UR6, UR39 ;  /* 0x000000060b0b72a4 */ /* 0x000fe4000f8e0227 */
[----:B--2---:R-:W-:-:S02]  /*26560*/  UISETP.NE.AND UP2, UPT, UR9, URZ, UPT ;  /* 0x000000ff0900728c */ /* 0x004fc4000bf45270 */
[----:B------:R-:W-:Y:S02]  /*26570*/  USHF.L.U32 UR11, UR11, 0x8, URZ ;  /* 0x000000080b0b7899 */ /* 0x000fe400080006ff */
[----:B------:R-:W-:Y:S02]  /*26580*/  UIADD3 UR6, UPT, UPT, -UR10, URZ, URZ ;  /* 0x000000ff0a067290 */ /* 0x000fe4000fffe1ff */
[----:B------:R-:W-:Y:S02]  /*26590*/  UISETP.GE.OR UP2, UPT, UR11, UR8, !UP2 ;  /* 0x000000080b00728c */ /* 0x000fe4000d746670 */
[----:B------:R-:W-:-:S07]  /*265a0*/  UIMAD UR14, UR14, UR6, UR12 ;  /* 0x000000060e0e72a4 */ /* 0x000fce000f8e020c */
[----:B-1----:R-:W-:Y:S05]  /*265b0*/  BRA.U UP2, `(.L_x_345) ;  /* 0x0000002502687547 */ /* 0x002fea000b800000 */
[----:B------:R-:W2:Y:S01]  /*265c0*/  LDCU UR12, c[0x0][0x38c] ;  /* 0x00007180ff0c77ac */ /* 0x000ea20008000800 */
[----:B------:R-:W-:Y:S01]  /*265d0*/  BSSY.RECONVERGENT B0, `(.L_x_346) ;  /* 0x0000033000007945 */ /* 0x000fe20003800200 */
[----:B------:R-:W3:Y:S01]  /*265e0*/  LDCU.64 UR6, c[0x0][0x910] ;  /* 0x00012200ff0677ac */ /* 0x000ee20008000a00 */
[----:B------:R-:W4:Y:S01]  /*265f0*/  LDCU UR8, c[0x0][0x918] ;  /* 0x00012300ff0877ac */ /* 0x000f220008000800 */
[----:B------:R-:W-:Y:S01]  /*26600*/  UIADD3 UR9, UPT, UPT, UR9, 0x7f, URZ ;  /* 0x0000007f09097890 */ /* 0x000fe2000fffe0ff */
[----:B--2---:R-:W-:Y:S01]  /*26610*/  IMAD.U32 R3, RZ, RZ, UR12 ;  /* 0x0000000cff037e24 */ /* 0x004fe2000f8e00ff */
[----:B---3--:R-:W-:-:S04]  /*26620*/  UIMAD.WIDE.U32 UR16, UR10, UR7, URZ ;  /* 0x000000070a1072a5 */ /* 0x008fc8000f8e00ff */
[----:B------:R-:W-:Y:S01]  /*26630*/  IABS R3, R3 ;  /* 0x0000000300037213 */ /* 0x000fe20000000000 */
[----:B------:R-:W-:-:S03]  /*26640*/  UISETP.NE.AND UP2, UPT, UR6, 0x1, UPT ;  /* 0x000000010600788c */ /* 0x000fc6000bf45270 */
[----:B------:R-:W2:Y:S01]  /*26650*/  I2F.RP R0, R3 ;  /* 0x0000000300007306 */ /* 0x000ea20000209400 */
[----:B------:R-:W-:Y:S02]  /*26660*/  UMOV UR7, UR17 ;  /* 0x0000001100077c82 */ /* 0x000fe40008000000 */
[----:B----4-:R-:W-:Y:S02]  /*26670*/  USHF.R.U32.HI UR7, URZ, UR8, UR7 ;  /* 0x00000008ff077299 */ /* 0x010fe40008011607 */
[----:B------:R-:W-:Y:S02]  /*26680*/  UIADD3 UR8, UPT, UPT, UR11, 0x100, URZ ;  /* 0x000001000b087890 */ /* 0x000fe4000fffe0ff */
[----:B------:R-:W-:Y:S02]  /*26690*/  USEL UR7, UR10, UR7, !UP2 ;  /* 0x000000070a077287 */ /* 0x000fe4000d000000 */
[----:B------:R-:W-:Y:S02]  /*266a0*/  UISETP.NE.AND UP2, UPT, UR12, URZ, UPT ;  /* 0x000000ff0c00728c */ /* 0x000fe4000bf45270 */
[----:B------:R-:W-:Y:S01]  /*266b0*/  UIADD3 UR7, UPT, UPT, -UR7, URZ, URZ ;  /* 0x000000ff07077290 */ /* 0x000fe2000fffe1ff */
[----:B--2---:R-:W2:Y:S03]  /*266c0*/  MUFU.RCP R6, R0 ;  /* 0x0000000000067308 */ /* 0x004ea60000001000 */
[----:B------:R-:W-:-:S02]  /*266d0*/  UIMAD UR10, UR6, UR7, UR10 ;  /* 0x00000007060a72a4 */ /* 0x000fc4000f8e020a */
[----:B------:R-:W-:Y:S02]  /*266e0*/  USHF.R.S32.HI UR6, URZ, 0x1f, UR9 ;  /* 0x0000001fff067899 */ /* 0x000fe40008011409 */
[----:B------:R-:W-:Y:S02]  /*266f0*/  ULOP3.LUT UR7, UR10, UR12, URZ, 0x3c, !UPT ;  /* 0x0000000c0a077292 */ /* 0x000fe4000f8e3cff */
[----:B------:R-:W-:Y:S02]  /*26700*/  ULEA.HI UR6, UR6, UR9, URZ, 0x7 ;  /* 0x0000000906067291 */ /* 0x000fe4000f8f38ff */
[----:B------:R-:W-:Y:S02]  /*26710*/  UISETP.GE.AND UP3, UPT, UR7, URZ, UPT ;  /* 0x000000ff0700728c */ /* 0x000fe4000bf66270 */
[----:B------:R-:W-:Y:S02]  /*26720*/  USHF.R.S32.HI UR7, URZ, 0x1f, UR8 ;  /* 0x0000001fff077899 */ /* 0x000fe40008011408 */
[----:B------:R-:W-:-:S02]  /*26730*/  USHF.R.S32.HI UR6, URZ, 0x7, UR6 ;  /* 0x00000007ff067899 */ /* 0x000fc40008011406 */
[----:B------:R-:W-:Y:S01]  /*26740*/  ULEA.HI UR7, UR7, UR8, URZ, 0x7 ;  /* 0x0000000807077291 */ /* 0x000fe2000f8f38ff */
[----:B--2---:R-:W-:Y:S02]  /*26750*/  IADD3 R6, PT, PT, R6, 0xffffffe, RZ ;  /* 0x0ffffffe06067810 */ /* 0x004fe40007ffe0ff */
[----:B------:R-:W-:Y:S01]  /*26760*/  MOV R0, UR10 ;  /* 0x0000000a00007c02 */ /* 0x000fe20008000f00 */
[----:B------:R-:W-:Y:S01]  /*26770*/  UIADD3 UR7, UPT, UPT, UR7, 0x7f, URZ ;  /* 0x0000007f07077890 */ /* 0x000fe2000fffe0ff */
[----:B------:R-:W2:Y:S02]  /*26780*/  F2I.FTZ.U32.TRUNC.NTZ R7, R6 ;  /* 0x0000000600077305 */ /* 0x000ea4000021f000 */
[----:B------:R-:W-:Y:S01]  /*26790*/  IABS R0, R0 ;  /* 0x0000000000007213 */ /* 0x000fe20000000000 */
[----:B------:R-:W-:Y:S01]  /*267a0*/  USHF.R.S32.HI UR8, URZ, 0x7, UR7 ;  /* 0x00000007ff087899 */ /* 0x000fe20008011407 */
[----:B--2---:R-:W-:Y:S02]  /*267b0*/  IMAD.MOV R2, RZ, RZ, -R7 ;  /* 0x000000ffff027224 */ /* 0x004fe400078e0a07 */
[----:B------:R-:W-:-:S02]  /*267c0*/  IMAD.MOV.U32 R6, RZ, RZ, RZ ;  /* 0x000000ffff067224 */ /* 0x000fc400078e00ff */
[----:B------:R-:W-:-:S04]  /*267d0*/  IMAD R2, R2, R3, RZ ;  /* 0x0000000302027224 */ /* 0x000fc800078e02ff */
[----:B------:R-:W-:-:S06]  /*267e0*/  IMAD.HI.U32 R2, R7, R2, R6 ;  /* 0x0000000207027227 */ /* 0x000fcc00078e0006 */
[----:B------:R-:W-:-:S05]  /*267f0*/  IMAD.HI.U32 R5, R2, R0, RZ ;  /* 0x0000000002057227 */ /* 0x000fca00078e00ff */
[----:B------:R-:W-:-:S05]  /*26800*/  IADD3 R2, PT, PT, -R5, RZ, RZ ;  /* 0x000000ff05027210 */ /* 0x000fca0007ffe1ff */
[----:B------:R-:W-:-:S05]  /*26810*/  IMAD R0, R3, R2, R0 ;  /* 0x0000000203007224 */ /* 0x000fca00078e0200 */
[----:B------:R-:W-:-:S13]  /*26820*/  ISETP.GT.U32.AND P1, PT, R3, R0, PT ;  /* 0x000000000300720c */ /* 0x000fda0003f24070 */
[----:B------:R-:W-:Y:S01]  /*26830*/  @!P1 IMAD.IADD R0, R0, 0x1, -R3 ;  /* 0x0000000100009824 */ /* 0x000fe200078e0a03 */
[----:B------:R-:W-:-:S04]  /*26840*/  @!P1 IADD3 R5, PT, PT, R5, 0x1, RZ ;  /* 0x0000000105059810 */ /* 0x000fc80007ffe0ff */
[----:B------:R-:W-:-:S13]  /*26850*/  ISETP.GE.U32.AND P2, PT, R0, R3, PT ;  /* 0x000000030000720c */ /* 0x000fda0003f46070 */
[----:B------:R-:W-:-:S05]  /*26860*/  @P2 VIADD R5, R5, 0x1 ;  /* 0x0000000105052836 */ /* 0x000fca0000000000 */
[----:B------:R-:W-:-:S13]  /*26870*/  R2UR UR13, R5 ;  /* 0x00000000050d72ca */ /* 0x000fda00000e0000 */
[----:B------:R-:W-:Y:S02]  /*26880*/  @!UP3 UIADD3 UR13, UPT, UPT, -UR13, URZ, URZ ;  /* 0x000000ff0d0db290 */ /* 0x000fe4000fffe1ff */
[----:B------:R-:W-:Y:S02]  /*26890*/  @!UP2 ULOP3.LUT UR13, URZ, UR12, URZ, 0x33, !UPT ;  /* 0x0000000cff0da292 */ /* 0x000fe4000f8e33ff */
[----:B------:R-:W-:Y:S02]  /*268a0*/  UISETP.LT.AND UP2, UPT, UR6, UR8, UPT ;  /* 0x000000080600728c */ /* 0x000fe4000bf41270 */
[----:B------:R-:W-:Y:S02]  /*268b0*/  UIADD3 UR7, UPT, UPT, -UR13, URZ, URZ ;  /* 0x000000ff0d077290 */ /* 0x000fe4000fffe1ff */
[----:B------:R-:W-:Y:S02]  /*268c0*/  USEL UR6, UR6, UR8, UP2 ;  /* 0x0000000806067287 */ /* 0x000fe40009000000 */
[----:B------:R-:W-:Y:S01]  /*268d0*/  UIMAD UR12, UR12, UR7, UR10 ;  /* 0x000000070c0c72a4 */ /* 0x000fe2000f8e020a */
[----:B------:R-:W-:Y:S11]  /*268e0*/  @!P3 BRA `(.L_x_347) ;  /* 0x000000000004b947 */ /* 0x000ff60003800000 */
[----:B-1----:R-:W-:Y:S05]  /*268f0*/  BPT.TRAP 0x1 ;  /* 0x000000040000795c */ /* 0x002fea0000300000 */
.L_x_347:
[----:B-1----:R-:W-:Y:S05]  /*26900*/  BSYNC.RECONVERGENT B0 ;  /* 0x0000000000007941 */ /* 0x002fea0003800200 */
.L_x_346:
[----:B------:R-:W1:Y:S01]  /*26910*/  S2UR UR8, SR_CgaCtaId ;  /* 0x00000000000879c3 */ /* 0x000e620000008800 */
[----:B------:R-:W-:Y:S01]  /*26920*/  UMOV UR7, 0x400 ;  /* 0x0000040000077882 */ /* 0x000fe20000000000 */
[----:B------:R-:W-:Y:S02]  /*26930*/  SHF.L.U32 R5, R4, 0x1f, RZ ;  /* 0x0000001f04057819 */ /* 0x000fe400000006ff */
[----:B------:R-:W-:Y:S01]  /*26940*/  @!P0 MOV R2, 0x10000 ;  /* 0x0001000000028802 */ /* 0x000fe20000000f00 */
[----:B-1----:R-:W-:-:S09]  /*26950*/  ULEA UR8, UR8, UR7, 0x18 ;  /* 0x0000000708087291 */ /* 0x002fd2000f8ec0ff */
[----:B------:R-:W1:Y:S02]  /*26960*/  SYNCS.PHASECHK.TRANS64.TRYWAIT P1, [UR8+0x70010], R5 ;  /* 0x07001005ff0075a7 */ /* 0x000e640008021108 */
[----:B-1----:R-:W-:Y:S05]  /*26970*/  @!P1 BRA `(.L_x_348) ;  /* 0x0000006400209947 */ /* 0x002fea0003800000 */
.L_x_485:
[----:B------:R2:W-:Y:S01]  /*26980*/  @!P0 SYNCS.ARRIVE.TRANS64 RZ, [UR8+0x70000], R2 ;  /* 0x07000002ffff89a7 */ /* 0x0005e20008000008 */
[----:B------:R-:W-:Y:S04]  /*26990*/  BSSY.RECONVERGENT B0, `(.L_x_349) ;  /* 0x0000003000007945 */ /* 0x000fe80003800200 */
[----:B------:R-:W-:Y:S05]  /*269a0*/  @!P5 BRA `(.L_x_350) ;  /* 0x000000000004d947 */ /* 0x000fea0003800000 */
[----:B------:R-:W-:Y:S05]  /*269b0*/  BPT.TRAP 0x1 ;  /* 0x000000040000795c */ /* 0x000fea0000300000 */
.L_x_350:
[----:B------:R-:W-:Y:S05]  /*269c0*/  BSYNC.RECONVERGENT B0 ;  /* 0x0000000000007941 */ /* 0x000fea0003800200 */
.L_x_349:
[----:B-1----:R-:W1:Y:S01]  /*269d0*/  S2R R0, SR_TID.X ;  /* 0x0000000000007919 */ /* 0x002e620000002100 */
[----:B------:R-:W-:Y:S01]  /*269e0*/  BSSY.RECONVERGENT B0, `(.L_x_351) ;  /* 0x0000005000007945 */ /* 0x000fe20003800200 */
[----:B-1----:R-:W-:-:S04]  /*269f0*/  LOP3.LUT P2, RZ, R0, 0x1f, RZ, 0xc0, !PT ;  /* 0x0000001f00ff7812 */ /* 0x002fc8000784c0ff */
[----:B------:R-:W-:-:S13]  /*26a00*/  PLOP3.LUT P2, PT, P2, P0, PT, 0x8f, 0xf8 ;  /* 0x0000000000f8781c */ /* 0x000fda0001741177 */
[----:B------:R-:W-:Y:S05]  /*26a10*/  @P2 BRA `(.L_x_352) ;  /* 0x0000000000042947 */ /* 0x000fea0003800000 */
[----:B------:R-:W-:Y:S05]  /*26a20*/  BPT.TRAP 0x1 ;  /* 0x000000040000795c */ /* 0x000fea0000300000 */
.L_x_352:
[----:B------:R-:W-:Y:S05]  /*26a30*/  BSYNC.RECONVERGENT B0 ;  /* 0x0000000000007941 */ /* 0x000fea0003800200 */
.L_x_351:
[----:B------:R-:W-:Y:S02]  /*26a40*/  UIADD3 UR42, UP2, UPT, UR4, 0x80, URZ ;  /* 0x00000080042a7890 */ /* 0x000fe4000ff5e0ff */
[----:B------:R-:W-:Y:S02]  /*26a50*/  UIADD3 UR9, UPT, UPT, UR8, 0x70000, URZ ;  /* 0x0007000008097890 */ /* 0x000fe4000fffe0ff */
[----:B------:R-:W-:Y:S02]  /*26a60*/  UIADD3.X UR43, UPT, UPT, URZ, UR5, URZ, UP2, !UPT ;  /* 0x00000005ff2b7290 */ /* 0x000fe400097fe4ff */
[----:B------:R-:W-:Y:S02]  /*26a70*/  UIADD3 UR32, UPT, UPT, UR8, 0x4000, URZ ;  /* 0x0000400008207890 */ /* 0x000fe4000fffe0ff */
[----:B------:R-:W-:Y:S02]  /*26a80*/  UIADD3 UR24, UPT, UPT, UR8, 0x8000, URZ ;  /* 0x0000800008187890 */ /* 0x000fe4000fffe0ff */
[----:B------:R-:W-:Y:S01]  /*26a90*/  UIADD3 UR16, UPT, UPT, UR8, 0xc000, URZ ;  /* 0x0000c00008107890 */ /* 0x000fe2000fffe0ff */
[----:B------:R-:W-:Y:S01]  /*26aa0*/  UMOV UR40, 0x0 ;  /* 0x0000000000287882 */ /* 0x000fe20000000000 */
[----:B------:R-:W-:Y:S01]  /*26ab0*/  UMOV UR41, 0x10000000 ;  /* 0x1000000000297882 */ /* 0x000fe20000000000 */
[----:B------:R-:W-:Y:S01]  /*26ac0*/  UMOV UR10, URZ ;  /* 0x000000ff000a7c82 */ /* 0x000fe20008000000 */
[----:B------:R-:W-:Y:S01]  /*26ad0*/  UMOV UR34, 0x40 ;  /* 0x0000004000227882 */ /* 0x000fe20000000000 */
[----:B------:R-:W-:Y:S01]  /*26ae0*/  UMOV UR35, UR11 ;  /* 0x0000000b00237c82 */ /* 0x000fe20008000000 */
[----:B------:R-:W-:Y:S01]  /*26af0*/  UMOV UR36, UR12 ;  /* 0x0000000c00247c82 */ /* 0x000fe20008000000 */
[----:B------:R-:W-:Y:S01]  /*26b00*/  UMOV UR37, UR13 ;  /* 0x0000000d00257c82 */ /* 0x000fe20008000000 */
[----:B------:R-:W-:Y:S01]  /*26b10*/  UMOV UR38, UR14 ;  /* 0x0000000e00267c82 */ /* 0x000fe20008000000 */
[----:B------:R-:W-:Y:S01]  /*26b20*/  UMOV UR33, UR9 ;  /* 0x0000000900217c82 */ /* 0x000fe20008000000 */
[----:B------:R-:W-:Y:S01]  /*26b30*/  UMOV UR26, 0x80 ;  /* 0x00000080001a7882 */ /* 0x000fe20000000000 */
[----:B------:R-:W-:Y:S01]  /*26b40*/  UMOV UR27, UR11 ;  /* 0x0000000b001b7c82 */ /* 0x000fe20008000000 */
[----:B------:R-:W-:Y:S01]  /*26b50*/  UMOV UR28, UR12 ;  /* 0x0000000c001c7c82 */ /* 0x000fe20008000000 */
[----:B------:R-:W-:Y:S01]  /*26b60*/  UMOV UR29, UR13 ;  /* 0x0000000d001d7c82 */ /* 0x000fe20008000000 */
[----:B------:R-:W-:Y:S01]  /*26b70*/  UMOV UR30, UR14 ;  /* 0x0000000e001e7c82 */ /* 0x000fe20008000000 */
[----:B------:R1:W-:Y:S01]  /*26b80*/  UTMALDG.5D [UR8], [UR42], desc[UR40] ;  /* 0x000028082a0075b4 */ /* 0x0003e20008021000 */
[----:B------:R-:W-:Y:S01]  /*26b90*/  UMOV UR25, UR9 ;  /* 0x0000000900197c82 */ /* 0x000fe20008000000 */
[----:B------:R-:W-:Y:S01]  /*26ba0*/  UMOV UR18, 0xc0 ;  /* 0x000000c000127882 */ /* 0x000fe20000000000 */
[----:B------:R-:W-:Y:S01]  /*26bb0*/  UMOV UR19, UR11 ;  /* 0x0000000b00137c82 */ /* 0x000fe20008000000 */
[----:B------:R-:W-:Y:S01]  /*26bc0*/  UMOV UR20, UR12 ;  /* 0x0000000c00147c82 */ /* 0x000fe20008000000 */
[----:B------:R-:W-:Y:S01]  /*26bd0*/  UMOV UR21, UR13 ;  /* 0x0000000d00157c82 */ /* 0x000fe20008000000 */
[----:B------:R-:W-:Y:S01]  /*26be0*/  UMOV UR22, UR14 ;  /* 0x0000000e00167c82 */ /* 0x000fe20008000000 */
[----:B------:R-:W-:Y:S01]  /*26bf0*/  UMOV UR17, UR9 ;  /* 0x0000000900117c82 */ /* 0x000fe20008000000 */
[----:B------:R1:W-:Y:S01]  /*26c00*/  UTMALDG.5D [UR32], [UR42], desc[UR40] ;  /* 0x000028202a0075b4 */ /* 0x0003e20008021000 */
[----:B------:R1:W-:Y:S01]  /*26c10*/  UTMALDG.5D [UR24], [UR42], desc[UR40] ;  /* 0x000028182a0075b4 */ /* 0x0003e20008021000 */
[----:B------:R1:W-:Y:S02]  /*26c20*/  UTMALDG.5D [UR16], [UR42], desc[UR40] ;  /* 0x000028102a0075b4 */ /* 0x0003e40008021000 */
[----:B-1----:R-:W-:Y:S05]  /*26c30*/  BRA.U !UP0, `(.L_x_353) ;  /* 0x0000000108047547 */ /* 0x002fea000b800000 */
[----:B------:R-:W-:Y:S05]  /*26c40*/  BPT.TRAP 0x1 ;  /* 0x000000040000795c */ /* 0x000fea0000300000 */
.L_x_353:
[----:B------:R-:W-:Y:S01]  /*26c50*/  ULEA UR41, UR15, UR8, 0x3 ;  /* 0x000000080f297291 */ /* 0x000fe2000f8e18ff */
[----:B------:R-:W-:Y:S01]  /*26c60*/  IMAD.U32 R3, RZ, RZ, UR23 ;  /* 0x00000017ff037e24 */ /* 0x000fe2000f8e00ff */
[----:B--2---:R-:W-:-:S04]  /*26c70*/  @!P0 MOV R2, 0x10000 ;  /* 0x0001000000028802 */ /* 0x004fc80000000f00 */
[----:B------:R-:W-:-:S04]  /*26c80*/  SHF.L.U32 R3, R3, 0x1f, RZ ;  /* 0x0000001f03037819 */ /* 0x000fc800000006ff */
[----:B------:R-:W1:Y:S02]  /*26c90*/  SYNCS.PHASECHK.TRANS64.TRYWAIT P1, [UR41+0x70038], R3 ;  /* 0x07003803ff0075a7 */ /* 0x000e640008021129 */
[----:B-1----:R-:W-:Y:S05]  /*26ca0*/  @!P1 BRA `(.L_x_354) ;  /* 0x00000060006c9947 */ /* 0x002fea0003800000 */
.L_x_487:
[----:B------:R2:W-:Y:S01]  /*26cb0*/  @!P0 SYNCS.ARRIVE.TRANS64 RZ, [UR41+0x70020], R2 ;  /* 0x07002002ffff89a7 */ /* 0x0005e20008000029 */
[----:B------:R-:W-:Y:S05]  /*26cc0*/  BRA.U !UP1, `(.L_x_355) ;  /* 0x0000000109047547 */ /* 0x000fea000b800000 */
[----:B------:R-:W-:Y:S05]  /*26cd0*/  BPT.TRAP 0x1 ;  /* 0x000000040000795c */ /* 0x000fea0000300000 */
.L_x_355:
[----:B------:R-:W-:Y:S04]  /*26ce0*/  BSSY.RECONVERGENT B0, `(.L_x_356) ;  /* 0x0000003000007945 */ /* 0x000fe80003800200 */
[----:B------:R-:W-:Y:S05]  /*26cf0*/  @P2 BRA `(.L_x_357) ;  /* 0x0000000000042947 */ /* 0x000fea0003800000 */
[----:B------:R-:W-:Y:S05]  /*26d00*/  BPT.TRAP 0x1 ;  /* 0x000000040000795c */ /* 0x000fea0000300000 */
.L_x_357:
[----:B------:R-:W-:Y:S05]  /*26d10*/  BSYNC.RECONVERGENT B0 ;  /* 0x0000000000007941 */ /* 0x000fea0003800200 */
.L_x_356:
[----:B------:R-:W-:Y:S01]  /*26d20*/  ULEA UR16, UR15, UR8, 0x10 ;  /* 0x000000080f107291 */ /* 0x000fe2000f8e80ff */
[----:B------:R-:W-:Y:S01]  /*26d30*/  BSSY.RECONVERGENT B0, `(.L_x_358) ;  /* 0x0000028000007945 */ /* 0x000fe20003800200 */
[----:B------:R-:W-:Y:S02]  /*26d40*/  UIADD3 UR46, UP2, UPT, UR4, 0x180, URZ ;  /* 0x00000180042e7890 */ /* 0x000fe4000ff5e0ff */
[----:B------:R-:W-:Y:S02]  /*26d50*/  UIADD3 UR41, UPT, UPT, UR41, 0x70020, URZ ;  /* 0x0007002029297890 */ /* 0x000fe4000fffe0ff */
[----:B------:R-:W-:Y:S02]  /*26d60*/  UIADD3 UR40, UPT, UPT, UR16, 0x20000, URZ ;  /* 0x0002000010287890 */ /* 0x000fe4000fffe0ff */
[----:B------:R-:W-:Y:S02]  /*26d70*/  UIADD3.X UR47, UPT, UPT, URZ, UR5, URZ, UP2, !UPT ;  /* 0x00000005ff2f7290 */ /* 0x000fe400097fe4ff */
[----:B------:R-:W-:-:S02]  /*26d80*/  UIADD3 UR7, UPT, UPT, UR15, 0x1, URZ ;  /* 0x000000010f077890 */ /* 0x000fc4000fffe0ff */
[----:B------:R-:W-:Y:S02]  /*26d90*/  UIADD3 UR32, UPT, UPT, UR16, 0x24000, URZ ;  /* 0x0002400010207890 */ /* 0x000fe4000fffe0ff */
[----:B------:R-:W-:Y:S02]  /*26da0*/  UIADD3 UR24, UPT, UPT, UR16, 0x28000, URZ ;  /* 0x0002800010187890 */ /* 0x000fe4000fffe0ff */
[----:B------:R-:W-:Y:S02]  /*26db0*/  UIADD3 UR16, UPT, UPT, UR16, 0x2c000, URZ ;  /* 0x0002c00010107890 */ /* 0x000fe4000fffe0ff */
[----:B------:R-:W-:Y:S01]  /*26dc0*/  UISETP.NE.AND UP2, UPT, UR7, 0x3, UPT ;  /* 0x000000030700788c */ /* 0x000fe2000bf45270 */
[----:B------:R-:W-:Y:S01]  /*26dd0*/  UMOV UR43, URZ ;  /* 0x000000ff002b7c82 */ /* 0x000fe20008000000 */
[----:B------:R-:W-:Y:S01]  /*26de0*/  UMOV UR30, 0x0 ;  /* 0x00000000001e7882 */ /* 0x000fe20000000000 */
[----:B------:R-:W-:Y:S01]  /*26df0*/  UMOV UR31, 0x10000000 ;  /* 0x10000000001f7882 */ /* 0x000fe20000000000 */
[----:B------:R-:W-:Y:S01]  /*26e00*/  UMOV UR42, URZ ;  /* 0x000000ff002a7c82 */ /* 0x000fe20008000000 */
[----:B------:R-:W-:Y:S01]  /*26e10*/  UMOV UR44, UR13 ;  /* 0x0000000d002c7c82 */ /* 0x000fe20008000000 */
[----:B------:R-:W-:Y:S01]  /*26e20*/  UMOV UR45, UR14 ;  /* 0x0000000e002d7c82 */ /* 0x000fe20008000000 */
[----:B------:R-:W-:Y:S01]  /*26e30*/  UMOV UR34, 0x40 ;  /* 0x0000004000227882 */ /* 0x000fe20000000000 */
[----:B------:R-:W-:Y:S01]  /*26e40*/  UMOV UR36, UR13 ;  /* 0x0000000d00247c82 */ /* 0x000fe20008000000 */
[----:B------:R-:W-:Y:S01]  /*26e50*/  UMOV UR37, UR14 ;  /* 0x0000000e00257c82 */ /* 0x000fe20008000000 */
[----:B------:R-:W-:Y:S01]  /*26e60*/  UMOV UR33, UR41 ;  /* 0x0000002900217c82 */ /* 0x000fe20008000000 */
[----:B------:R-:W-:Y:S01]  /*26e70*/  UMOV UR35, UR43 ;  /* 0x0000002b00237c82 */ /* 0x000fe20008000000 */
[----:B------:R-:W-:Y:S01]  /*26e80*/  USEL UR9, URZ, 0x1, UP2 ;  /* 0x00000001ff097887 */ /* 0x000fe20009000000 */
[----:B------:R3:W-:Y:S01]  /*26e90*/  UTMALDG.4D [UR40], [UR46], desc[UR30] ;  /* 0x00001e282e0075b4 */ /* 0x0007e20008019000 */
[----:B------:R-:W-:Y:S01]  /*26ea0*/  UMOV UR26, 0x80 ;  /* 0x00000080001a7882 */ /* 0x000fe20000000000 */
[----:B------:R-:W-:Y:S01]  /*26eb0*/  UMOV UR28, UR13 ;  /* 0x0000000d001c7c82 */ /* 0x000fe20008000000 */
[----:B------:R-:W-:Y:S01]  /*26ec0*/  UMOV UR29, UR14 ;  /* 0x0000000e001d7c82 */ /* 0x000fe20008000000 */
[----:B------:R-:W-:Y:S01]  /*26ed0*/  UMOV UR25, UR41 ;  /* 0x0000002900197c82 */ /* 0x000fe20008000000 */
[----:B------:R-:W-:Y:S01]  /*26ee0*/  UMOV UR27, UR43 ;  /* 0x0000002b001b7c82 */ /* 0x000fe20008000000 */
[----:B------:R-:W-:Y:S01]  /*26ef0*/  UMOV UR18, 0xc0 ;  /* 0x000000c000127882 */ /* 0x000fe20000000000 */
[----:B------:R-:W-:Y:S01]  /*26f00*/  UMOV UR20, UR13 ;  /* 0x0000000d00147c82 */ /* 0x000fe20008000000 */
[----:B------:R3:W-:Y:S01]  /*26f10*/  UTMALDG.4D [UR32], [UR46], desc[UR30] ;  /* 0x00001e202e0075b4 */ /* 0x0007e20008019000 */
[----:B------:R-:W-:Y:S01]  /*26f20*/  UMOV UR21, UR14 ;  /* 0x0000000e00157c82 */ /* 0x000fe20008000000 */
[----:B------:R-:W-:Y:S01]  /*26f30*/  UMOV UR17, UR41 ;  /* 0x0000002900117c82 */ /* 0x000fe20008000000 */
[----:B------:R-:W-:Y:S01]  /*26f40*/  UMOV UR19, UR43 ;  /* 0x0000002b00137c82 */ /* 0x000fe20008000000 */
[----:B------:R-:W-:-:S02]  /*26f50*/  USEL UR7, UR7, URZ, UP2 ;  /* 0x000000ff07077287 */ /* 0x000fc40009000000 */
[----:B------:R-:W-:Y:S01]  /*26f60*/  ULOP3.LUT UR23, UR23, UR9, URZ, 0x3c, !UPT ;  /* 0x0000000917177292 */ /* 0x000fe2000f8e3cff */
[----:B------:R3:W-:Y:S01]  /*26f70*/  UTMALDG.4D [UR24], [UR46], desc[UR30] ;  /* 0x00001e182e0075b4 */ /* 0x0007e20008019000 */
[----:B------:R3:W-:Y:S02]  /*26f80*/  UTMALDG.4D [UR16], [UR46], desc[UR30] ;  /* 0x00001e102e0075b4 */ /* 0x0007e40008019000 */
[----:B---3--:R-:W-:Y:S08]  /*26f90*/  @!P3 BRA `(.L_x_359) ;  /* 0x000000000004b947 */ /* 0x008ff00003800000 */
[----:B------:R-:W-:Y:S05]  /*26fa0*/  BPT.TRAP 0x1 ;  /* 0x000000040000795c */ /* 0x000fea0000300000 */
.L_x_359:
[----:B------:R-:W-:Y:S05]  /*26fb0*/  BSYNC.RECONVERGENT B0 ;  /* 0x0000000000007941 */ /* 0x000fea0003800200 */
.L_x_358:
[----:B------:R-:W3:Y:S01]  /*26fc0*/  SYNCS.PHASECHK.TRANS64.TRYWAIT P1, [UR8+0x70018], R5 ;  /* 0x07001805ff0075a7 */ /* 0x000ee20008021108 */
[----:B--2---:R-:W-:Y:S01]  /*26fd0*/  @!P0 MOV R2, 0x10000 ;  /* 0x0001000000028802 */ /* 0x004fe20000000f00 */
[----:B---3--:R-:W-:Y:S06]  /*26fe0*/  @!P1 BRA `(.L_x_360) ;  /* 0x0000005c00b49947 */ /* 0x008fec0003800000 */
.L_x_489:
[----:B------:R2:W-:Y:S01]  /*26ff0*/  @!P0 SYNCS.ARRIVE.TRANS64 RZ, [UR8+0x70008], R2 ;  /* 0x07000802ffff89a7 */ /* 0x0005e20008000008 */
[----:B------:R-:W-:Y:S04]  /*27000*/  BSSY.RECONVERGENT B0, `(.L_x_361) ;  /* 0x0000003000007945 */ /* 0x000fe80003800200 */
[----:B------:R-:W-:Y:S05]  /*27010*/  @!P5 BRA `(.L_x_362) ;  /* 0x000000000004d947 */ /* 0x000fea0003800000 */
[----:B------:R-:W-:Y:S05]  /*27020*/  BPT.TRAP 0x1 ;  /* 0x000000040000795c */ /* 0x000fea0000300000 */
.L_x_362:
[----:B------:R-:W-:Y:S05]  /*27030*/  BSYNC.RECONVERGENT B0 ;  /* 0x0000000000007941 */ /* 0x000fea0003800200 */
.L_x_361:
[----:B------:R-:W-:Y:S04]  /*27040*/  BSSY.RECONVERGENT B0, `(.L_x_363) ;  /* 0x0000003000007945 */ /* 0x000fe80003800200 */
[----:B------:R-:W-:Y:S05]  /*27050*/  @P2 BRA `(.L_x_364) ;  /* 0x0000000000042947 */ /* 0x000fea0003800000 */
[----:B------:R-:W-:Y:S05]  /*27060*/  BPT.TRAP 0x1 ;  /* 0x000000040000795c */ /* 0x000fea0000300000 */
.L_x_364:
[----:B------:R-:W-:Y:S05]  /*27070*/  BSYNC.RECONVERGENT B0 ;  /* 0x0000000000007941 */ /* 0x000fea0003800200 */
.L_x_363:
[----:B------:R-:W-:Y:S02]  /*27080*/  UIADD3 UR10, UP2, UPT, UR4, 0x80, URZ ;  /* 0x00000080040a7890 */ /* 0x000fe4000ff5e0ff */
[----:B------:R-:W-:Y:S02]  /*27090*/  UIADD3 UR43, UPT, UPT, UR11, 0x80, URZ ;  /* 0x000000800b2b7890 */ /* 0x000fe4000fffe0ff */
[----:B------:R-:W-:Y:S02]  /*270a0*/  UIADD3 UR40, UPT, UPT, UR8, 0x10000, URZ ;  /* 0x0001000008287890 */ /* 0x000fe4000fffe0ff */
[----:B------:R-:W-:Y:S02]  /*270b0*/  UIADD3 UR41, UPT, UPT, UR8, 0x70008, URZ ;  /* 0x0007000808297890 */ /* 0x000fe4000fffe0ff */
[----:B------:R-:W-:Y:S02]  /*270c0*/  UIADD3.X UR11, UPT, UPT, URZ, UR5, URZ, UP2, !UPT ;  /* 0x00000005ff0b7290 */ /* 0x000fe400097fe4ff */
[----:B------:R-:W-:-:S02]  /*270d0*/  UIADD3 UR32, UPT, UPT, UR8, 0x14000, URZ ;  /* 0x0001400008207890 */ /* 0x000fc4000fffe0ff */
[----:B------:R-:W-:Y:S02]  /*270e0*/  UIADD3 UR24, UPT, UPT, UR8, 0x18000, URZ ;  /* 0x0001800008187890 */ /* 0x000fe4000fffe0ff */
[----:B------:R-:W-:Y:S01]  /*270f0*/  UIADD3 UR16, UPT, UPT, UR8, 0x1c000, URZ ;  /* 0x0001c00008107890 */ /* 0x000fe2000fffe0ff */
[----:B------:R-:W-:Y:S01]  /*27100*/  UMOV UR48, 0x0 ;  /* 0x0000000000307882 */ /* 0x000fe20000000000 */
[----:B------:R-:W-:Y:S01]  /*27110*/  UMOV UR49, 0x10000000 ;  /* 0x1000000000317882 */ /* 0x000fe20000000000 */
[----:B------:R-:W-:Y:S01]  /*27120*/  UMOV UR42, URZ ;  /* 0x000000ff002a7c82 */ /* 0x000fe20008000000 */
        /* <DEDUP_REMOVED lines=13> */
[----:B------:R3:W-:Y:S01]  /*27200*/  UTMALDG.5D [UR40], [UR10], desc[UR48] ;  /* 0x000030280a0075b4 */ /* 0x0007e20008021000 */
        /* <DEDUP_REMOVED lines=9> */
[----:B------:R3:W-:Y:S01]  /*272a0*/  UTMALDG.5D [UR24], [UR10], desc[UR48] ;  /* 0x000030180a0075b4 */ /* 0x0007e20008021000 */
[----:B------:R3:W-:Y:S02]  /*272b0*/  UTMALDG.5D [UR16], [UR10], desc[UR48] ;  /* 0x000030100a0075b4 */ /* 0x0007e40008021000 */
[----:B---3--:R-:W-:Y:S05]  /*272c0*/  BRA.U !UP0, `(.L_x_365) ;  /* 0x0000000108047547 */ /* 0x008fea000b800000 */
[----:B------:R-:W-:Y:S05]  /*272d0*/  BPT.TRAP 0x1 ;  /* 0x000000040000795c */ /* 0x000fea0000300000 */
.L_x_365:
[----:B------:R-:W-:Y:S01]  /*272e0*/  ULEA UR41, UR7, UR8, 0x3 ;  /* 0x0000000807297291 */ /* 0x000fe2000f8e18ff */
[----:B-1----:R-:W-:Y:S01]  /*272f0*/  IMAD.U32 R3, RZ, RZ, UR23 ;  /* 0x00000017ff037e24 */ /* 0x002fe2000f8e00ff */
[----:B--2---:R-:W-:-:S04]  /*27300*/  @!P0 MOV R2, 0x10000 ;  /* 0x0001000000028802 */ /* 0x004fc80000000f00 */
[----:B------:R-:W-:-:S04]  /*27310*/  SHF.L.U32 R3, R3, 0x1f, RZ ;  /* 0x0000001f03037819 */ /* 0x000fc800000006ff */
[----:B------:R-:W1:Y:S02]  /*27320*/  SYNCS.PHASECHK.TRANS64.TRYWAIT P1, [UR41+0x70038], R3 ;  /* 0x07003803ff0075a7 */ /* 0x000e640008021129 */
[----:B-1----:R-:W-:Y:S05]  /*27330*/  @!P1 BRA `(.L_x_366) ;  /* 0x0000005800f89947 */ /* 0x002fea0003800000 */
.L_x_491:
[----:B------:R2:W-:Y:S01]  /*27340*/  @!P0 SYNCS.ARRIVE.TRANS64 RZ, [UR41+0x70020], R2 ;  /* 0x07002002ffff89a7 */ /* 0x0005e20008000029 */
[----:B------:R-:W-:Y:S05]  /*27350*/  BRA.U !UP1, `(.L_x_367) ;  /* 0x0000000109047547 */ /* 0x000fea000b800000 */
[----:B------:R-:W-:Y:S05]  /*27360*/  BPT.TRAP 0x1 ;  /* 0x000000040000795c */ /* 0x000fea0000300000 */
.L_x_367:
[----:B------:R-:W-:Y:S04]  /*27370*/  BSSY.RECONVERGENT B0, `(.L_x_368) ;  /* 0x0000003000007945 */ /* 0x000fe80003800200 */
[----:B------:R-:W-:Y:S05]  /*27380*/  @P2 BRA `(.L_x_369) ;  /* 0x0000000000042947 */ /* 0x000fea0003800000 */
[----:B------:R-:W-:Y:S05]  /*27390*/  BPT.TRAP 0x1 ;  /* 0x000000040000795c */ /* 0x000fea0000300000 */
.L_x_369:
[----:B------:R-:W-:Y:S05]  /*273a0*/  BSYNC.RECONVERGENT B0 ;  /* 0x0000000000007941 */ /* 0x000fea0003800200 */
.L_x_368:
[----:B------:R-:W-:Y:S01]  /*273b0*/  ULEA UR16, UR7, UR8, 0x10 ;  /* 0x0000000807107291 */ /* 0x000fe2000f8e80ff */
[----:B------:R-:W-:Y:S01]  /*273c0*/  LOP3.LUT R4, R4, 0x1, RZ, 0x3c, !PT ;  /* 0x0000000104047812 */ /* 0x000fe200078e3cff */
[----:B------:R-:W-:Y:S02]  /*273d0*/  UIADD3 UR30, UP2, UPT, UR4, 0x280, URZ ;  /* 0x00000280041e7890 */ /* 0x000fe4000ff5e0ff */
[----:B------:R-:W-:Y:S02]  /*273e0*/  UIADD3 UR41, UPT, UPT, UR41, 0x70020, URZ ;  /* 0x0007002029297890 */ /* 0x000fe4000fffe0ff */
[----:B------:R-:W-:Y:S02]  /*273f0*/  UIADD3 UR40, UPT, UPT, UR16, 0x20000, URZ ;  /* 0x0002000010287890 */ /* 0x000fe4000fffe0ff */
[----:B------:R-:W-:Y:S02]  /*27400*/  UIADD3.X UR31, UPT, UPT, URZ, UR5, URZ, UP2, !UPT ;  /* 0x00000005ff1f7290 */ /* 0x000fe400097fe4ff */
[----:B------:R-:W-:-:S02]  /*27410*/  UIADD3 UR32, UPT, UPT, UR16, 0x24000, URZ ;  /* 0x0002400010207890 */ /* 0x000fc4000fffe0ff */
[----:B------:R-:W-:Y:S02]  /*27420*/  UIADD3 UR24, UPT, UPT, UR16, 0x28000, URZ ;  /* 0x0002800010187890 */ /* 0x000fe4000fffe0ff */
[----:B------:R-:W-:Y:S01]  /*27430*/  UIADD3 UR16, UPT, UPT, UR16, 0x2c000, URZ ;  /* 0x0002c00010107890 */ /* 0x000fe2000fffe0ff */
        /* <DEDUP_REMOVED lines=11> */
[----:B------:R-:W-:Y:S01]  /*274f0*/  UMOV UR26, 0x80 ;  /* 0x00000080001a7882 */ /* 0x000fe20000000000 */
[----:B------:R-:W-:Y:S01]  /*27500*/  UMOV UR28, UR13 ;  /* 0x0000000d001c7c82 */ /* 0x000fe20008000000 */
[----:B------:R-:W-:Y:S01]  /*27510*/  UMOV UR29, UR14 ;  /* 0x0000000e001d7c82 */ /* 0x000fe20008000000 */
[----:B------:R3:W-:Y:S01]  /*27520*/  UTMALDG.4D [UR40], [UR30], desc[UR10] ;  /* 0x00000a281e0075b4 */ /* 0x0007e20008019000 */
[----:B------:R-:W-:Y:S01]  /*27530*/  UMOV UR25, UR41 ;  /* 0x0000002900197c82 */ /* 0x000fe20008000000 */
[----:B------:R-:W-:Y:S01]  /*27540*/  UMOV UR27, UR43 ;  /* 0x0000002b001b7c82 */ /* 0x000fe20008000000 */
[----:B------:R-:W-:Y:S01]  /*27550*/  UMOV UR18, 0xc0 ;  /* 0x000000c000127882 */ /* 0x000fe20000000000 */
[----:B------:R-:W-:Y:S01]  /*27560*/  UMOV UR20, UR13 ;  /* 0x0000000d00147c82 */ /* 0x000fe20008000000 */
[----:B------:R-:W-:Y:S01]  /*27570*/  UMOV UR21, UR14 ;  /* 0x0000000e00157c82 */ /* 0x000fe20008000000 */
[----:B------:R-:W-:Y:S01]  /*27580*/  UMOV UR17, UR41 ;  /* 0x0000002900117c82 */ /* 0x000fe20008000000 */
[----:B------:R-:W-:Y:S01]  /*27590*/  UMOV UR19, UR43 ;  /* 0x0000002b00137c82 */ /* 0x000fe20008000000 */
[----:B------:R3:W-:Y:S01]  /*275a0*/  UTMALDG.4D [UR32], [UR30], desc[UR10] ;  /* 0x00000a201e0075b4 */ /* 0x0007e20008019000 */
[----:B------:R-:W-:-:S04]  /*275b0*/  UIADD3 UR7, UPT, UPT, UR7, 0x1, URZ ;  /* 0x0000000107077890 */ /* 0x000fc8000fffe0ff */
[----:B------:R-:W-:Y:S01]  /*275c0*/  UISETP.NE.AND UP2, UPT, UR7, 0x3, UPT ;  /* 0x000000030700788c */ /* 0x000fe2000bf45270 */
[----:B------:R3:W-:Y:S03]  /*275d0*/  UTMALDG.4D [UR24], [UR30], desc[UR10] ;  /* 0x00000a181e0075b4 */ /* 0x0007e60008019000 */
[----:B------:R-:W-:Y:S02]  /*275e0*/  USEL UR9, URZ, 0x1, UP2 ;  /* 0x00000001ff097887 */ /* 0x000fe40009000000 */
[----:B------:R-:W-:Y:S02]  /*275f0*/  USEL UR15, UR7, URZ, UP2 ;  /* 0x000000ff070f7287 */ /* 0x000fe40009000000 */
[----:B------:R-:W-:Y:S02]  /*27600*/  UISETP.GE.AND UP2, UPT, UR6, 0x2, UPT ;  /* 0x000000020600788c */ /* 0x000fe4000bf46270 */
[----:B------:R-:W-:Y:S01]  /*27610*/  ULOP3.LUT UR23, UR23, UR9, URZ, 0x3c, !UPT ;  /* 0x0000000917177292 */ /* 0x000fe2000f8e3cff */
[----:B------:R3:W-:Y:S06]  /*27620*/  UTMALDG.4D [UR16], [UR30], desc[UR10] ;  /* 0x00000a101e0075b4 */ /* 0x0007ec0008019000 */
[----:B---3--:R-:W-:Y:S05]  /*27630*/  BRA.U !UP2, `(.L_x_345) ;  /* 0x000000150a487547 */ /* 0x008fea000b800000 */
[----:B------:R-:W-:Y:S02]  /*27640*/  UISETP.NE.AND UP2, UPT, UR6, 0x2, UPT ;  /* 0x000000020600788c */ /* 0x000fe4000bf45270 */
[----:B------:R-:W-:Y:S01]  /*27650*/  UIADD3 UR7, UPT, UPT, UR6, -0x1, URZ ;  /* 0xffffffff06077890 */ /* 0x000fe2000fffe0ff */
[----:B------:R-:W-:-:S06]  /*27660*/  UMOV UR43, 0x80 ;  /* 0x00000080002b7882 */ /* 0x000fcc0000000000 */
[----:B------:R-:W-:Y:S05]  /*27670*/  BRA.U !UP2, `(.L_x_370) ;  /* 0x0000000d0a847547 */ /* 0x000fea000b800000 */
[----:B------:R-:W-:Y:S01]  /*27680*/  UMOV UR6, 0x1 ;  /* 0x0000000100067882 */ /* 0x000fe20000000000 */
.L_x_391:
[----:B------:R-:W-:Y:S05]  /*27690*/  BRA.U !UP0, `(.L_x_371) ;  /* 0x0000000108047547 */ /* 0x000fea000b800000 */
[----:B------:R-:W-:Y:S05]  /*276a0*/  BPT.TRAP 0x1 ;  /* 0x000000040000795c */ /* 0x000fea0000300000 */
.L_x_371:
[----:B------:R-:W3:Y:S01]  /*276b0*/  S2UR UR8, SR_CgaCtaId ;  /* 0x00000000000879c3 */ /* 0x000ee20000008800 */
[----:B------:R-:W-:Y:S01]  /*276c0*/  UMOV UR9, 0x400 ;  /* 0x0000040000097882 */ /* 0x000fe20000000000 */
[----:B-1----:R-:W-:Y:S01]  /*276d0*/  IMAD.U32 R3, RZ, RZ, UR23 ;  /* 0x00000017ff037e24 */ /* 0x002fe2000f8e00ff */
[----:B--2---:R-:W-:-:S04]  /*276e0*/  @!P0 MOV R2, 0x10000 ;  /* 0x0001000000028802 */ /* 0x004fc80000000f00 */
[----:B------:R-:W-:Y:S01]  /*276f0*/  SHF.L.U32 R3, R3, 0x1f, RZ ;  /* 0x0000001f03037819 */ /* 0x000fe200000006ff */
[----:B---3--:R-:W-:-:S04]  /*27700*/  ULEA UR8, UR8, UR9, 0x18 ;  /* 0x0000000908087291 */ /* 0x008fc8000f8ec0ff */
[----:B------:R-:W-:-:S09]  /*27710*/  ULEA UR41, UR15, UR8, 0x3 ;  /* 0x000000080f297291 */ /* 0x000fd2000f8e18ff */
[----:B------:R-:W1:Y:S02]  /*27720*/  SYNCS.PHASECHK.TRANS64.TRYWAIT P1, [UR41+0x70038], R3 ;  /* 0x07003803ff0075a7 */ /* 0x000e640008021129 */
[----:B-1----:R-:W-:Y:S05]  /*27730*/  @!P1 BRA `(.L_x_372) ;  /* 0x0000005800109947 */ /* 0x002fea0003800000 */
.L_x_493:
[----:B------:R2:W-:Y:S01]  /*27740*/  @!P0 SYNCS.ARRIVE.TRANS64 RZ, [UR41+0x70020], R2 ;  /* 0x07002002ffff89a7 */ /* 0x0005e20008000029 */
[----:B------:R-:W-:Y:S05]  /*27750*/  BRA.U !UP1, `(.L_x_373) ;  /* 0x0000000109047547 */ /* 0x000fea000b800000 */
[----:B------:R-:W-:Y:S05]  /*27760*/  BPT.TRAP 0x1 ;  /* 0x000000040000795c */ /* 0x000fea0000300000 */
.L_x_373:
[----:B-1----:R-:W1:Y:S01]  /*27770*/  S2R R0, SR_TID.X ;  /* 0x0000000000007919 */ /* 0x002e620000002100 */
[----:B------:R-:W-:Y:S01]  /*27780*/  BSSY.RECONVERGENT B0, `(.L_x_374) ;  /* 0x0000005000007945 */ /* 0x000fe20003800200 */
[----:B-1----:R-:W-:-:S04]  /*27790*/  LOP3.LUT P2, RZ, R0, 0x1f, RZ, 0xc0, !PT ;  /* 0x0000001f00ff7812 */ /* 0x002fc8000784c0ff */
[----:B------:R-:W-:-:S13]  /*277a0*/  PLOP3.LUT P2, PT, P2, P0, PT, 0x8f, 0xf8 ;  /* 0x0000000000f8781c */ /* 0x000fda0001741177 */
[----:B------:R-:W-:Y:S05]  /*277b0*/  @P2 BRA `(.L_x_375) ;  /* 0x0000000000042947 */ /* 0x000fea0003800000 */
[----:B------:R-:W-:Y:S05]  /*277c0*/  BPT.TRAP 0x1 ;  /* 0x000000040000795c */ /* 0x000fea0000300000 */
.L_x_375:
[----:B------:R-:W-:Y:S05]  /*277d0*/  BSYNC.RECONVERGENT B0 ;  /* 0x0000000000007941 */ /* 0x000fea0003800200 */
.L_x_374:
[----:B------:R-:W-:Y:S02]  /*277e0*/  ULEA UR16, UR15, UR8, 0x10 ;  /* 0x000000080f107291 */ /* 0x000fe4000f8e80ff */
[----:B------:R-:W-:Y:S02]  /*277f0*/  UIADD3 UR30, UP2, UPT, UR4, 0x180, URZ ;  /* 0x00000180041e7890 */ /* 0x000fe4000ff5e0ff */
[----:B------:R-:W-:Y:S02]  /*27800*/  USHF.L.U32 UR43, UR6, 0x7, URZ ;  /* 0x00000007062b7899 */ /* 0x000fe400080006ff */
[----:B------:R-:W-:Y:S02]  /*27810*/  UIADD3 UR41, UPT, UPT, UR41, 0x70020, URZ ;  /* 0x0007002029297890 */ /* 0x000fe4000fffe0ff */
[----:B------:R-:W-:Y:S02]  /*27820*/  UIADD3 UR40, UPT, UPT, UR16, 0x20000, URZ ;  /* 0x0002000010287890 */ /* 0x000fe4000fffe0ff */
[----:B------:R-:W-:-:S02]  /*27830*/  UIADD3.X UR31, UPT, UPT, URZ, UR5, URZ, UP2, !UPT ;  /* 0x00000005ff1f7290 */ /* 0x000fc400097fe4ff */
[----:B------:R-:W-:Y:S02]  /*27840*/  UIADD3 UR32, UPT, UPT, UR16, 0x24000, URZ ;  /* 0x0002400010207890 */ /* 0x000fe4000fffe0ff */
[----:B------:R-:W-:Y:S02]  /*27850*/  UIADD3 UR24, UPT, UPT, UR16, 0x28000, URZ ;  /* 0x0002800010187890 */ /* 0x000fe4000fffe0ff */
[----:B------:R-:W-:Y:S02]  /*27860*/  UIADD3 UR16, UPT, UPT, UR16, 0x2c000, URZ ;  /* 0x0002c00010107890 */ /* 0x000fe4000fffe0ff */
[----:B------:R-:W-:Y:S01]  /*27870*/  UIADD3 UR9, UPT, UPT, UR15, 0x1, URZ ;  /* 0x000000010f097890 */ /* 0x000fe2000fffe0ff */
        /* <DEDUP_REMOVED lines=13> */
[----:B------:R-:W-:Y:S01]  /*27950*/  UTMALDG.4D [UR40], [UR30], desc[UR10] ;  /* 0x00000a281e0075b4 */ /* 0x000fe20008019000 */
[----:B------:R-:W-:Y:S01]  /*27960*/  UMOV UR25, UR41 ;  /* 0x0000002900197c82 */ /* 0x000fe20008000000 */
[----:B------:R-:W-:Y:S01]  /*27970*/  UMOV UR27, UR43 ;  /* 0x0000002b001b7c82 */ /* 0x000fe20008000000 */
[----:B------:R-:W-:Y:S01]  /*27980*/  UISETP.NE.AND UP2, UPT, UR9, 0x3, UPT ;  /* 0x000000030900788c */ /* 0x000fe2000bf45270 */
[----:B------:R-:W-:Y:S01]  /*27990*/  UMOV UR18, 0xc0 ;  /* 0x000000c000127882 */ /* 0x000fe20000000000 */
[----:B------:R-:W-:Y:S01]  /*279a0*/  UMOV UR20, UR13 ;  /* 0x0000000d00147c82 */ /* 0x000fe20008000000 */
[----:B------:R-:W-:Y:S01]  /*279b0*/  UMOV UR21, UR14 ;  /* 0x0000000e00157c82 */ /* 0x000fe20008000000 */
[----:B------:R-:W-:Y:S01]  /*279c0*/  UTMALDG.4D [UR32], [UR30], desc[UR10] ;  /* 0x00000a201e0075b4 */ /* 0x000fe20008019000 */
[----:B------:R-:W-:Y:S01]  /*279d0*/  UMOV UR17, UR41 ;  /* 0x0000002900117c82 */ /* 0x000fe20008000000 */
[----:B------:R-:W-:Y:S01]  /*279e0*/  UMOV UR19, UR43 ;  /* 0x0000002b00137c82 */ /* 0x000fe20008000000 */
[----:B------:R-:W-:Y:S01]  /*279f0*/  USEL UR9, UR9, URZ, UP2 ;  /* 0x000000ff09097287 */ /* 0x000fe20009000000 */
[----:B------:R-:W-:Y:S01]  /*27a00*/  UTMALDG.4D [UR24], [UR30], desc[UR10] ;  /* 0x00000a181e0075b4 */ /* 0x000fe20008019000 */
[----:B------:R1:W-:Y:S02]  /*27a10*/  UTMALDG.4D [UR16], [UR30], desc[UR10] ;  /* 0x00000a101e0075b4 */ /* 0x0003e40008019000 */
[----:B-1----:R-:W-:-:S04]  /*27a20*/  USEL UR10, URZ, 0x1, UP2 ;  /* 0x00000001ff0a7887 */ /* 0x002fc80009000000 */
[----:B------:R-:W-:Y:S01]  /*27a30*/  ULOP3.LUT UR23, UR23, UR10, URZ, 0x3c, !UPT ;  /* 0x0000000a17177292 */ /* 0x000fe2000f8e3cff */
[----:B------:R-:W-:Y:S11]  /*27a40*/  BRA.U !UP0, `(.L_x_376) ;  /* 0x0000000108047547 */ /* 0x000ff6000b800000 */
[----:B------:R-:W-:Y:S05]  /*27a50*/  BPT.TRAP 0x1 ;  /* 0x000000040000795c */ /* 0x000fea0000300000 */
.L_x_376:
[----:B------:R-:W-:Y:S01]  /*27a60*/  ULEA UR41, UR9, UR8, 0x3 ;  /* 0x0000000809297291 */ /* 0x000fe2000f8e18ff */
[----:B------:R-:W-:Y:S01]  /*27a70*/  IMAD.U32 R3, RZ, RZ, UR23 ;  /* 0x00000017ff037e24 */ /* 0x000fe2000f8e00ff */
[----:B--2---:R-:W-:-:S04]  /*27a80*/  @!P0 MOV R2, 0x10000 ;  /* 0x0001000000028802 */ /* 0x004fc80000000f00 */
[----:B------:R-:W-:-:S04]  /*27a90*/  SHF.L.U32 R3, R3, 0x1f, RZ ;  /* 0x0000001f03037819 */ /* 0x000fc800000006ff */
[----:B------:R-:W1:Y:S02]  /*27aa0*/  SYNCS.PHASECHK.TRANS64.TRYWAIT P1, [UR41+0x70038], R3 ;  /* 0x07003803ff0075a7 */ /* 0x000e640008021129 */
[----:B-1----:R-:W-:Y:S05]  /*27ab0*/  @!P1 BRA `(.L_x_377) ;  /* 0x0000005400489947 */ /* 0x002fea0003800000 */
.L_x_495:
[----:B------:R2:W-:Y:S01]  /*27ac0*/  @!P0 SYNCS.ARRIVE.TRANS64 RZ, [UR41+0x70020], R2 ;  /* 0x07002002ffff89a7 */ /* 0x0005e20008000029 */
[----:B------:R-:W-:Y:S05]  /*27ad0*/  BRA.U !UP1, `(.L_x_378) ;  /* 0x0000000109047547 */ /* 0x000fea000b800000 */
[----:B------:R-:W-:Y:S05]  /*27ae0*/  BPT.TRAP 0x1 ;  /* 0x000000040000795c */ /* 0x000fea0000300000 */
.L_x_378:
[----:B------:R-:W-:Y:S04]  /*27af0*/  BSSY.RECONVERGENT B0, `(.L_x_379) ;  /* 0x0000003000007945 */ /* 0x000fe80003800200 */
[----:B------:R-:W-:Y:S05]  /*27b00*/  @P2 BRA `(.L_x_380) ;  /* 0x0000000000042947 */ /* 0x000fea0003800000 */
[----:B------:R-:W-:Y:S05]  /*27b10*/  BPT.TRAP 0x1 ;  /* 0x000000040000795c */ /* 0x000fea0000300000 */
.L_x_380:
[----:B------:R-:W-:Y:S05]  /*27b20*/  BSYNC.RECONVERGENT B0 ;  /* 0x0000000000007941 */ /* 0x000fea0003800200 */
.L_x_379:
        /* <DEDUP_REMOVED lines=33> */
[----:B------:R-:W-:Y:S01]  /*27d40*/  UIADD3 UR9, UPT, UPT, UR6, 0x1, URZ ;  /* 0x0000000106097890 */ /* 0x000fe2000fffe0ff */
[----:B------:R-:W-:Y:S01]  /*27d50*/  UTMALDG.4D [UR24], [UR30], desc[UR10] ;  /* 0x00000a181e0075b4 */ /* 0x000fe20008019000 */
[----:B------:R3:W-:Y:S02]  /*27d60*/  UTMALDG.4D [UR16], [UR30], desc[UR10] ;  /* 0x00000a101e0075b4 */ /* 0x0007e40008019000 */
[----:B---3--:R-:W-:-:S02]  /*27d70*/  USEL UR11, URZ, 0x1, UP2 ;  /* 0x00000001ff0b7887 */ /* 0x008fc40009000000 */
[----:B------:R-:W-:Y:S02]  /*27d80*/  USEL UR10, UR12, URZ, UP2 ;  /* 0x000000ff0c0a7287 */ /* 0x000fe40009000000 */
[----:B------:R-:W-:Y:S01]  /*27d90*/  ULOP3.LUT UR23, UR23, UR11, URZ, 0x3c, !UPT ;  /* 0x0000000b17177292 */ /* 0x000fe2000f8e3cff */
[----:B------:R-:W-:Y:S11]  /*27da0*/  BRA.U !UP0, `(.L_x_381) ;  /* 0x0000000108047547 */ /* 0x000ff6000b800000 */
[----:B------:R-:W-:Y:S05]  /*27db0*/  BPT.TRAP 0x1 ;  /* 0x000000040000795c */ /* 0x000fea0000300000 */
.L_x_381:
[----:B------:R-:W-:Y:S01]  /*27dc0*/  ULEA UR41, UR10, UR8, 0x3 ;  /* 0x000000080a297291 */ /* 0x000fe2000f8e18ff */
[----:B-1----:R-:W-:Y:S01]  /*27dd0*/  IMAD.U32 R3, RZ, RZ, UR23 ;  /* 0x00000017ff037e24 */ /* 0x002fe2000f8e00ff */
[----:B--2---:R-:W-:-:S04]  /*27de0*/  @!P0 MOV R2, 0x10000 ;  /* 0x0001000000028802 */ /* 0x004fc80000000f00 */
[----:B------:R-:W-:-:S04]  /*27df0*/  SHF.L.U32 R3, R3, 0x1f, RZ ;  /* 0x0000001f03037819 */ /* 0x000fc800000006ff */
[----:B------:R-:W1:Y:S02]  /*27e00*/  SYNCS.PHASECHK.TRANS64.TRYWAIT P1, [UR41+0x70038], R3 ;  /* 0x07003803ff0075a7 */ /* 0x000e640008021129 */
[----:B-1----:R-:W-:Y:S05]  /*27e10*/  @!P1 BRA `(.L_x_382) ;  /* 0x0000005000889947 */ /* 0x002fea0003800000 */
.L_x_497:
[----:B------:R2:W-:Y:S01]  /*27e20*/  @!P0 SYNCS.ARRIVE.TRANS64 RZ, [UR41+0x70020], R2 ;  /* 0x07002002ffff89a7 */ /* 0x0005e20008000029 */
[----:B------:R-:W-:Y:S05]  /*27e30*/  BRA.U !UP1, `(.L_x_383) ;  /* 0x0000000109047547 */ /* 0x000fea000b800000 */
[----:B------:R-:W-:Y:S05]  /*27e40*/  BPT.TRAP 0x1 ;  /* 0x000000040000795c */ /* 0x000fea0000300000 */
.L_x_383:
[----:B------:R-:W-:Y:S04]  /*27e50*/  BSSY.RECONVERGENT B0, `(.L_x_384) ;  /* 0x0000003000007945 */ /* 0x000fe80003800200 */
[----:B------:R-:W-:Y:S05]  /*27e60*/  @P2 BRA `(.L_x_385) ;  /* 0x0000000000042947 */ /* 0x000fea0003800000 */
[----:B------:R-:W-:Y:S05]  /*27e70*/  BPT.TRAP 0x1 ;  /* 0x000000040000795c */ /* 0x000fea0000300000 */
.L_x_385:
[----:B------:R-:W-:Y:S05]  /*27e80*/  BSYNC.RECONVERGENT B0 ;  /* 0x0000000000007941 */ /* 0x000fea0003800200 */
.L_x_384:
        /* <DEDUP_REMOVED lines=36> */
[----:B------:R-:W-:Y:S01]  /*280d0*/  ULOP3.LUT UR23, UR23, UR11, URZ, 0x3c, !UPT ;  /* 0x0000000b17177292 */ /* 0x000fe2000f8e3cff */
[----:B------:R3:W-:Y:S02]  /*280e0*/  UTMALDG.4D [UR16], [UR46], desc[UR30] ;  /* 0x00001e102e0075b4 */ /* 0x0007e40008019000 */
[----:B---3--:R-:W-:Y:S09]  /*280f0*/  BRA.U !UP0, `(.L_x_386) ;  /* 0x0000000108047547 */ /* 0x008ff2000b800000 */
[----:B------:R-:W-:Y:S05]  /*28100*/  BPT.TRAP 0x1 ;  /* 0x000000040000795c */ /* 0x000fea0000300000 */
.L_x_386:
[----:B------:R-:W-:Y:S01]  /*28110*/  ULEA UR41, UR10, UR8, 0x3 ;  /* 0x000000080a297291 */ /* 0x000fe2000f8e18ff */
[----:B-1----:R-:W-:Y:S01]  /*28120*/  IMAD.U32 R3, RZ, RZ, UR23 ;  /* 0x00000017ff037e24 */ /* 0x002fe2000f8e00ff */
[----:B--2---:R-:W-:-:S04]  /*28130*/  @!P0 MOV R2, 0x10000 ;  /* 0x0001000000028802 */ /* 0x004fc80000000f00 */
[----:B------:R-:W-:-:S04]  /*28140*/  SHF.L.U32 R3, R3, 0x1f, RZ ;  /* 0x0000001f03037819 */ /* 0x000fc800000006ff */
[----:B------:R-:W1:Y:S02]  /*28150*/  SYNCS.PHASECHK.TRANS64.TRYWAIT P1, [UR41+0x70038], R3 ;  /* 0x07003803ff0075a7 */ /* 0x000e640008021129 */
[----:B-1----:R-:W-:Y:S05]  /*28160*/  @!P1 BRA `(.L_x_387) ;  /* 0x0000004c00cc9947 */ /* 0x002fea0003800000 */
.L_x_499:
[----:B------:R2:W-:Y:S01]  /*28170*/  @!P0 SYNCS.ARRIVE.TRANS64 RZ, [UR41+0x70020], R2 ;  /* 0x07002002ffff89a7 */ /* 0x0005e20008000029 */
[----:B------:R-:W-:Y:S05]  /*28180*/  BRA.U !UP1, `(.L_x_388) ;  /* 0x0000000109047547 */ /* 0x000fea000b800000 */
[----:B------:R-:W-:Y:S05]  /*28190*/  BPT.TRAP 0x1 ;  /* 0x000000040000795c */ /* 0x000fea0000300000 */
.L_x_388:
[----:B------:R-:W-:Y:S04]  /*281a0*/  BSSY.RECONVERGENT B0, `(.L_x_389) ;  /* 0x0000003000007945 */ /* 0x000fe80003800200 */
[----:B------:R-:W-:Y:S05]  /*281b0*/  @P2 BRA `(.L_x_390) ;  /* 0x0000000000042947 */ /* 0x000fea0003800000 */
[----:B------:R-:W-:Y:S05]  /*281c0*/  BPT.TRAP 0x1 ;  /* 0x000000040000795c */ /* 0x000fea0000300000 */
.L_x_390:
[----:B------:R-:W-:Y:S05]  /*281d0*/  BSYNC.RECONVERGENT B0 ;  /* 0x0000000000007941 */ /* 0x000fea0003800200 */
.L_x_389:
        /* <DEDUP_REMOVED lines=31> */
[----:B------:R-:W-:-:S02]  /*283d0*/  UIADD3 UR10, UPT, UPT, UR10, 0x1, URZ ;  /* 0x000000010a0a7890 */ /* 0x000fc4000fffe0ff */
[----:B------:R-:W-:Y:S02]  /*283e0*/  ULOP3.LUT UR11, UR7, 0xfffffffe, URZ, 0xc0, !UPT ;  /* 0xfffffffe070b7892 */ /* 0x000fe4000f8ec0ff */
[----:B------:R-:W-:Y:S02]  /*283f0*/  UISETP.NE.AND UP2, UPT, UR10, 0x3, UPT ;  /* 0x000000030a00788c */ /* 0x000fe4000bf45270 */
[----:B------:R-:W-:Y:S01]  /*28400*/  UIADD3 UR6, UPT, UPT, UR6, 0x2, URZ ;  /* 0x0000000206067890 */ /* 0x000fe2000fffe0ff */
[----:B------:R3:W-:Y:S01]  /*28410*/  UTMALDG.4D [UR24], [UR46], desc[UR30] ;  /* 0x00001e182e0075b4 */ /* 0x0007e20008019000 */
[----:B------:R-:W-:Y:S02]  /*28420*/  USEL UR12, URZ, 0x1, UP2 ;  /* 0x00000001ff0c7887 */ /* 0x000fe40009000000 */
[----:B------:R-:W-:Y:S02]  /*28430*/  USEL UR15, UR10, URZ, UP2 ;  /* 0x000000ff0a0f7287 */ /* 0x000fe40009000000 */
[----:B------:R-:W-:-:S02]  /*28440*/  UISETP.NE.AND UP2, UPT, UR9, UR11, UPT ;  /* 0x0000000b0900728c */ /* 0x000fc4000bf45270 */
[----:B------:R-:W-:Y:S01]  /*28450*/  ULOP3.LUT UR23, UR23, UR12, URZ, 0x3c, !UPT ;  /* 0x0000000c17177292 */ /* 0x000fe2000f8e3cff */
[----:B------:R3:W-:Y:S06]  /*28460*/  UTMALDG.4D [UR16], [UR46], desc[UR30] ;  /* 0x00001e102e0075b4 */ /* 0x0007ec0008019000 */
[----:B---3--:R-:W-:Y:S05]  /*28470*/  BRA.U UP2, `(.L_x_391) ;  /* 0xfffffff102847547 */ /* 0x008fea000b83ffff */
[----:B------:R-:W-:Y:S02]  /*28480*/  USHF.L.U32 UR43, UR6, 0x7, URZ ;  /* 0x00000007062b7899 */ /* 0x000fe400080006ff */
.L_x_370:
[----:B------:R-:W-:-:S04]  /*28490*/  ULOP3.LUT UR7, UR7, 0x1, URZ, 0xc0, !UPT ;  /* 0x0000000107077892 */ /* 0x000fc8000f8ec0ff */
[----:B------:R-:W-:-:S09]  /*284a0*/  UISETP.NE.U32.AND UP2, UPT, UR7, 0x1, UPT ;  /* 0x000000010700788c */ /* 0x000fd2000bf45070 */
[----:B------:R-:W-:Y:S05]  /*284b0*/  BRA.U UP2, `(.L_x_345) ;  /* 0x0000000502a87547 */ /* 0x000fea000b800000 */
[----:B------:R-:W-:Y:S05]  /*284c0*/  BRA.U !UP0, `(.L_x_392) ;  /* 0x0000000108047547 */ /* 0x000fea000b800000 */
[----:B------:R-:W-:Y:S05]  /*284d0*/  BPT.TRAP 0x1 ;  /* 0x000000040000795c */ /* 0x000fea0000300000 */
.L_x_392:
[----:B------:R-:W-:Y:S01]  /*284e0*/  ULEA UR41, UR15, UR8, 0x3 ;  /* 0x000000080f297291 */ /* 0x000fe2000f8e18ff */
[----:B-1----:R-:W-:Y:S01]  /*284f0*/  IMAD.U32 R3, RZ, RZ, UR23 ;  /* 0x00000017ff037e24 */ /* 0x002fe2000f8e00ff */
[----:B--2---:R-:W-:-:S04]  /*28500*/  @!P0 MOV R2, 0x10000 ;  /* 0x0001000000028802 */ /* 0x004fc80000000f00 */
[----:B------:R-:W-:-:S04]  /*28510*/  SHF.L.U32 R3, R3, 0x1f, RZ ;  /* 0x0000001f03037819 */ /* 0x000fc800000006ff */
[----:B------:R-:W1:Y:S02]  /*28520*/  SYNCS.PHASECHK.TRANS64.TRYWAIT P1, [UR41+0x70038], R3 ;  /* 0x07003803ff0075a7 */ /* 0x000e640008021129 */
[----:B-1----:R-:W-:Y:S05]  /*28530*/  @!P1 BRA `(.L_x_393) ;  /* 0x0000004800f09947 */ /* 0x002fea0003800000 */
.L_x_501:
[----:B------:R2:W-:Y:S01]  /*28540*/  @!P0 SYNCS.ARRIVE.TRANS64 RZ, [UR41+0x70020], R2 ;  /* 0x07002002ffff89a7 */ /* 0x0005e20008000029 */
[----:B------:R-:W-:Y:S05]  /*28550*/  BRA.U !UP1, `(.L_x_394) ;  /* 0x0000000109047547 */ /* 0x000fea000b800000 */
[----:B------:R-:W-:Y:S05]  /*28560*/  BPT.TRAP 0x1 ;  /* 0x000000040000795c */ /* 0x000fea0000300000 */
.L_x_394:
[----:B------:R-:W-:Y:S04]  /*28570*/  BSSY.RECONVERGENT B0, `(.L_x_395) ;  /* 0x0000003000007945 */ /* 0x000fe80003800200 */
[----:B------:R-:W-:Y:S05]  /*28580*/  @P2 BRA `(.L_x_396) ;  /* 0x0000000000042947 */ /* 0x000fea0003800000 */
[----:B------:R-:W-:Y:S05]  /*28590*/  BPT.TRAP 0x1 ;  /* 0x000000040000795c */ /* 0x000fea0000300000 */
.L_x_396:
[----:B------:R-:W-:Y:S05]  /*285a0*/  BSYNC.RECONVERGENT B0 ;  /* 0x0000000000007941 */ /* 0x000fea0003800200 */
.L_x_395:
[----:B------:R-:W-:Y:S02]  /*285b0*/  ULEA UR16, UR15, UR8, 0x10 ;  /* 0x000000080f107291 */ /* 0x000fe4000f8e80ff */
[----:B------:R-:W-:Y:S02]  /*285c0*/  UIADD3 UR10, UP2, UPT, UR4, 0x180, URZ ;  /* 0x00000180040a7890 */ /* 0x000fe4000ff5e0ff */
[----:B------:R-:W-:Y:S02]  /*285d0*/  UIADD3 UR41, UPT, UPT, UR41, 0x70020, URZ ;  /* 0x0007002029297890 */ /* 0x000fe4000fffe0ff */
[----:B------:R-:W-:Y:S02]  /*285e0*/  UIADD3 UR40, UPT, UPT, UR16, 0x20000, URZ ;  /* 0x0002000010287890 */ /* 0x000fe4000fffe0ff */
[----:B------:R-:W-:Y:S02]  /*285f0*/  UIADD3.X UR11, UPT, UPT, URZ, UR5, URZ, UP2, !UPT ;  /* 0x00000005ff0b7290 */ /* 0x000fe400097fe4ff */
[----:B------:R-:W-:-:S02]  /*28600*/  UIADD3 UR32, UPT, UPT, UR16, 0x24000, URZ ;  /* 0x0002400010207890 */ /* 0x000fc4000fffe0ff */
        /* <DEDUP_REMOVED lines=17> */
[----:B------:R-:W-:Y:S01]  /*28720*/  UTMALDG.4D [UR40], [UR10], desc[UR6] ;  /* 0x000006280a0075b4 */ /* 0x000fe20008019000 */
[----:B------:R-:W-:Y:S01]  /*28730*/  UMOV UR25, UR41 ;  /* 0x0000002900197c82 */ /* 0x000fe20008000000 */
[----:B------:R-:W-:Y:S01]  /*28740*/  UISETP.NE.AND UP2, UPT, UR15, 0x3, UPT ;  /* 0x000000030f00788c */ /* 0x000fe2000bf45270 */
[----:B------:R-:W-:Y:S01]  /*28750*/  UMOV UR18, 0xc0 ;  /* 0x000000c000127882 */ /* 0x000fe20000000000 */
[----:B------:R-:W-:Y:S01]  /*28760*/  UMOV UR19, UR43 ;  /* 0x0000002b00137c82 */ /* 0x000fe20008000000 */
[----:B------:R-:W-:Y:S01]  /*28770*/  UMOV UR20, UR13 ;  /* 0x0000000d00147c82 */ /* 0x000fe20008000000 */
[----:B------:R-:W-:Y:S01]  /*28780*/  UMOV UR21, UR14 ;  /* 0x0000000e00157c82 */ /* 0x000fe20008000000 */
[----:B------:R-:W-:Y:S01]  /*28790*/  UTMALDG.4D [UR32], [UR10], desc[UR6] ;  /* 0x000006200a0075b4 */ /* 0x000fe20008019000 */
[----:B------:R-:W-:Y:S01]  /*287a0*/  UMOV UR17, UR41 ;  /* 0x0000002900117c82 */ /* 0x000fe20008000000 */
[----:B------:R-:W-:Y:S01]  /*287b0*/  UTMALDG.4D [UR24], [UR10], desc[UR6] ;  /* 0x000006180a0075b4 */ /* 0x000fe20008019000 */
[----:B------:R3:W-:Y:S02]  /*287c0*/  UTMALDG.4D [UR16], [UR10], desc[UR6] ;  /* 0x000006100a0075b4 */ /* 0x0007e40008019000 */
[----:B---3--:R-:W-:-:S02]  /*287d0*/  USEL UR7, URZ, 0x1, UP2 ;  /* 0x00000001ff077887 */ /* 0x008fc40009000000 */
[----:B------:R-:W-:Y:S02]  /*287e0*/  USEL UR6, UR15, URZ, UP2 ;  /* 0x000000ff0f067287 */ /* 0x000fe40009000000 */
[----:B------:R-:W-:Y:S01]  /*287f0*/  ULOP3.LUT UR23, UR23, UR7, URZ, 0x3c, !UPT ;  /* 0x0000000717177292 */ /* 0x000fe2000f8e3cff */
[----:B------:R-:W-:Y:S11]  /*28800*/  BRA.U !UP0, `(.L_x_397) ;  /* 0x0000000108047547 */ /* 0x000ff6000b800000 */
[----:B------:R-:W-:Y:S05]  /*28810*/  BPT.TRAP 0x1 ;  /* 0x000000040000795c */ /* 0x000fea0000300000 */
.L_x_397:
[----:B------:R-:W-:Y:S01]  /*28820*/  ULEA UR33, UR6, UR8, 0x3 ;  /* 0x0000000806217291 */ /* 0x000fe2000f8e18ff */
[----:B-1----:R-:W-:Y:S01]  /*28830*/  IMAD.U32 R3, RZ, RZ, UR23 ;  /* 0x00000017ff037e24 */ /* 0x002fe2000f8e00ff */
[----:B--2---:R-:W-:-:S04]  /*28840*/  @!P0 MOV R2, 0x10000 ;  /* 0x0001000000028802 */ /* 0x004fc80000000f00 */
[----:B------:R-:W-:-:S04]  /*28850*/  SHF.L.U32 R3, R3, 0x1f, RZ ;  /* 0x0000001f03037819 */ /* 0x000fc800000006ff */
[----:B------:R-:W1:Y:S02]  /*28860*/  SYNCS.PHASECHK.TRANS64.TRYWAIT P1, [UR33+0x70038], R3 ;  /* 0x07003803ff0075a7 */ /* 0x000e640008021121 */
[----:B-1----:R-:W-:Y:S05]  /*28870*/  @!P1 BRA `(.L_x_398) ;  /* 0x0000004800389947 */ /* 0x002fea0003800000 */
.L_x_503:
[----:B------:R2:W-:Y:S01]  /*28880*/  @!P0 SYNCS.ARRIVE.TRANS64 RZ, [UR33+0x70020], R2 ;  /* 0x07002002ffff89a7 */ /* 0x0005e20008000021 */
[----:B------:R-:W-:Y:S05]  /*28890*/  BRA.U !UP1, `(.L_x_399) ;  /* 0x0000000109047547 */ /* 0x000fea000b800000 */
[----:B------:R-:W-:Y:S05]  /*288a0*/  BPT.TRAP 0x1 ;  /* 0x000000040000795c */ /* 0x000fea0000300000 */
.L_x_399:
[----:B------:R-:W-:Y:S04]  /*288b0*/  BSSY.RECONVERGENT B0, `(.L_x_400) ;  /* 0x0000003000007945 */ /* 0x000fe80003800200 */
[----:B------:R-:W-:Y:S05]  /*288c0*/  @P2 BRA `(.L_x_401) ;  /* 0x0000000000042947 */ /* 0x000fea0003800000 */
[----:B------:R-:W-:Y:S05]  /*288d0*/  BPT.TRAP 0x1 ;  /* 0x000000040000795c */ /* 0x000fea0000300000 */
.L_x_401:
[----:B------:R-:W-:Y:S05]  /*288e0*/  BSYNC.RECONVERGENT B0 ;  /* 0x0000000000007941 */ /* 0x000fea0003800200 */
.L_x_400:
[----:B------:R-:W-:Y:S02]  /*288f0*/  ULEA UR8, UR6, UR8, 0x10 ;  /* 0x0000000806087291 */ /* 0x000fe4000f8e80ff */
[----:B------:R-:W-:Y:S02]  /*28900*/  UIADD3 UR40, UP2, UPT, UR4, 0x280, URZ ;  /* 0x0000028004287890 */ /* 0x000fe4000ff5e0ff */
        /* <DEDUP_REMOVED lines=28> */
[----:B------:R-:W-:Y:S01]  /*28ad0*/  UIADD3 UR6, UPT, UPT, UR6, 0x1, URZ ;  /* 0x0000000106067890 */ /* 0x000fe2000fffe0ff */
[----:B------:R3:W-:Y:S03]  /*28ae0*/  UTMALDG.4D [UR24], [UR40], desc[UR30] ;  /* 0x00001e18280075b4 */ /* 0x0007e60008019000 */
[----:B------:R-:W-:-:S04]  /*28af0*/  UISETP.NE.AND UP2, UPT, UR6, 0x3, UPT ;  /* 0x000000030600788c */ /* 0x000fc8000bf45270 */
[----:B------:R-:W-:Y:S01]  /*28b00*/  USEL UR7, URZ, 0x1, UP2 ;  /* 0x00000001ff077887 */ /* 0x000fe20009000000 */
[----:B------:R3:W-:Y:S01]  /*28b10*/  UTMALDG.4D [UR16], [UR40], desc[UR30] ;  /* 0x00001e10280075b4 */ /* 0x0007e20008019000 */
[----:B------:R-:W-:Y:S02]  /*28b20*/  USEL UR15, UR6, URZ, UP2 ;  /* 0x000000ff060f7287 */ /* 0x000fe40009000000 */
[----:B------:R-:W-:Y:S01]  /*28b30*/  ULOP3.LUT UR23, UR23, UR7, URZ, 0x3c, !UPT ;  /* 0x0000000717177292 */ /* 0x000fe2000f8e3cff */
[----:B------:R3:W-:Y:S02]  /*28b40*/  UTMALDG.4D [UR8], [UR40], desc[UR30] ;  /* 0x00001e08280075b4 */ /* 0x0007e40008019000 */
[----:B---3--:R-:W-:-:S09]  /*28b50*/  NOP ;  /* 0x0000000000007918 */ /* 0x008fd20000000000 */
.L_x_345:
[----:B------:R-:W3:Y:S01]  /*28b60*/  LDCU UR7, c[0x0][0x370] ;  /* 0x00006e00ff0777ac */ /* 0x000ee20008000800 */
[----:B------:R-:W4:Y:S01]  /*28b70*/  LDCU UR6, c[0x0][0x900] ;  /* 0x00012000ff0677ac */ /* 0x000f220008000800 */
[----:B---3--:R-:W-:-:S04]  /*28b80*/  UIADD3 UR39, UPT, UPT, UR7, UR39, URZ ;  /* 0x0000002707277290 */ /* 0x008fc8000fffe0ff */
[----:B----4-:R-:W-:-:S09]  /*28b90*/  UISETP.GE.AND UP2, UPT, UR39, UR6, UPT ;  /* 0x000000062700728c */ /* 0x010fd2000bf46270 */
[----:B------:R-:W-:Y:S05]  /*28ba0*/  BRA.U !UP2, `(.L_x_402) ;  /* 0xffffffd90a287547 */ /* 0x000fea000b83ffff */
[----:B-1----:R-:W-:Y:S05]  /*28bb0*/  EXIT ;  /* 0x000000000000794d */ /* 0x002fea0003800000 */
.L_x_522:
[----:B------:R-:W-:-:S08]  /*28bc0*/  NOP ;  /* 0x0000000000007918 */ /* 0x000fd00000000000 */
[----:B------:R-:W1:-:S00]  /*28bd0*/  USETMAXREG.DEALLOC.CTAPOOL 0x20 ;  /* 0x00000020000079c8 */ /* 0x000e4000080e0500 */
[----:B-1----:R-:W1:Y:S02]  /*28be0*/  LDC R0, c[0x0][0x900] ;  /* 0x00024000ff007b82 */ /* 0x002e640000000800 */
[----:B-1----:R-:W-:-:S13]  /*28bf0*/  ISETP.LE.AND P0, PT, R0, UR39, PT ;  /* 0x0000002700007c0c */ /* 0x002fda000bf03270 */
[----:B------:R-:W-:Y:S05]  /*28c00*/  @P0 EXIT ;  /* 0x000000000000094d */ /* 0x000fea0003800000 */
[----:B------:R-:W-:Y:S01]  /*28c10*/  HFMA2 R2, -RZ, RZ, 0, 0 ;  /* 0x00000000ff027431 */ /* 0x000fe200000001ff */
[----:B------:R-:W-:Y:S01]  /*28c20*/  PRMT R0, RZ, 0x7610, R0 ;  /* 0x00007610ff007816 */ /* 0x000fe20000000000 */
[----:B------:R-:W1:Y:S01]  /*28c30*/  LDCU.64 UR62, c[0x0][0x348] ;  /* 0x00006900ff3e77ac */ /* 0x000e620008000a00 */
[----:B------:R-:W2:Y:S01]  /*28c40*/  LDCU UR47, c[0x0][0x904] ;  /* 0x00012080ff2f77ac */ /* 0x000ea20008000800 */
[----:B------:R-:W3:Y:S01]  /*28c50*/  LDCU UR22, c[0x0][0x900] ;  /* 0x00012000ff1677ac */ /* 0x000ee20008000800 */
[----:B------:R-:W4:Y:S01]  /*28c60*/  LDCU UR46, c[0x0][0x380] ;  /* 0x00007000ff2e77ac */ /* 0x000f220008000800 */
[----:B------:R-:W1:Y:S01]  /*28c70*/  LDCU UR31, c[0x0][0x38c] ;  /* 0x00007180ff1f77ac */ /* 0x000e620008000800 */
[----:B------:R-:W1:Y:S01]  /*28c80*/  LDCU UR54, c[0x0][0x91c] ;  /* 0x00012380ff3677ac */ /* 0x000e620008000800 */
[----:B------:R-:W1:Y:S01]  /*28c90*/  LDCU UR38, c[0x0][0x918] ;  /* 0x00012300ff2677ac */ /* 0x000e620008000800 */
[----:B------:R-:W1:Y:S01]  /*28ca0*/  LDCU.64 UR14, c[0x0][0x908] ;  /* 0x00012100ff0e77ac */ /* 0x000e620008000a00 */
[----:B------:R-:W1:Y:S01]  /*28cb0*/  LDCU.64 UR6, c[0x0][0x920] ;  /* 0x00012400ff0677ac */ /* 0x000e620008000a00 */
[----:B------:R-:W1:Y:S02]  /*28cc0*/  LDCU.64 UR4, c[0x0][0x910] ;  /* 0x00012200ff0477ac */ /* 0x000e640008000a00 */
.L_x_414:
[----:B-1----:R-:W-:Y:S02]  /*28cd0*/  UIMAD.WIDE.U32 UR10, UR39, UR14, URZ ;  /* 0x0000000e270a72a5 */ /* 0x002fe4000f8e00ff */
[----:B--2---:R-:W-:-:S05]  /*28ce0*/  UISETP.NE.AND UP0, UPT, UR47, 0x1, UPT ;  /* 0x000000012f00788c */ /* 0x004fca000bf05270 */
[----:B------:R-:W-:Y:S02]  /*28cf0*/  UMOV UR10, UR11 ;  /* 0x0000000b000a7c82 */ /* 0x000fe40008000000 */
[----:B------:R-:W-:-:S04]  /*28d00*/  USHF.R.U32.HI UR10, URZ, UR15, UR10 ;  /* 0x0000000fff0a7299 */ /* 0x000fc8000801160a */
[----:B------:R-:W-:Y:S02]  /*28d10*/  USEL UR10, UR39, UR10, !UP0 ;  /* 0x0000000a270a7287 */ /* 0x000fe4000c000000 */
[----:B------:R-:W-:Y:S02]  /*28d20*/  UISETP.NE.AND UP0, UPT, UR54, 0x1, UPT ;  /* 0x000000013600788c */ /* 0x000fe4000bf05270 */
[----:B------:R-:W-:Y:S02]  /*28d30*/  UIMAD.WIDE.U32 UR8, UR10, UR6, URZ ;  /* 0x000000060a0872a5 */ /* 0x000fe4000f8e00ff */
[----:B------:R-:W-:-:S04]  /*28d40*/  UIADD3 UR11, UPT, UPT, -UR10, URZ, URZ ;  /* 0x000000ff0a0b7290 */ /* 0x000fc8000fffe1ff */
[----:B------:R-:W-:Y:S01]  /*28d50*/  UIMAD UR11, UR47, UR11, UR39 ;  /* 0x0000000b2f0b72a4 */ /* 0x000fe2000f8e0227 */
[----:B------:R-:W-:Y:S02]  /*28d60*/  UMOV UR8, UR9 ;  /* 0x0000000900087c82 */ /* 0x000fe40008000000 */
[----:B------:R-:W-:Y:S02]  /*28d70*/  USHF.R.U32.HI UR8, URZ, UR7, UR8 ;  /* 0x00000007ff087299 */ /* 0x000fe40008011608 */
[----:B------:R-:W-:Y:S02]  /*28d80*/  USHF.L.U32 UR12, UR11, 0x8, URZ ;  /* 0x000000080b0c7899 */ /* 0x000fe400080006ff */
[----:B------:R-:W-:Y:S02]  /*28d90*/  USEL UR8, UR10, UR8, !UP0 ;  /* 0x000000080a087287 */ /* 0x000fe4000c000000 */
[----:B----4-:R-:W-:Y:S02]  /*28da0*/  UISETP.GE.AND UP0, UPT, UR12, UR46, UPT ;  /* 0x0000002e0c00728c */ /* 0x010fe4000bf06270 */
[----:B------:R-:W-:Y:S01]  /*28db0*/  UIADD3 UR9, UPT, UPT, -UR8, URZ, URZ ;  /* 0x000000ff08097290 */ /* 0x000fe2000fffe1ff */
[----:B------:R-:W-:-:S03]  /*28dc0*/  MOV R14, UR12 ;  /* 0x0000000c000e7c02 */ /* 0x000fc60008000f00 */
[----:B------:R-:W-:-:S06]  /*28dd0*/  UIMAD UR9, UR54, UR9, UR10 ;  /* 0x00000009360972a4 */ /* 0x000fcc000f8e020a */
[----:B------:R-:W-:Y:S01]  /*28de0*/  MOV R15, UR9 ;  /* 0x00000009000f7c02 */ /* 0x000fe20008000f00 */
[----:B------:R-:W-:Y:S06]  /*28df0*/  BRA.U UP0, `(.L_x_403) ;  /* 0x0000002d00a87547 */ /* 0x000fec000b800000 */
[----:B------:R-:W-:Y:S01]  /*28e00*/  IMAD.U32 R4, RZ, RZ, UR31 ;  /* 0x0000001fff047e24 */ /* 0x000fe2000f8e00ff */
[----:B------:R-:W-:Y:S02]  /*28e10*/  UIMAD.WIDE.U32 UR10, UR8, UR5, URZ ;  /* 0x00000005080a72a5 */ /* 0x000fe4000f8e00ff */
[----:B------:R-:W-:Y:S02]  /*28e20*/  UISETP.NE.AND UP0, UPT, UR4, 0x1, UPT ;  /* 0x000000010400788c */ /* 0x000fe4000bf05270 */
[----:B------:R-:W-:-:S03]  /*28e30*/  IABS R4, R4 ;  /* 0x0000000400047213 */ /* 0x000fc60000000000 */
[----:B------:R-:W-:Y:S01]  /*28e40*/  UMOV UR9, UR11 ;  /* 0x0000000b00097c82 */ /* 0x000fe20008000000 */
[----:B------:R-:W1:Y:S01]  /*28e50*/  I2F.RP R0, R4 ;  /* 0x0000000400007306 */ /* 0x000e620000209400 */
[----:B------:R-:W-:-:S04]  /*28e60*/  USHF.R.U32.HI UR9, URZ, UR38, UR9 ;  /* 0x00000026ff097299 */ /* 0x000fc80008011609 */
[----:B------:R-:W-:Y:S02]  /*28e70*/  USEL UR9, UR8, UR9, !UP0 ;  /* 0x0000000908097287 */ /* 0x000fe4000c000000 */
[----:B------:R-:W-:Y:S02]  /*28e80*/  UISETP.NE.AND UP0, UPT, UR31, URZ, UPT ;  /* 0x000000ff1f00728c */ /* 0x000fe4000bf05270 */
[----:B------:R-:W-:-:S04]  /*28e90*/  UIADD3 UR9, UPT, UPT, -UR9, URZ, URZ ;  /* 0x000000ff09097290 */ /* 0x000fc8000fffe1ff */
[----:B------:R-:W-:Y:S01]  /*28ea0*/  UIMAD UR8, UR4, UR9, UR8 ;  /* 0x00000009040872a4 */ /* 0x000fe2000f8e0208 */
[----:B-1----:R-:W1:Y:S03]  /*28eb0*/  MUFU.RCP R6, R0 ;  /* 0x0000000000067308 */ /* 0x002e660000001000 */
[----:B------:R-:W-:-:S04]  /*28ec0*/  ULOP3.LUT UR9, UR8, UR31, URZ, 0x3c, !UPT ;  /* 0x0000001f08097292 */ /* 0x000fc8000f8e3cff */
[----:B------:R-:W-:Y:S01]  /*28ed0*/  UISETP.GE.AND UP1, UPT, UR9, URZ, UPT ;  /* 0x000000ff0900728c */ /* 0x000fe2000bf26270 */
[----:B-1----:R-:W-:Y:S02]  /*28ee0*/  IADD3 R6, PT, PT, R6, 0xffffffe, RZ ;  /* 0x0ffffffe06067810 */ /* 0x002fe40007ffe0ff */
[----:B------:R-:W-:Y:S02]  /*28ef0*/  MOV R0, UR8 ;  /* 0x0000000800007c02 */ /* 0x000fe40008000f00 */
[----:B------:R-:W1:Y:S02]  /*28f00*/  F2I.FTZ.U32.TRUNC.NTZ R7, R6 ;  /* 0x0000000600077305 */ /* 0x000e64000021f000 */
[----:B------:R-:W-:Y:S01]  /*28f10*/  IABS R0, R0 ;  /* 0x0000000000007213 */ /* 0x000fe20000000000 */
[----:B-1----:R-:W-:Y:S02]  /*28f20*/  IMAD.MOV R3, RZ, RZ, -R7 ;  /* 0x000000ffff037224 */ /* 0x002fe400078e0a07 */
        /* <DEDUP_REMOVED lines=10> */
[----:B------:R-:W-:Y:S01]  /*28fd0*/  @P1 VIADD R5, R5, 0x1 ;  /* 0x0000000105051836 */ /* 0x000fe20000000000 */
[----:B------:R-:W-:-:S04]  /*28fe0*/  ELECT P1, URZ, PT ;  /* 0x0000000000ff782f */ /* 0x000fc80003820000 */
[----:B------:R-:W-:-:S13]  /*28ff0*/  R2UR UR12, R5 ;  /* 0x00000000050c72ca */ /* 0x000fda00000e0000 */
[----:B------:R-:W-:Y:S02]  /*29000*/  @!UP1 UIADD3 UR12, UPT, UPT, -UR12, URZ, URZ ;  /* 0x000000ff0c0c9290 */ /* 0x000fe4000fffe1ff */
[----:B------:R-:W-:-:S04]  /*29010*/  @!UP0 ULOP3.LUT UR12, URZ, UR31, URZ, 0x33, !UPT ;  /* 0x0000001fff0c8292 */ /* 0x000fc8000f8e33ff */
[----:B------:R-:W-:Y:S02]  /*29020*/  UIADD3 UR9, UPT, UPT, -UR12, URZ, URZ ;  /* 0x000000ff0c097290 */ /* 0x000fe4000fffe1ff */
[----:B------:R-:W-:Y:S02]  /*29030*/  MOV R13, UR12 ;  /* 0x0000000c000d7c02 */ /* 0x000fe40008000f00 */
[----:B------:R-:W-:-:S06]  /*29040*/  UIMAD UR8, UR31, UR9, UR8 ;  /* 0x000000091f0872a4 */ /* 0x000fcc000f8e0208 */
[----:B------:R-:W-:Y:S01]  /*29050*/  IMAD.U32 R12, RZ, RZ, UR8 ;  /* 0x00000008ff0c7e24 */ /* 0x000fe2000f8e00ff */
[----:B------:R-:W-:Y:S06]  /*29060*/  BRA.U UP6, `(.L_x_404) ;  /* 0x0000000106047547 */ /* 0x000fec000b800000 */
[----:B---3--:R-:W-:Y:S05]  /*29070*/  BPT.TRAP 0x1 ;  /* 0x000000040000795c */ /* 0x008fea0000300000 */
.L_x_404:
[----:B------:R-:W1:Y:S01]  /*29080*/  S2UR UR30, SR_CgaCtaId ;  /* 0x00000000001e79c3 */ /* 0x000e620000008800 */
[----:B------:R-:W-:Y:S01]  /*29090*/  UMOV UR23, 0x400 ;  /* 0x0000040000177882 */ /* 0x000fe20000000000 */
[----:B------:R-:W-:Y:S01]  /*290a0*/  SHF.L.U32 R0, R2, 0x1f, RZ ;  /* 0x0000001f02007819 */ /* 0x000fe200000006ff */
[----:B-1----:R-:W-:-:S09]  /*290b0*/  ULEA UR23, UR30, UR23, 0x18 ;  /* 0x000000171e177291 */ /* 0x002fd2000f8ec0ff */
[----:B------:R-:W1:Y:S02]  /*290c0*/  SYNCS.PHASECHK.TRANS64.TRYWAIT P0, [UR23+0x700b0], R0 ;  /* 0x0700b000ff0075a7 */ /* 0x000e640008001117 */
[----:B-1----:R-:W-:Y:S05]  /*290d0*/  @!P0 BRA `(.L_x_405) ;  /* 0x0000004000388947 */ /* 0x002fea0003800000 */
.L_x_505:
[----:B------:R-:W-:Y:S04]  /*290e0*/  BSSY.RECONVERGENT B0, `(.L_x_406) ;  /* 0x0000176000007945 */ /* 0x000fe80003800200 */
[----:B------:R-:W-:Y:S05]  /*290f0*/  @!P1 BRA `(.L_x_407) ;  /* 0x0000001400d09947 */ /* 0x000fea0003800000 */
[----:B------:R-:W-:Y:S01]  /*29100*/  R2UR UR50, R14 ;  /* 0x000000000e3272ca */ /* 0x000fe200000e0000 */
[----:B------:R-:W-:Y:S01]  /*29110*/  UIADD3 UR70, UP0, UPT, UR62, 0x400, URZ ;  /* 0x000004003e467890 */ /* 0x000fe2000ff1e0ff */
[----:B------:R-:W-:Y:S01]  /*29120*/  MOV.SPILL R19, UR4 ;  /* 0x0000000400137c02 */ /* 0x000fe20009000f00 */
[----:B------:R2:W-:Y:S01]  /*29130*/  STL [R1+0x70], R0 ;  /* 0x0000700001007387 */ /* 0x0005e20000100800 */
[----:B------:R-:W-:Y:S01]  /*29140*/  R2UR UR51, R12 ;  /* 0x000000000c3372ca */ /* 0x000fe200000e0000 */
[----:B------:R-:W-:Y:S01]  /*29150*/  UIADD3 UR32, UPT, UPT, UR23, 0x55000, URZ ;  /* 0x0005500017207890 */ /* 0x000fe2000fffe0ff */
[----:B------:R-:W-:Y:S01]  /*29160*/  R2UR UR52, R13 ;  /* 0x000000000d3472ca */ /* 0x000fe200000e0000 */
[----:B------:R4:W-:Y:S01]  /*29170*/  STL [R1+0x74], R2 ;  /* 0x0000740201007387 */ /* 0x0009e20000100800 */
[----:B------:R-:W-:Y:S01]  /*29180*/  R2UR UR53, R15 ;  /* 0x000000000f3572ca */ /* 0x000fe200000e0000 */
[----:B------:R-:W-:Y:S01]  /*29190*/  UIADD3 UR48, UPT, UPT, UR23, 0x50000, URZ ;  /* 0x0005000017307890 */ /* 0x000fe2000fffe0ff */
[----:B------:R-:W-:Y:S01]  /*291a0*/  MOV.SPILL R22, UR7 ;  /* 0x0000000700167c02 */ /* 0x000fe20009000f00 */
[----:B------:R3:W-:Y:S01]  /*291b0*/  STL [R1+0x78], R14 ;  /* 0x0000780e01007387 */ /* 0x0007e20000100800 */
[----:B------:R-:W-:Y:S01]  /*291c0*/  UIADD3.X UR71, UPT, UPT, URZ, UR63, URZ, UP0, !UPT ;  /* 0x0000003fff477290 */ /* 0x000fe200087fe4ff */
[----:B------:R-:W-:Y:S01]  /*291d0*/  MOV.SPILL R21, UR6 ;  /* 0x0000000600157c02 */ /* 0x000fe20009000f00 */
[----:B------:R-:W-:Y:S01]  /*291e0*/  UIADD3 UR4, UPT, UPT, UR50, 0x10, URZ ;  /* 0x0000001032047890 */ /* 0x000fe2000fffe0ff */
[----:B------:R3:W-:Y:S01]  /*291f0*/  STL [R1+0x7c], R12 ;  /* 0x00007c0c01007387 */ /* 0x0007e20000100800 */
[----:B------:R-:W-:Y:S01]  /*29200*/  UIADD3 UR34, UPT, UPT, UR50, 0x28, URZ ;  /* 0x0000002832227890 */ /* 0x000fe2000fffe0ff */
[----:B------:R-:W-:Y:S01]  /*29210*/  IMAD.U32 R5, RZ, RZ, UR51 ;  /* 0x00000033ff057e24 */ /* 0x000fe2000f8e00ff */
[----:B------:R-:W-:Y:S01]  /*29220*/  UMOV UR35, UR51 ;  /* 0x0000003300237c82 */ /* 0x000fe20008000000 */
[----:B------:R-:W-:Y:S01]  /*29230*/  IMAD.U32 R4, RZ, RZ, UR52 ;  /* 0x00000034ff047e24 */ /* 0x000fe2000f8e00ff */
[----:B------:R-:W-:Y:S01]  /*29240*/  UMOV UR36, UR52 ;  /* 0x0000003400247c82 */ /* 0x000fe20008000000 */
[----:B------:R-:W-:Y:S01]  /*29250*/  IMAD.U32 R6, RZ, RZ, UR4 ;  /* 0x00000004ff067e24 */ /* 0x000fe2000f8e00ff */
[----:B------:R-:W-:Y:S01]  /*29260*/  UIADD3 UR4, UPT, UPT, UR50, 0x20, URZ ;  /* 0x0000002032047890 */ /* 0x000fe2000fffe0ff */
[----:B-1----:R-:W-:Y:S01]  /*29270*/  IMAD.U32 R3, RZ, RZ, UR53 ;  /* 0x00000035ff037e24 */ /* 0x002fe2000f8e00ff */
[----:B------:R-:W-:Y:S01]  /*29280*/  UMOV UR37, UR53 ;  /* 0x0000003500257c82 */ /* 0x000fe20008000000 */
[----:B------:R1:W-:Y:S01]  /*29290*/  STL [R1+0x80], R13 ;  /* 0x0000800d01007387 */ /* 0x0003e20000100800 */
[----:B------:R-:W-:Y:S01]  /*292a0*/  UIADD3 UR10, UPT, UPT, UR50, 0x8, URZ ;  /* 0x00000008320a7890 */ /* 0x000fe2000fffe0ff */
[----:B------:R-:W-:Y:S01]  /*292b0*/  IMAD.U32 R25, RZ, RZ, UR51 ;  /* 0x00000033ff197e24 */ /* 0x000fe2000f8e00ff */
[----:B--2---:R-:W-:Y:S01]  /*292c0*/  MOV.SPILL R0, UR39 ;  /* 0x0000002700007c02 */ /* 0x004fe20009000f00 */
[----:B------:R-:W-:Y:S01]  /*292d0*/  IMAD.U32 R26, RZ, RZ, UR4 ;  /* 0x00000004ff1a7e24 */ /* 0x000fe2000f8e00ff */
[----:B------:R-:W-:Y:S01]  /*292e0*/  UIADD3 UR4, UPT, UPT, UR50, 0x30, URZ ;  /* 0x0000003032047890 */ /* 0x000fe2000fffe0ff */
[----:B------:R-:W-:Y:S01]  /*292f0*/  IMAD.U32 R24, RZ, RZ, UR52 ;  /* 0x00000034ff187e24 */ /* 0x000fe2000f8e00ff */
[----:B------:R-:W-:Y:S01]  /*29300*/  UIADD3 UR8, UPT, UPT, UR23, 0x51000, URZ ;  /* 0x0005100017087890 */ /* 0x000fe2000fffe0ff */
[----:B----4-:R-:W-:Y:S01]  /*29310*/  MOV.SPILL R2, UR34 ;  /* 0x0000002200027c02 */ /* 0x010fe20009000f00 */
[----:B------:R2:W-:Y:S01]  /*29320*/  STL [R1+0x10], R0 ;  /* 0x0000100001007387 */ /* 0x0005e20000100800 */
[----:B------:R-:W-:Y:S01]  /*29330*/  R2UR UR34, R6 ;  /* 0x00000000062272ca */ /* 0x000fe200000e0000 */
[----:B------:R-:W-:Y:S01]  /*29340*/  IMAD.U32 R18, RZ, RZ, UR4 ;  /* 0x00000004ff127e24 */ /* 0x000fe2000f8e00ff */
[----:B------:R-:W-:Y:S01]  /*29350*/  UIADD3 UR4, UPT, UPT, UR50, 0x38, URZ ;  /* 0x0000003832047890 */ /* 0x000fe2000fffe0ff */
[----:B---3--:R-:W-:Y:S01]  /*29360*/  MOV.SPILL R14, UR35 ;  /* 0x00000023000e7c02 */ /* 0x008fe20009000f00 */
[----:B------:R-:W-:Y:S01]  /*29370*/  UMOV UR49, URZ ;  /* 0x000000ff00317c82 */ /* 0x000fe20008000000 */
[----:B------:R-:W-:Y:S01]  /*29380*/  MOV.SPILL R12, UR36 ;  /* 0x00000024000c7c02 */ /* 0x000fe20009000f00 */
[----:B------:R-:W-:Y:S01]  /*29390*/  UMOV UR11, UR51 ;  /* 0x00000033000b7c82 */ /* 0x000fe20008000000 */
[----:B------:R-:W-:Y:S01]  /*293a0*/  R2UR UR35, R5 ;  /* 0x00000000052372ca */ /* 0x000fe200000e0000 */
[----:B------:R-:W-:Y:S01]  /*293b0*/  IMAD.U32 R17, RZ, RZ, UR4 ;  /* 0x00000004ff117e24 */ /* 0x000fe2000f8e00ff */
[----:B------:R-:W-:Y:S01]  /*293c0*/  R2UR UR36, R4 ;  /* 0x00000000042472ca */ /* 0x000fe200000e0000 */
[----:B------:R-:W-:Y:S01]  /*293d0*/  UIADD3 UR4, UPT, UPT, UR50, 0x40, URZ ;  /* 0x0000004032047890 */ /* 0x000fe2000fffe0ff */
[----:B------:R-:W-:Y:S01]  /*293e0*/  UTMASTG.5D [UR48], [UR70] ;  /* 0x00000030460073b5 */ /* 0x000fe20008020000 */
[----:B------:R-:W-:Y:S01]  /*293f0*/  UMOV UR12, UR52 ;  /* 0x00000034000c7c82 */ /* 0x000fe20008000000 */
[----:B------:R-:W-:Y:S01]  /*29400*/  UMOV UR13, UR53 ;  /* 0x00000035000d7c82 */ /* 0x000fe20008000000 */
[----:B------:R-:W-:Y:S01]  /*29410*/  UMOV UR9, UR49 ;  /* 0x0000003100097c82 */ /* 0x000fe20008000000 */
[----:B-1----:R-:W-:Y:S01]  /*29420*/  MOV.SPILL R13, UR37 ;  /* 0x00000025000d7c02 */ /* 0x002fe20009000f00 */
[----:B------:R-:W-:Y:S01]  /*29430*/  UMOV UR7, UR50 ;  /* 0x0000003200077c82 */ /* 0x000fe20008000000 */
[----:B------:R-:W-:Y:S01]  /*29440*/  R2UR UR37, R3 ;  /* 0x00000000032572ca */ /* 0x000fe200000e0000 */
[----:B------:R-:W-:Y:S01]  /*29450*/  UMOV UR6, UR10 ;  /* 0x0000000a00067c82 */ /* 0x000fe20008000000 */
[----:B------:R1:W-:Y:S01]  /*29460*/  UTMASTG.5D [UR8], [UR70] ;  /* 0x00000008460073b5 */ /* 0x0003e20008020000 */
[----:B------:R-:W-:Y:S01]  /*29470*/  UIADD3 UR58, UPT, UPT, UR7, 0x58, URZ ;  /* 0x00000058073a7890 */ /* 0x000fe2000fffe0ff */
[----:B------:R-:W-:Y:S01]  /*29480*/  MOV.SPILL R27, UR14 ;  /* 0x0000000e001b7c02 */ /* 0x000fe20009000f00 */
[----:B------:R-:W-:Y:S01]  /*29490*/  IMAD.U32 R16, RZ, RZ, UR4 ;  /* 0x00000004ff107e24 */ /* 0x000fe2000f8e00ff */
[----:B------:R-:W-:Y:S01]  /*294a0*/  UMOV UR30, UR51 ;  /* 0x00000033001e7c82 */ /* 0x000fe20008000000 */
[----:B--2---:R-:W-:Y:S01]  /*294b0*/  MOV.SPILL R0, UR32 ;  /* 0x0000002000007c02 */ /* 0x004fe20009000f00 */
[----:B------:R-:W-:Y:S01]  /*294c0*/  UIADD3 UR32, UPT, UPT, UR23, 0x52000, URZ ;  /* 0x0005200017207890 */ /* 0x000fe2000fffe0ff */
[----:B------:R-:W-:Y:S01]  /*294d0*/  MOV.SPILL R20, UR5 ;  /* 0x0000000500147c02 */ /* 0x000fe20009000f00 */
[----:B------:R-:W-:Y:S01]  /*294e0*/  UMOV UR22, UR52 ;  /* 0x0000003400167c82 */ /* 0x000fe20008000000 */
[----:B------:R-:W-:Y:S01]  /*294f0*/  UMOV UR55, UR53 ;  /* 0x0000003500377c82 */ /* 0x000fe20008000000 */
[----:B------:R-:W-:Y:S01]  /*29500*/  UMOV UR59, UR30 ;  /* 0x0000001e003b7c82 */ /* 0x000fe20008000000 */
[----:B------:R-:W-:Y:S01]  /*29510*/  UMOV UR5, UR34 ;  /* 0x0000002200057c82 */ /* 0x000fe20008000000 */
[----:B------:R-:W-:Y:S01]  /*29520*/  UMOV UR60, UR22 ;  /* 0x00000016003c7c82 */ /* 0x000fe20008000000 */
[----:B------:R-:W-:Y:S01]  /*29530*/  UMOV UR61, UR55 ;  /* 0x00000037003d7c82 */ /* 0x000fe20008000000 */
[----:B------:R-:W-:Y:S01]  /*29540*/  R2UR.FILL UR14, R27 ;  /* 0x000000001b0e72ca */ /* 0x000fe200004e0000 */
[----:B------:R-:W-:Y:S01]  /*29550*/  IMAD.U32 R23, RZ, RZ, UR53 ;  /* 0x00000035ff177e24 */ /* 0x000fe2000f8e00ff */
[----:B------:R-:W-:Y:S01]  /*29560*/  MOV.SPILL R27, UR61 ;  /* 0x0000003d001b7c02 */ /* 0x000fe20009000f00 */
[----:B------:R-:W-:Y:S01]  /*29570*/  IMAD.U32 R8, RZ, RZ, UR51 ;  /* 0x00000033ff087e24 */ /* 0x000fe2000f8e00ff */
[----:B------:R-:W-:Y:S01]  /*29580*/  R2UR UR61, R3 ;  /* 0x00000000033d72ca */ /* 0x000fe200000e0000 */
[----:B------:R-:W-:Y:S01]  /*29590*/  IMAD.U32 R7, RZ, RZ, UR52 ;  /* 0x00000034ff077e24 */ /* 0x000fe2000f8e00ff */
[----:B------:R-:W-:Y:S01]  /*295a0*/  UIADD3 UR42, UPT, UPT, UR50, 0x18, URZ ;  /* 0x00000018322a7890 */ /* 0x000fe2000fffe0ff */
[----:B------:R-:W-:Y:S01]  /*295b0*/  IMAD.U32 R6, RZ, RZ, UR53 ;  /* 0x00000035ff067e24 */ /* 0x000fe2000f8e00ff */
[----:B------:R-:W-:Y:S01]  /*295c0*/  UIADD3 UR40, UPT, UPT, UR23, 0x53000, URZ ;  /* 0x0005300017287890 */ /* 0x000fe2000fffe0ff */
[----:B------:R-:W-:Y:S01]  /*295d0*/  IMAD.U32 R11, RZ, RZ, UR51 ;  /* 0x00000033ff0b7e24 */ /* 0x000fe2000f8e00ff */
[----:B------:R-:W-:Y:S01]  /*295e0*/  UMOV UR43, UR51 ;  /* 0x00000033002b7c82 */ /* 0x000fe20008000000 */
[----:B------:R-:W-:Y:S01]  /*295f0*/  UMOV UR44, UR52 ;  /* 0x00000034002c7c82 */ /* 0x000fe20008000000 */
[----:B------:R-:W-:Y:S01]  /*29600*/  UMOV UR45, UR53 ;  /* 0x00000035002d7c82 */ /* 0x000fe20008000000 */
[----:B------:R-:W-:Y:S01]  /*29610*/  IMAD.U32 R10, RZ, RZ, UR52 ;  /* 0x00000034ff0a7e24 */ /* 0x000fe2000f8e00ff */
[----:B------:R-:W-:Y:S01]  /*29620*/  UIADD3 UR56, UPT, UPT, UR23, 0x5b000, URZ ;  /* 0x0005b00017387890 */ /* 0x000fe2000fffe0ff */
[----:B------:R-:W-:Y:S01]  /*29630*/  IMAD.U32 R9, RZ, RZ, UR53 ;  /* 0x00000035ff097e24 */ /* 0x000fe2000f8e00ff */
[----:B------:R-:W-:Y:S01]  /*29640*/  UIADD3 UR74, UPT, UPT, UR50, 0x48, URZ ;  /* 0x00000048324a7890 */ /* 0x000fe2000fffe0ff */
[----:B------:R-:W-:Y:S01]  /*29650*/  MOV.SPILL R28, UR15 ;  /* 0x0000000f001c7c02 */ /* 0x000fe20009000f00 */
[----:B------:R-:W-:Y:S01]  /*29660*/  UIADD3 UR72, UPT, UPT, UR23, 0x59000, URZ ;  /* 0x0005900017487890 */ /* 0x000fe2000fffe0ff */
[----:B------:R-:W-:Y:S01]  /*29670*/  MOV.SPILL R29, UR63 ;  /* 0x0000003f001d7c02 */ /* 0x000fe20009000f00 */
[----:B------:R-:W-:Y:S01]  /*29680*/  UIADD3 UR66, UPT, UPT, UR50, 0x50, URZ ;  /* 0x0000005032427890 */ /* 0x000fe2000fffe0ff */
[----:B------:R-:W-:Y:S01]  /*29690*/  R2UR.FILL UR15, R28 ;  /* 0x000000001c0f72ca */ /* 0x000fe200004e0000 */
[----:B------:R-:W-:Y:S01]  /*296a0*/  UIADD3 UR64, UPT, UPT, UR23, 0x5a000, URZ ;  /* 0x0005a00017407890 */ /* 0x000fe2000fffe0ff */
[----:B------:R-:W-:Y:S01]  /*296b0*/  MOV.SPILL R28, UR62 ;  /* 0x0000003e001c7c02 */ /* 0x000fe20009000f00 */
[----:B-1----:R-:W-:Y:S01]  /*296c0*/  UMOV UR10, URZ ;  /* 0x000000ff000a7c82 */ /* 0x002fe20008000000 */
[----:B------:R-:W-:Y:S01]  /*296d0*/  UIADD3 UR50, UPT, UPT, UR7, 0x60, URZ ;  /* 0x0000006007327890 */ /* 0x000fe2000fffe0ff */
[----:B------:R-:W-:Y:S01]  /*296e0*/  UMOV UR33, UR10 ;  /* 0x0000000a00217c82 */ /* 0x000fe20008000000 */
[----:B------:R-:W-:Y:S01]  /*296f0*/  UMOV UR41, UR10 ;  /* 0x0000000a00297c82 */ /* 0x000fe20008000000 */
[----:B------:R1:W-:Y:S01]  /*29700*/  UTMASTG.5D [UR32], [UR70] ;  /* 0x00000020460073b5 */ /* 0x0003e20008020000 */
[----:B------:R-:W-:Y:S01]  /*29710*/  UIADD3 UR48, UPT, UPT, UR23, 0x5c000, URZ ;  /* 0x0005c00017307890 */ /* 0x000fe2000fffe0ff */
[----:B------:R-:W-:Y:S01]  /*29720*/  UMOV UR4, UR42 ;  /* 0x0000002a00047c82 */ /* 0x000fe20008000000 */
[----:B------:R-:W-:-:S02]  /*29730*/  UIADD3 UR26, UPT, UPT, UR7, 0x78, URZ ;  /* 0x00000078071a7890 */ /* 0x000fc4000fffe0ff */
[----:B------:R-:W-:Y:S01]  /*29740*/  UIADD3 UR24, UPT, UPT, UR23, 0x5f000, URZ ;  /* 0x0005f00017187890 */ /* 0x000fe2000fffe0ff */
[----:B------:R2:W-:Y:S01]  /*29750*/  UTMASTG.5D [UR40], [UR70] ;  /* 0x00000028460073b5 */ /* 0x0005e20008020000 */
[----:B------:R-:W-:Y:S01]  /*29760*/  UMOV UR75, UR51 ;  /* 0x00000033004b7c82 */ /* 0x000fe20008000000 */
[----:B------:R-:W-:Y:S01]  /*29770*/  UMOV UR76, UR52 ;  /* 0x00000034004c7c82 */ /* 0x000fe20008000000 */
[----:B------:R-:W-:Y:S01]  /*29780*/  UMOV UR77, UR53 ;  /* 0x00000035004d7c82 */ /* 0x000fe20008000000 */
[----:B------:R-:W-:Y:S01]  /*29790*/  UIADD3 UR16, UPT, UPT, UR23, 0x50400, URZ ;  /* 0x0005040017107890 */ /* 0x000fe2000fffe0ff */
[----:B------:R-:W-:Y:S01]  /*297a0*/  UMOV UR67, UR51 ;  /* 0x0000003300437c82 */ /* 0x000fe20008000000 */
[----:B------:R-:W-:Y:S01]  /*297b0*/  UMOV UR68, UR22 ;  /* 0x0000001600447c82 */ /* 0x000fe20008000000 */
[----:B------:R-:W-:Y:S01]  /*297c0*/  UMOV UR69, UR55 ;  /* 0x0000003700457c82 */ /* 0x000fe20008000000 */
[----:B-1----:R-:W-:Y:S02]  /*297d0*/  R2UR UR34, R26 ;  /* 0x000000001a2272ca */ /* 0x002fe400000e0000 */
[----:B------:R-:W-:-:S02]  /*297e0*/  R2UR UR35, R25 ;  /* 0x00000000192372ca */ /* 0x000fc400000e0000 */
[----:B------:R-:W-:Y:S02]  /*297f0*/  R2UR UR36, R24 ;  /* 0x00000000182472ca */ /* 0x000fe400000e0000 */
[----:B------:R-:W-:Y:S02]  /*29800*/  MOV.SPILL R26, UR60 ;  /* 0x0000003c001a7c02 */ /* 0x000fe40009000f00 */
[----:B------:R-:W-:Y:S02]  /*29810*/  MOV.SPILL R25, UR59 ;  /* 0x0000003b00197c02 */ /* 0x000fe40009000f00 */
[----:B------:R-:W-:Y:S02]  /*29820*/  MOV.SPILL R24, UR58 ;  /* 0x0000003a00187c02 */ /* 0x000fe40009000f00 */
[----:B------:R-:W-:Y:S02]  /*29830*/  R2UR UR58, R16 ;  /* 0x00000000103a72ca */ /* 0x000fe400000e0000 */
[----:B------:R-:W-:-:S02]  /*29840*/  R2UR UR59, R5 ;  /* 0x00000000053b72ca */ /* 0x000fc400000e0000 */
[----:B------:R-:W-:Y:S02]  /*29850*/  R2UR UR60, R4 ;  /* 0x00000000043c72ca */ /* 0x000fe400000e0000 */
[----:B------:R-:W-:Y:S02]  /*29860*/  R2UR UR37, R23 ;  /* 0x00000000172572ca */ /* 0x000fe400000e0000 */
[----:B------:R-:W-:Y:S02]  /*29870*/  MOV.SPILL R16, UR61 ;  /* 0x0000003d00107c02 */ /* 0x000fe40009000f00 */
[----:B------:R-:W-:Y:S01]  /*29880*/  R2UR UR61, R6 ;  /* 0x00000000063d72ca */ /* 0x000fe200000e0000 */
[----:B------:R-:W-:Y:S01]  /*29890*/  UIADD3 UR32, UPT, UPT, UR23, 0x54000, URZ ;  /* 0x0005400017207890 */ /* 0x000fe2000fffe0ff */
[----:B------:R-:W-:Y:S02]  /*298a0*/  MOV.SPILL R23, UR56 ;  /* 0x0000003800177c02 */ /* 0x000fe40009000f00 */
[----:B------:R-:W-:-:S02]  /*298b0*/  MOV.SPILL R3, UR58 ;  /* 0x0000003a00037c02 */ /* 0x000fc40009000f00 */
[----:B------:R-:W-:Y:S02]  /*298c0*/  MOV.SPILL R4, UR59 ;  /* 0x0000003b00047c02 */ /* 0x000fe40009000f00 */
[----:B------:R-:W-:Y:S02]  /*298d0*/  MOV.SPILL R5, UR60 ;  /* 0x0000003c00057c02 */ /* 0x000fe40009000f00 */
[----:B------:R-:W-:Y:S01]  /*298e0*/  R2UR UR58, R17 ;  /* 0x00000000113a72ca */ /* 0x000fe200000e0000 */
[----:B------:R1:W-:Y:S01]  /*298f0*/  UTMASTG.5D [UR32], [UR70] ;  /* 0x00000020460073b5 */ /* 0x0003e20008020000 */
[----:B------:R-:W-:Y:S02]  /*29900*/  R2UR UR59, R8 ;  /* 0x00000000083b72ca */ /* 0x000fe400000e0000 */
[----:B------:R-:W-:Y:S01]  /*29910*/  R2UR UR60, R7 ;  /* 0x00000000073c72ca */ /* 0x000fe200000e0000 */
[----:B------:R-:W-:Y:S01]  /*29920*/  UMOV UR54, UR34 ;  /* 0x0000002200367c82 */ /* 0x000fe20008000000 */
[----:B------:R-:W-:-:S02]  /*29930*/  MOV.SPILL R17, UR61 ;  /* 0x0000003d00117c02 */ /* 0x000fc40009000f00 */
[----:B------:R-:W-:-:S05]  /*29940*/  R2UR UR61, R9 ;  /* 0x00000000093d72ca */ /* 0x000fca00000e0000 */
[----:B------:R-:W-:Y:S02]  /*29950*/  MOV.SPILL R6, UR58 ;  /* 0x0000003a00067c02 */ /* 0x000fe40009000f00 */
[----:B------:R-:W-:Y:S02]  /*29960*/  MOV.SPILL R7, UR59 ;  /* 0x0000003b00077c02 */ /* 0x000fe40009000f00 */
[----:B------:R-:W-:Y:S02]  /*29970*/  MOV.SPILL R8, UR60 ;  /* 0x0000003c00087c02 */ /* 0x000fe40009000f00 */
[----:B------:R-:W-:Y:S02]  /*29980*/  R2UR UR58, R18 ;  /* 0x00000000123a72ca */ /* 0x000fe400000e0000 */
[----:B------:R-:W-:Y:S01]  /*29990*/  R2UR UR59, R11 ;  /* 0x000000000b3b72ca */ /* 0x000fe200000e0000 */
[----:B------:R-:W3:Y:S01]  /*299a0*/  LDL.LU R18, [R1+0x10] ;  /* 0x0000100001127983 */ /* 0x000ee20000300800 */
[----:B------:R-:W-:Y:S01]  /*299b0*/  R2UR UR60, R10 ;  /* 0x000000000a3c72ca */ /* 0x000fe200000e0000 */
[----:B------:R-:W-:Y:S01]  /*299c0*/  UIADD3 UR56, UPT, UPT, UR23, 0x56000, URZ ;  /* 0x0005600017387890 */ /* 0x000fe2000fffe0ff */
[----:B------:R-:W-:Y:S01]  /*299d0*/  UMOV UR57, UR10 ;  /* 0x0000000a00397c82 */ /* 0x000fe20008000000 */
[----:B--2---:R-:W-:-:S02]  /*299e0*/  UIADD3 UR42, UPT, UPT, UR7, 0x68, URZ ;  /* 0x00000068072a7890 */ /* 0x004fc4000fffe0ff */
[----:B------:R-:W-:Y:S01]  /*299f0*/  UIADD3 UR40, UPT, UPT, UR23, 0x5d000, URZ ;  /* 0x0005d00017287890 */ /* 0x000fe2000fffe0ff */
[----:B------:R-:W-:Y:S01]  /*29a00*/  UMOV UR73, UR10 ;  /* 0x0000000a00497c82 */ /* 0x000fe20008000000 */
[----:B------:R-:W-:Y:S01]  /*29a10*/  UIADD3 UR8, UPT, UPT, UR23, 0x51400, URZ ;  /* 0x0005140017087890 */ /* 0x000fe2000fffe0ff */
[----:B------:R-:W-:Y:S01]  /*29a20*/  UMOV UR65, UR10 ;  /* 0x0000000a00417c82 */ /* 0x000fe20008000000 */
[----:B------:R-:W-:Y:S01]  /*29a30*/  UMOV UR51, UR30 ;  /* 0x0000001e00337c82 */ /* 0x000fe20008000000 */
[----:B------:R-:W-:Y:S01]  /*29a40*/  UMOV UR52, UR22 ;  /* 0x0000001600347c82 */ /* 0x000fe20008000000 */
[----:B------:R-:W-:Y:S01]  /*29a50*/  UMOV UR53, UR55 ;  /* 0x0000003700357c82 */ /* 0x000fe20008000000 */
[----:B-1----:R-:W-:Y:S02]  /*29a60*/  R2UR.FILL UR37, R13 ;  /* 0x000000000d2572ca */ /* 0x002fe400004e0000 */
[----:B------:R-:W-:Y:S02]  /*29a70*/  R2UR.FILL UR36, R12 ;  /* 0x000000000c2472ca */ /* 0x000fe400004e0000 */
[----:B------:R-:W-:-:S02]  /*29a80*/  R2UR.FILL UR35, R14 ;  /* 0x000000000e2372ca */ /* 0x000fc400004e0000 */
[----:B------:R-:W-:Y:S02]  /*29a90*/  R2UR.FILL UR34, R2 ;  /* 0x00000000022272ca */ /* 0x000fe400004e0000 */
[----:B------:R-:W-:Y:S01]  /*29aa0*/  R2UR.FILL UR32, R0 ;  /* 0x00000000002072ca */ /* 0x000fe200004e0000 */
[----:B------:R-:W-:Y:S01]  /*29ab0*/  UMOV UR46, UR58 ;  /* 0x0000003a002e7c82 */ /* 0x000fe20008000000 */
[----:B------:R2:W5:Y:S04]  /*29ac0*/  LDL.LU R13, [R1+0x80] ;  /* 0x00008000010d7983 */ /* 0x0005680000300800 */
[----:B------:R2:W5:Y:S04]  /*29ad0*/  LDL.LU R12, [R1+0x7c] ;  /* 0x00007c00010c7983 */ /* 0x0005680000300800 */
[----:B------:R2:W5:Y:S03]  /*29ae0*/  LDL.LU R14, [R1+0x78] ;  /* 0x00007800010e7983 */ /* 0x0005660000300800 */
[----:B------:R1:W-:Y:S01]  /*29af0*/  UTMASTG.5D [UR32], [UR70] ;  /* 0x00000020460073b5 */ /* 0x0003e20008020000 */
[----:B------:R4:W-:Y:S01]  /*29b00*/  UTMASTG.5D [UR56], [UR70] ;  /* 0x00000038460073b5 */ /* 0x0009e20008020000 */
[----:B------:R2:W5:Y:S04]  /*29b10*/  LDL.LU R2, [R1+0x74] ;  /* 0x0000740001027983 */ /* 0x0005680000300800 */
[----:B------:R2:W5:Y:S01]  /*29b20*/  LDL.LU R0, [R1+0x70] ;  /* 0x0000700001007983 */ /* 0x0005620000300800 */
[----:B------:R-:W-:Y:S01]  /*29b30*/  UMOV UR47, UR34 ;  /* 0x00000022002f7c82 */ /* 0x000fe20008000000 */
        /* <DEDUP_REMOVED lines=15> */
[----:B-1----:R-:W-:Y:S01]  /*29c30*/  UIADD3 UR34, UPT, UPT, UR7, 0x70, URZ ;  /* 0x0000007007227890 */ /* 0x002fe2000fffe0ff */
[----:B------:R-:W-:Y:S01]  /*29c40*/  R2UR.FILL UR63, R29 ;  /* 0x000000001d3f72ca */ /* 0x000fe200004e0000 */
[----:B------:R-:W-:Y:S01]  /*29c50*/  UIADD3 UR32, UPT, UPT, UR23, 0x5e000, URZ ;  /* 0x0005e00017207890 */ /* 0x000fe2000fffe0ff */
[----:B------:R-:W-:Y:S01]  /*29c60*/  R2UR.FILL UR62, R28 ;  /* 0x000000001c3e72ca */ /* 0x000fe200004e0000 */
[----:B------:R-:W-:Y:S01]  /*29c70*/  UMOV UR35, UR30 ;  /* 0x0000001e00237c82 */ /* 0x000fe20008000000 */
[----:B------:R-:W-:Y:S01]  /*29c80*/  UMOV UR36, UR22 ;  /* 0x0000001600247c82 */ /* 0x000fe20008000000 */
[----:B------:R-:W-:Y:S01]  /*29c90*/  UMOV UR37, UR55 ;  /* 0x0000003700257c82 */ /* 0x000fe20008000000 */
[----:B------:R-:W-:Y:S01]  /*29ca0*/  UMOV UR12, UR22 ;  /* 0x00000016000c7c82 */ /* 0x000fe20008000000 */
[----:B----4-:R-:W-:Y:S01]  /*29cb0*/  R2UR.FILL UR61, R17 ;  /* 0x00000000113d72ca */ /* 0x010fe200004e0000 */
[----:B------:R-:W-:Y:S01]  /*29cc0*/  UIADD3 UR56, UPT, UPT, UR23, 0x57000, URZ ;  /* 0x0005700017387890 */ /* 0x000fe2000fffe0ff */
[----:B------:R-:W-:Y:S01]  /*29cd0*/  R2UR.FILL UR60, R8 ;  /* 0x00000000083c72ca */ /* 0x000fe200004e0000 */
[----:B------:R-:W-:Y:S01]  /*29ce0*/  UMOV UR13, UR55 ;  /* 0x00000037000d7c82 */ /* 0x000fe20008000000 */
[----:B------:R-:W-:Y:S01]  /*29cf0*/  R2UR.FILL UR59, R7 ;  /* 0x00000000073b72ca */ /* 0x000fe200004e0000 */
[----:B------:R-:W-:Y:S01]  /*29d00*/  UMOV UR10, UR6 ;  /* 0x00000006000a7c82 */ /* 0x000fe20008000000 */
[----:B------:R-:W-:Y:S01]  /*29d10*/  R2UR.FILL UR58, R6 ;  /* 0x00000000063a72ca */ /* 0x000fe200004e0000 */
[----:B------:R-:W4:Y:S01]  /*29d20*/  S2UR UR30, SR_CgaCtaId ;  /* 0x00000000001e79c3 */ /* 0x000f220000008800 */
[----:B------:R-:W1:Y:S11]  /*29d30*/  LDCU UR22, c[0x0][0x900] ;  /* 0x00012000ff1677ac */ /* 0x000e760008000800 */
[----:B------:R2:W-:Y:S01]  /*29d40*/  UTMASTG.5D [UR56], [UR70] ;  /* 0x00000038460073b5 */ /* 0x0005e20008020000 */
[----:B------:R-:W-:Y:S01]  /*29d50*/  UMOV UR38, UR58 ;  /* 0x0000003a00267c82 */ /* 0x000fe20008000000 */
[----:B--2---:R-:W-:Y:S01]  /*29d60*/  R2UR.FILL UR61, R16 ;  /* 0x00000000103d72ca */ /* 0x004fe200004e0000 */
[----:B------:R-:W-:Y:S01]  /*29d70*/  UIADD3 UR56, UPT, UPT, UR23, 0x58000, URZ ;  /* 0x0005800017387890 */ /* 0x000fe2000fffe0ff */
[----:B------:R-:W-:-:S02]  /*29d80*/  R2UR.FILL UR60, R5 ;  /* 0x00000000053c72ca */ /* 0x000fc400004e0000 */
[----:B------:R-:W-:Y:S02]  /*29d90*/  R2UR.FILL UR59, R4 ;  /* 0x00000000043b72ca */ /* 0x000fe400004e0000 */
[----:B------:R-:W-:-:S13]  /*29da0*/  R2UR.FILL UR58, R3 ;  /* 0x00000000033a72ca */ /* 0x000fda00004e0000 */
[----:B------:R2:W-:Y:S01]  /*29db0*/  UTMASTG.5D [UR56], [UR70] ;  /* 0x00000038460073b5 */ /* 0x0005e20008020000 */
[----:B------:R-:W-:Y:S01]  /*29dc0*/  UMOV UR31, UR58 ;  /* 0x0000003a001f7c82 */ /* 0x000fe20008000000 */
[----:B------:R-:W-:Y:S01]  /*29dd0*/  UTMASTG.5D [UR72], [UR70] ;  /* 0x00000048460073b5 */ /* 0x000fe20008020000 */
[----:B------:R-:W-:Y:S01]  /*29de0*/  UTMASTG.5D [UR64], [UR70] ;  /* 0x00000040460073b5 */ /* 0x000fe20008020000 */
[----:B--2---:R-:W-:Y:S02]  /*29df0*/  R2UR.FILL UR61, R27 ;  /* 0x000000001b3d72ca */ /* 0x004fe400004e0000 */
[----:B------:R-:W-:Y:S02]  /*29e00*/  R2UR.FILL UR60, R26 ;  /* 0x000000001a3c72ca */ /* 0x000fe400004e0000 */
[----:B------:R-:W-:Y:S02]  /*29e10*/  R2UR.FILL UR59, R25 ;  /* 0x00000000193b72ca */ /* 0x000fe400004e0000 */
[----:B------:R-:W-:-:S02]  /*29e20*/  R2UR.FILL UR58, R24 ;  /* 0x00000000183a72ca */ /* 0x000fc400004e0000 */
[----:B------:R-:W-:-:S13]  /*29e30*/  R2UR.FILL UR56, R23 ;  /* 0x00000000173872ca */ /* 0x000fda00004e0000 */
[----:B------:R-:W-:Y:S01]  /*29e40*/  UTMASTG.5D [UR56], [UR70] ;  /* 0x00000038460073b5 */ /* 0x000fe20008020000 */
[----:B------:R-:W-:Y:S01]  /*29e50*/  UTMASTG.5D [UR48], [UR70] ;  /* 0x00000030460073b5 */ /* 0x000fe20008020000 */
[----:B------:R-:W-:Y:S01]  /*29e60*/  UTMASTG.5D [UR40], [UR70] ;  /* 0x00000028460073b5 */ /* 0x000fe20008020000 */
[----:B------:R-:W-:Y:S01]  /*29e70*/  UTMASTG.5D [UR32], [UR70] ;  /* 0x00000020460073b5 */ /* 0x000fe20008020000 */
[----:B------:R-:W-:Y:S01]  /*29e80*/  UTMASTG.5D [UR24], [UR70] ;  /* 0x00000018460073b5 */ /* 0x000fe20008020000 */
[----:B------:R2:W-:Y:S01]  /*29e90*/  UTMASTG.5D [UR16], [UR70] ;  /* 0x00000010460073b5 */ /* 0x0005e20008020000 */
[----:B------:R1:W-:Y:S01]  /*29ea0*/  UTMASTG.5D [UR8], [UR70] ;  /* 0x00000008460073b5 */ /* 0x0003e20008020000 */
[----:B--2---:R-:W-:Y:S01]  /*29eb0*/  UIADD3 UR16, UPT, UPT, UR23, 0x52400, URZ ;  /* 0x0005240017107890 */ /* 0x004fe2000fffe0ff */
[----:B------:R-:W-:Y:S01]  /*29ec0*/  UMOV UR18, UR5 ;  /* 0x0000000500127c82 */ /* 0x000fe20008000000 */
[----:B---3--:R-:W-:Y:S01]  /*29ed0*/  R2UR.FILL UR39, R18 ;  /* 0x00000000122772ca */ /* 0x008fe200004e0000 */
[----:B-1----:R-:W-:-:S06]  /*29ee0*/  UIADD3 UR8, UPT, UPT, UR23, 0x53400, URZ ;  /* 0x0005340017087890 */ /* 0x002fcc000fffe0ff */
[----:B------:R1:W-:Y:S01]  /*29ef0*/  UTMASTG.5D [UR16], [UR70] ;  /* 0x00000010460073b5 */ /* 0x0003e20008020000 */
[----:B------:R-:W-:Y:S02]  /*29f00*/  UMOV UR10, UR4 ;  /* 0x00000004000a7c82 */ /* 0x000fe40008000000 */
[----:B------:R2:W-:Y:S01]  /*29f10*/  UTMASTG.5D [UR8], [UR70] ;  /* 0x00000008460073b5 */ /* 0x0005e20008020000 */
[----:B-1----:R-:W-:Y:S01]  /*29f20*/  UIADD3 UR16, UPT, UPT, UR23, 0x54400, URZ ;  /* 0x0005440017107890 */ /* 0x002fe2000fffe0ff */
[----:B------:R-:W-:Y:S01]  /*29f30*/  UMOV UR18, UR54 ;  /* 0x0000003600127c82 */ /* 0x000fe20008000000 */
[----:B--2---:R-:W-:-:S07]  /*29f40*/  UIADD3 UR8, UPT, UPT, UR23, 0x55400, URZ ;  /* 0x0005540017087890 */ /* 0x004fce000fffe0ff */
        /* <DEDUP_REMOVED lines=34> */
[----:B------:R-:W-:Y:S01]  /*2a170*/  UMOV UR17, 0x80 ;  /* 0x0000008000117882 */ /* 0x000fe20000000000 */
[----:B------:R-:W-:Y:S01]  /*2a180*/  UMOV UR18, UR7 ;  /* 0x0000000700127c82 */ /* 0x000fe20008000000 */
[----:B--2---:R-:W-:-:S06]  /*2a190*/  UIADD3 UR8, UPT, UPT, UR23, 0x51800, URZ ;  /* 0x0005180017087890 */ /* 0x004fcc000fffe0ff */
[----:B------:R1:W-:Y:S01]  /*2a1a0*/  UTMASTG.5D [UR16], [UR70] ;  /* 0x00000010460073b5 */ /* 0x0003e20008020000 */
[----:B------:R-:W-:Y:S01]  /*2a1b0*/  UMOV UR9, 0x80 ;  /* 0x0000008000097882 */ /* 0x000fe20000000000 */
        /* <DEDUP_REMOVED lines=47> */
[----:B------:R-:W-:Y:S01]  /*2a4b0*/  R2UR.FILL UR7, R22 ;  /* 0x00000000160772ca */ /* 0x000fe200004e0000 */
[----:B--2---:R-:W-:-:S05]  /*2a4c0*/  UIADD3 UR8, UPT, UPT, UR23, 0x51c00, URZ ;  /* 0x00051c0017087890 */ /* 0x004fca000fffe0ff */
[----:B------:R1:W-:Y:S01]  /*2a4d0*/  UTMASTG.5D [UR16], [UR70] ;  /* 0x00000010460073b5 */ /* 0x0003e20008020000 */
[----:B------:R-:W-:Y:S01]  /*2a4e0*/  UMOV UR9, 0xc0 ;  /* 0x000000c000097882 */ /* 0x000fe20000000000 */
[----:B------:R-:W-:Y:S01]  /*2a4f0*/  UMOV UR10, UR6 ;  /* 0x00000006000a7c82 */ /* 0x000fe20008000000 */
[----:B------:R-:W-:Y:S01]  /*2a500*/  R2UR.FILL UR6, R21 ;  /* 0x00000000150672ca */ /* 0x000fe200004e0000 */
[----:B------:R2:W-:Y:S01]  /*2a510*/  UTMASTG.5D [UR8], [UR70] ;  /* 0x00000008460073b5 */ /* 0x0005e20008020000 */
[----:B-1----:R-:W-:Y:S01]  /*2a520*/  UIADD3 UR16, UPT, UPT, UR23, 0x52c00, URZ ;  /* 0x00052c0017107890 */ /* 0x002fe2000fffe0ff */
[----:B------:R-:W-:Y:S01]  /*2a530*/  UMOV UR18, UR5 ;  /* 0x0000000500127c82 */ /* 0x000fe20008000000 */
[----:B------:R-:W-:Y:S01]  /*2a540*/  R2UR.FILL UR5, R20 ;  /* 0x00000000140572ca */ /* 0x000fe200004e0000 */
[----:B--2---:R-:W-:-:S06]  /*2a550*/  UIADD3 UR8, UPT, UPT, UR23, 0x53c00, URZ ;  /* 0x00053c0017087890 */ /* 0x004fcc000fffe0ff */
[----:B------:R1:W-:Y:S01]  /*2a560*/  UTMASTG.5D [UR16], [UR70] ;  /* 0x00000010460073b5 */ /* 0x0003e20008020000 */
[----:B------:R-:W-:Y:S01]  /*2a570*/  UMOV UR10, UR4 ;  /* 0x00000004000a7c82 */ /* 0x000fe20008000000 */
[----:B------:R-:W-:Y:S01]  /*2a580*/  R2UR.FILL UR4, R19 ;  /* 0x00000000130472ca */ /* 0x000fe200004e0000 */
[----:B------:R2:W-:Y:S01]  /*2a590*/  UTMASTG.5D [UR8], [UR70] ;  /* 0x00000008460073b5 */ /* 0x0005e20008020000 */
[----:B-1----:R-:W-:Y:S01]  /*2a5a0*/  UIADD3 UR16, UPT, UPT, UR23, 0x54c00, URZ ;  /* 0x00054c0017107890 */ /* 0x002fe2000fffe0ff */
[----:B------:R-:W-:Y:S01]  /*2a5b0*/  UMOV UR18, UR54 ;  /* 0x0000003600127c82 */ /* 0x000fe20008000000 */
[----:B------:R-:W1:Y:S01]  /*2a5c0*/  LDCU UR54, c[0x0][0x91c] ;  /* 0x00012380ff3677ac */ /* 0x000e620008000800 */
[----:B--2---:R-:W-:-:S06]  /*2a5d0*/  UIADD3 UR8, UPT, UPT, UR23, 0x55c00, URZ ;  /* 0x00055c0017087890 */ /* 0x004fcc000fffe0ff */
[----:B------:R2:W-:Y:S01]  /*2a5e0*/  UTMASTG.5D [UR16], [UR70] ;  /* 0x00000010460073b5 */ /* 0x0005e20008020000 */
[----:B------:R-:W-:Y:S01]  /*2a5f0*/  UMOV UR10, UR47 ;  /* 0x0000002f000a7c82 */ /* 0x000fe20008000000 */
[----:B------:R-:W3:Y:S01]  /*2a600*/  LDCU UR47, c[0x0][0x904] ;  /* 0x00012080ff2f77ac */ /* 0x000ee20008000800 */
[----:B------:R4:W-:Y:S01]  /*2a610*/  UTMASTG.5D [UR8], [UR70] ;  /* 0x00000008460073b5 */ /* 0x0009e20008020000 */
[----:B--2---:R-:W-:Y:S01]  /*2a620*/  UIADD3 UR16, UPT, UPT, UR23, 0x56c00, URZ ;  /* 0x00056c0017107890 */ /* 0x004fe2000fffe0ff */
[----:B------:R-:W-:Y:S01]  /*2a630*/  UMOV UR18, UR46 ;  /* 0x0000002e00127c82 */ /* 0x000fe20008000000 */
[----:B------:R-:W2:Y:S01]  /*2a640*/  LDCU UR46, c[0x0][0x380] ;  /* 0x00007000ff2e77ac */ /* 0x000ea20008000800 */
[----:B----4-:R-:W-:-:S06]  /*2a650*/  UIADD3 UR8, UPT, UPT, UR23, 0x57c00, URZ ;  /* 0x00057c0017087890 */ /* 0x010fcc000fffe0ff */
[----:B------:R4:W-:Y:S01]  /*2a660*/  UTMASTG.5D [UR16], [UR70] ;  /* 0x00000010460073b5 */ /* 0x0009e20008020000 */
[----:B------:R-:W-:Y:S01]  /*2a670*/  UMOV UR10, UR38 ;  /* 0x00000026000a7c82 */ /* 0x000fe20008000000 */
[----:B------:R-:W1:Y:S01]  /*2a680*/  LDCU UR38, c[0x0][0x918] ;  /* 0x00012300ff2677ac */ /* 0x000e620008000800 */
[----:B------:R4:W-:Y:S02]  /*2a690*/  UTMASTG.5D [UR8], [UR70] ;  /* 0x00000008460073b5 */ /* 0x0009e40008020000 */
[----:B----4-:R-:W-:Y:S01]  /*2a6a0*/  UIADD3 UR16, UPT, UPT, UR23, 0x58c00, URZ ;  /* 0x00058c0017107890 */ /* 0x010fe2000fffe0ff */
[----:B------:R-:W-:Y:S01]  /*2a6b0*/  UMOV UR18, UR31 ;  /* 0x0000001f00127c82 */ /* 0x000fe20008000000 */
[----:B------:R-:W4:Y:S01]  /*2a6c0*/  LDCU UR31, c[0x0][0x38c] ;  /* 0x00007180ff1f77ac */ /* 0x000f220008000800 */
[----:B------:R-:W-:-:S06]  /*2a6d0*/  UIADD3 UR8, UPT, UPT, UR23, 0x59c00, URZ ;  /* 0x00059c0017087890 */ /* 0x000fcc000fffe0ff */
[----:B------:R3:W-:Y:S01]  /*2a6e0*/  UTMASTG.5D [UR16], [UR70] ;  /* 0x00000010460073b5 */ /* 0x0007e20008020000 */
[----:B------:R-:W-:Y:S02]  /*2a6f0*/  UMOV UR10, UR74 ;  /* 0x0000004a000a7c82 */ /* 0x000fe40008000000 */
[----:B------:R2:W-:Y:S01]  /*2a700*/  UTMASTG.5D [UR8], [UR70] ;  /* 0x00000008460073b5 */ /* 0x0005e20008020000 */
[----:B---3--:R-:W-:Y:S01]  /*2a710*/  UIADD3 UR16, UPT, UPT, UR23, 0x5ac00, URZ ;  /* 0x0005ac0017107890 */ /* 0x008fe2000fffe0ff */
[----:B------:R-:W-:Y:S01]  /*2a720*/  UMOV UR18, UR66 ;  /* 0x0000004200127c82 */ /* 0x000fe20008000000 */
[----:B--2---:R-:W-:-:S07]  /*2a730*/  UIADD3 UR8, UPT, UPT, UR23, 0x5bc00, URZ ;  /* 0x0005bc0017087890 */ /* 0x004fce000fffe0ff */
[----:B------:R2:W-:Y:S01]  /*2a740*/  UTMASTG.5D [UR16], [UR70] ;  /* 0x00000010460073b5 */ /* 0x0005e20008020000 */
[----:B------:R-:W-:Y:S02]  /*2a750*/  UMOV UR10, UR58 ;  /* 0x0000003a000a7c82 */ /* 0x000fe40008000000 */
[----:B------:R3:W-:Y:S01]  /*2a760*/  UTMASTG.5D [UR8], [UR70] ;  /* 0x00000008460073b5 */ /* 0x0007e20008020000 */
[----:B--2---:R-:W-:Y:S01]  /*2a770*/  UIADD3 UR16, UPT, UPT, UR23, 0x5cc00, URZ ;  /* 0x0005cc0017107890 */ /* 0x004fe2000fffe0ff */
[----:B------:R-:W-:Y:S01]  /*2a780*/  UMOV UR18, UR50 ;  /* 0x0000003200127c82 */ /* 0x000fe20008000000 */
[----:B---3--:R-:W-:-:S07]  /*2a790*/  UIADD3 UR8, UPT, UPT, UR23, 0x5dc00, URZ ;  /* 0x0005dc0017087890 */ /* 0x008fce000fffe0ff */
        /* <DEDUP_REMOVED lines=8> */
[----:B------:R2:W-:Y:S02]  /*2a820*/  UTMASTG.5D [UR8], [UR70] ;  /* 0x00000008460073b5 */ /* 0x0005e40008020000 */
[----:B-12-4-:R-:W-:Y:S01]  /*2a830*/  NOP ;  /* 0x0000000000007918 */ /* 0x016fe20000000000 */
.L_x_407:
[----:B---3--:R-:W-:Y:S05]  /*2a840*/  BSYNC.RECONVERGENT B0 ;  /* 0x0000000000007941 */ /* 0x008fea0003800200 */
.L_x_406:
[----:B------:R0:W-:Y:S01]  /*2a850*/  UTMACMDFLUSH ;  /* 0x00000000000079b7 */ /* 0x0001e20000000000 */
[----:B------:R-:W-:Y:S05]  /*2a860*/  BRA.U UP6, `(.L_x_408) ;  /* 0x0000000106047547 */ /* 0x000fea000b800000 */
[----:B------:R-:W-:Y:S05]  /*2a870*/  BPT.TRAP 0x1 ;  /* 0x000000040000795c */ /* 0x000fea0000300000 */
.L_x_408:
[----:B-----5:R-:W2:Y:S02]  /*2a880*/  SYNCS.PHASECHK.TRANS64.TRYWAIT P0, [UR23+0x700b8], R0 ;  /* 0x0700b800ff0075a7 */ /* 0x020ea40008001117 */
[----:B--2---:R-:W-:Y:S05]  /*2a890*/  @!P0 BRA `(.L_x_409) ;  /* 0x0000002800608947 */ /* 0x004fea0003800000 */
.L_x_507:
[----:B------:R-:W-:Y:S04]  /*2a8a0*/  BSSY.RECONVERGENT B0, `(.L_x_410) ;  /* 0x0000130000007945 */ /* 0x000fe80003800200 */
[----:B------:R-:W-:Y:S05]  /*2a8b0*/  @!P1 BRA `(.L_x_411) ;  /* 0x0000001000b89947 */ /* 0x000fea0003800000 */
[----:B------:R-:W-:Y:S01]  /*2a8c0*/  R2UR UR8, R14 ;  /* 0x000000000e0872ca */ /* 0x000fe200000e0000 */
[----:B------:R-:W-:Y:S01]  /*2a8d0*/  UIADD3 UR32, UPT, UPT, UR23, 0x62000, URZ ;  /* 0x0006200017207890 */ /* 0x000fe2000fffe0ff */
[----:B------:R-:W-:Y:S01]  /*2a8e0*/  R2UR UR30, R12 ;  /* 0x000000000c1e72ca */ /* 0x000fe200000e0000 */
[----:B------:R-:W-:Y:S01]  /*2a8f0*/  UIADD3 UR70, UP0, UPT, UR62, 0x400, URZ ;  /* 0x000004003e467890 */ /* 0x000fe2000ff1e0ff */
[----:B------:R-:W-:Y:S01]  /*2a900*/  R2UR UR22, R13 ;  /* 0x000000000d1672ca */ /* 0x000fe200000e0000 */
[----:B------:R-:W-:Y:S01]  /*2a910*/  UMOV UR33, URZ ;  /* 0x000000ff00217c82 */ /* 0x000fe20008000000 */
[----:B------:R-:W-:Y:S01]  /*2a920*/  R2UR UR55, R15 ;  /* 0x000000000f3772ca */ /* 0x000fe200000e0000 */
[----:B------:R-:W-:Y:S01]  /*2a930*/  UIADD3.X UR71, UPT, UPT, URZ, UR63, URZ, UP0, !UPT ;  /* 0x0000003fff477290 */ /* 0x000fe200087fe4ff */
[----:B------:R-:W-:Y:S01]  /*2a940*/  MOV.SPILL R9, UR32 ;  /* 0x0000002000097c02 */ /* 0x000fe20009000f00 */
[----:B------:R-:W-:Y:S01]  /*2a950*/  UIADD3 UR32, UPT, UPT, UR23, 0x60000, URZ ;  /* 0x0006000017207890 */ /* 0x000fe2000fffe0ff */
[----:B------:R-:W-:Y:S01]  /*2a960*/  MOV.SPILL R7, UR7 ;  /* 0x0000000700077c02 */ /* 0x000fe20009000f00 */
[----:B------:R-:W-:Y:S01]  /*2a970*/  UMOV UR10, URZ ;  /* 0x000000ff000a7c82 */ /* 0x000fe20008000000 */
[----:B------:R-:W-:Y:S01]  /*2a980*/  MOV.SPILL R6, UR6 ;  /* 0x0000000600067c02 */ /* 0x000fe20009000f00 */
[----:B------:R-:W-:Y:S01]  /*2a990*/  UIADD3 UR34, UPT, UPT, UR8, 0x90, URZ ;  /* 0x0000009008227890 */ /* 0x000fe2000fffe0ff */
[----:B------:R-:W-:Y:S01]  /*2a9a0*/  MOV.SPILL R8, UR39 ;  /* 0x0000002700087c02 */ /* 0x000fe20009000f00 */
[----:B------:R-:W-:Y:S01]  /*2a9b0*/  UMOV UR35, UR30 ;  /* 0x0000001e00237c82 */ /* 0x000fe20008000000 */
[----:B------:R-:W-:Y:S01]  /*2a9c0*/  UIADD3 UR58, UPT, UPT, UR8, 0xd8, URZ ;  /* 0x000000d8083a7890 */ /* 0x000fe2000fffe0ff */
[----:B------:R-:W-:Y:S01]  /*2a9d0*/  MOV.SPILL R11, UR35 ;  /* 0x00000023000b7c02 */ /* 0x000fe20009000f00 */
[----:B------:R-:W-:Y:S01]  /*2a9e0*/  UMOV UR36, UR22 ;  /* 0x0000001600247c82 */ /* 0x000fe20008000000 */
        /* <DEDUP_REMOVED lines=8> */
[----:B------:R-:W-:Y:S01]  /*2aa70*/  UMOV UR7, UR34 ;  /* 0x0000002200077c82 */ /* 0x000fe20008000000 */
[----:B------:R-:W-:Y:S01]  /*2aa80*/  R2UR.FILL UR39, R8 ;  /* 0x00000000082772ca */ /* 0x000fe200004e0000 */
[----:B------:R2:W-:Y:S01]  /*2aa90*/  UTMASTG.5D [UR32], [UR70] ;  /* 0x00000020460073b5 */ /* 0x0005e20008020000 */
[----:B------:R-:W-:Y:S01]  /*2aaa0*/  UIADD3 UR4, UPT, UPT, UR8, 0xc0, URZ ;  /* 0x000000c008047890 */ /* 0x000fe2000fffe0ff */
[----:B------:R-:W-:Y:S01]  /*2aab0*/  MOV.SPILL R8, UR56 ;  /* 0x0000003800087c02 */ /* 0x000fe20009000f00 */
[----:B------:R-:W-:Y:S01]  /*2aac0*/  UIADD3 UR56, UPT, UPT, UR23, 0x63000, URZ ;  /* 0x0006300017387890 */ /* 0x000fe2000fffe0ff */
[----:B------:R-:W-:Y:S01]  /*2aad0*/  MOV.SPILL R5, UR5 ;  /* 0x0000000500057c02 */ /* 0x000fe20009000f00 */
[----:B------:R-:W-:Y:S01]  /*2aae0*/  UMOV UR60, UR22 ;  /* 0x00000016003c7c82 */ /* 0x000fe20008000000 */
[----:B------:R-:W-:Y:S01]  /*2aaf0*/  UMOV UR61, UR55 ;  /* 0x00000037003d7c82 */ /* 0x000fe20008000000 */
[----:B-1----:R-:W-:Y:S01]  /*2ab00*/  IMAD.U32 R0, RZ, RZ, UR4 ;  /* 0x00000004ff007e24 */ /* 0x002fe2000f8e00ff */
[----:B------:R-:W-:Y:S01]  /*2ab10*/  UMOV UR57, UR10 ;  /* 0x0000000a00397c82 */ /* 0x000fe20008000000 */
[----:B------:R-:W-:Y:S01]  /*2ab20*/  UIADD3 UR5, UPT, UPT, UR8, 0xb8, URZ ;  /* 0x000000b808057890 */ /* 0x000fe2000fffe0ff */
[----:B------:R-:W-:Y:S01]  /*2ab30*/  MOV.SPILL R18, UR63 ;  /* 0x0000003f00127c02 */ /* 0x000fe20009000f00 */
[----:B------:R-:W-:-:S02]  /*2ab40*/  UIADD3 UR42, UPT, UPT, UR8, 0xa0, URZ ;  /* 0x000000a0082a7890 */ /* 0x000fc4000fffe0ff */
[----:B------:R-:W-:Y:S01]  /*2ab50*/  UIADD3 UR40, UPT, UPT, UR23, 0x64000, URZ ;  /* 0x0006400017287890 */ /* 0x000fe2000fffe0ff */
[----:B------:R-:W-:Y:S01]  /*2ab60*/  R2UR.FILL UR63, R18 ;  /* 0x00000000123f72ca */ /* 0x000fe200004e0000 */
[----:B------:R-:W-:Y:S01]  /*2ab70*/  IMAD.U32 R3, RZ, RZ, UR5 ;  /* 0x00000005ff037e24 */ /* 0x000fe2000f8e00ff */
[----:B------:R-:W-:Y:S01]  /*2ab80*/  UMOV UR43, UR30 ;  /* 0x0000001e002b7c82 */ /* 0x000fe20008000000 */
[----:B------:R-:W-:Y:S01]  /*2ab90*/  UMOV UR44, UR22 ;  /* 0x00000016002c7c82 */ /* 0x000fe20008000000 */
[----:B------:R-:W-:Y:S01]  /*2aba0*/  UMOV UR45, UR55 ;  /* 0x00000037002d7c82 */ /* 0x000fe20008000000 */
[----:B------:R-:W-:Y:S01]  /*2abb0*/  UMOV UR41, UR10 ;  /* 0x0000000a00297c82 */ /* 0x000fe20008000000 */
[----:B------:R-:W-:Y:S02]  /*2abc0*/  UIADD3 UR74, UPT, UPT, UR8, 0xc8, URZ ;  /* 0x000000c8084a7890 */ /* 0x000fe4000fffe0ff */
[----:B------:R-:W-:Y:S02]  /*2abd0*/  UIADD3 UR72, UPT, UPT, UR23, 0x69000, URZ ;  /* 0x0006900017487890 */ /* 0x000fe4000fffe0ff */
[----:B------:R-:W-:-:S02]  /*2abe0*/  UIADD3 UR66, UPT, UPT, UR8, 0xd0, URZ ;  /* 0x000000d008427890 */ /* 0x000fc4000fffe0ff */
[----:B------:R-:W-:Y:S02]  /*2abf0*/  UIADD3 UR64, UPT, UPT, UR23, 0x6a000, URZ ;  /* 0x0006a00017407890 */ /* 0x000fe4000fffe0ff */
[----:B------:R-:W-:Y:S02]  /*2ac00*/  UIADD3 UR50, UPT, UPT, UR8, 0xe0, URZ ;  /* 0x000000e008327890 */ /* 0x000fe4000fffe0ff */
[----:B------:R-:W-:Y:S01]  /*2ac10*/  UIADD3 UR48, UPT, UPT, UR23, 0x6c000, URZ ;  /* 0x0006c00017307890 */ /* 0x000fe2000fffe0ff */
[----:B------:R-:W-:Y:S01]  /*2ac20*/  UMOV UR54, UR42 ;  /* 0x0000002a00367c82 */ /* 0x000fe20008000000 */
[----:B------:R-:W-:Y:S02]  /*2ac30*/  UIADD3 UR26, UPT, UPT, UR8, 0xf8, URZ ;  /* 0x000000f8081a7890 */ /* 0x000fe4000fffe0ff */
[----:B------:R-:W-:Y:S02]  /*2ac40*/  UIADD3 UR24, UPT, UPT, UR23, 0x6f000, URZ ;  /* 0x0006f00017187890 */ /* 0x000fe4000fffe0ff */
[----:B--2---:R-:W-:-:S02]  /*2ac50*/  UIADD3 UR32, UPT, UPT, UR23, 0x61000, URZ ;  /* 0x0006100017207890 */ /* 0x004fc4000fffe0ff */
[----:B------:R-:W-:Y:S01]  /*2ac60*/  UIADD3 UR34, UPT, UPT, UR8, 0x88, URZ ;  /* 0x0000008808227890 */ /* 0x000fe2000fffe0ff */
[----:B------:R-:W-:Y:S01]  /*2ac70*/  UMOV UR33, UR10 ;  /* 0x0000000a00217c82 */ /* 0x000fe20008000000 */
[----:B------:R-:W-:Y:S01]  /*2ac80*/  UMOV UR75, UR30 ;  /* 0x0000001e004b7c82 */ /* 0x000fe20008000000 */
[----:B------:R-:W-:Y:S01]  /*2ac90*/  UMOV UR76, UR22 ;  /* 0x00000016004c7c82 */ /* 0x000fe20008000000 */
[----:B------:R-:W-:Y:S01]  /*2aca0*/  UMOV UR77, UR55 ;  /* 0x00000037004d7c82 */ /* 0x000fe20008000000 */
[----:B------:R-:W-:Y:S02]  /*2acb0*/  UIADD3 UR16, UPT, UPT, UR23, 0x60400, URZ ;  /* 0x0006040017107890 */ /* 0x000fe4000fffe0ff */
[----:B------:R-:W-:Y:S02]  /*2acc0*/  UMOV UR6, UR34 ;  /* 0x0000002200067c82 */ /* 0x000fe40008000000 */
[----:B------:R1:W-:Y:S01]  /*2acd0*/  UTMASTG.5D [UR32], [UR70] ;  /* 0x00000020460073b5 */ /* 0x0003e20008020000 */
        /* <DEDUP_REMOVED lines=23> */
[----:B-1----:R-:W-:-:S02]  /*2ae50*/  R2UR.FILL UR37, R17 ;  /* 0x00000000112572ca */ /* 0x002fc400004e0000 */
[----:B------:R-:W-:Y:S02]  /*2ae60*/  R2UR.FILL UR36, R16 ;  /* 0x00000000102472ca */ /* 0x000fe400004e0000 */
[----:B------:R-:W-:Y:S02]  /*2ae70*/  R2UR.FILL UR35, R11 ;  /* 0x000000000b2372ca */ /* 0x000fe400004e0000 */
[----:B------:R-:W-:Y:S02]  /*2ae80*/  R2UR.FILL UR34, R10 ;  /* 0x000000000a2272ca */ /* 0x000fe400004e0000 */
[----:B------:R-:W-:Y:S02]  /*2ae90*/  R2UR.FILL UR32, R9 ;  /* 0x00000000092072ca */ /* 0x000fe400004e0000 */
[----:B------:R-:W-:Y:S01]  /*2aea0*/  MOV.SPILL R9, UR58 ;  /* 0x0000003a00097c02 */ /* 0x000fe20009000f00 */
[----:B------:R-:W-:Y:S01]  /*2aeb0*/  UIADD3 UR58, UPT, UPT, UR8, 0x98, URZ ;  /* 0x00000098083a7890 */ /* 0x000fe2000fffe0ff */
[----:B------:R-:W-:-:S02]  /*2aec0*/  MOV.SPILL R16, UR61 ;  /* 0x0000003d00107c02 */ /* 0x000fc40009000f00 */
[----:B------:R-:W-:Y:S02]  /*2aed0*/  MOV.SPILL R11, UR60 ;  /* 0x0000003c000b7c02 */ /* 0x000fe40009000f00 */
[----:B------:R-:W-:Y:S02]  /*2aee0*/  MOV.SPILL R10, UR59 ;  /* 0x0000003b000a7c02 */ /* 0x000fe40009000f00 */
[----:B------:R-:W-:Y:S01]  /*2aef0*/  UMOV UR4, UR58 ;  /* 0x0000003a00047c82 */ /* 0x000fe20008000000 */
[----:B------:R-:W-:Y:S01]  /*2af00*/  UMOV UR5, UR34 ;  /* 0x0000002200057c82 */ /* 0x000fe20008000000 */
[----:B------:R-:W-:Y:S01]  /*2af10*/  MOV.SPILL R17, UR62 ;  /* 0x0000003e00117c02 */ /* 0x000fe20009000f00 */
[----:B------:R1:W-:Y:S03]  /*2af20*/  UTMASTG.5D [UR32], [UR70] ;  /* 0x00000020460073b5 */ /* 0x0003e60008020000 */
[----:B------:R-:W-:Y:S01]  /*2af30*/  R2UR.FILL UR62, R17 ;  /* 0x00000000113e72ca */ /* 0x000fe200004e0000 */
[----:B------:R2:W-:Y:S01]  /*2af40*/  UTMASTG.5D [UR56], [UR70] ;  /* 0x00000038460073b5 */ /* 0x0005e20008020000 */
[----:B------:R3:W-:Y:S01]  /*2af50*/  UTMASTG.5D [UR40], [UR70] ;  /* 0x00000028460073b5 */ /* 0x0007e20008020000 */
[----:B-1----:R-:W-:-:S02]  /*2af60*/  UIADD3 UR34, UPT, UPT, UR8, 0xf0, URZ ;  /* 0x000000f008227890 */ /* 0x002fc4000fffe0ff */
[----:B------:R-:W-:Y:S01]  /*2af70*/  UIADD3 UR32, UPT, UPT, UR23, 0x6e000, URZ ;  /* 0x0006e00017207890 */ /* 0x000fe2000fffe0ff */
[----:B------:R-:W-:Y:S01]  /*2af80*/  UMOV UR35, UR30 ;  /* 0x0000001e00237c82 */ /* 0x000fe20008000000 */
[----:B------:R-:W-:Y:S01]  /*2af90*/  UMOV UR36, UR22 ;  /* 0x0000001600247c82 */ /* 0x000fe20008000000 */
[----:B------:R-:W-:Y:S01]  /*2afa0*/  UMOV UR37, UR55 ;  /* 0x0000003700257c82 */ /* 0x000fe20008000000 */
[----:B------:R-:W4:Y:S01]  /*2afb0*/  S2UR UR30, SR_CgaCtaId ;  /* 0x00000000001e79c3 */ /* 0x000f220000008800 */
[----:B--2---:R-:W-:Y:S01]  /*2afc0*/  R2UR UR58, R0 ;  /* 0x00000000003a72ca */ /* 0x004fe200000e0000 */
[----:B------:R-:W-:Y:S01]  /*2afd0*/  UIADD3 UR56, UPT, UPT, UR23, 0x65000, URZ ;  /* 0x0006500017387890 */ /* 0x000fe2000fffe0ff */
[----:B------:R-:W2:Y:S01]  /*2afe0*/  LDCU UR22, c[0x0][0x900] ;  /* 0x00012000ff1677ac */ /* 0x000ea20008000800 */
[----:B---3--:R-:W-:Y:S02]  /*2aff0*/  UIADD3 UR42, UPT, UPT, UR8, 0xe8, URZ ;  /* 0x000000e8082a7890 */ /* 0x008fe4000fffe0ff */
[----:B------:R-:W-:-:S08]  /*2b000*/  UIADD3 UR40, UPT, UPT, UR23, 0x6d000, URZ ;  /* 0x0006d00017287890 */ /* 0x000fd0000fffe0ff */
[----:B------:R-:W-:Y:S02]  /*2b010*/  MOV.SPILL R0, UR58 ;  /* 0x0000003a00007c02 */ /* 0x000fe40009000f00 */
[----:B------:R-:W-:-:S13]  /*2b020*/  R2UR UR58, R3 ;  /* 0x00000000033a72ca */ /* 0x000fda00000e0000 */
[----:B------:R-:W-:Y:S01]  /*2b030*/  MOV.SPILL R3, UR58 ;  /* 0x0000003a00037c02 */ /* 0x000fe20009000f00 */
[----:B------:R-:W-:-:S07]  /*2b040*/  UIADD3 UR58, UPT, UPT, UR8, 0xa8, URZ ;  /* 0x000000a8083a7890 */ /* 0x000fce000fffe0ff */
[----:B------:R-:W-:Y:S02]  /*2b050*/  UMOV UR47, UR58 ;  /* 0x0000003a002f7c82 */ /* 0x000fe40008000000 */
[----:B------:R1:W-:Y:S02]  /*2b060*/  UTMASTG.5D [UR56], [UR70] ;  /* 0x00000038460073b5 */ /* 0x0003e40008020000 */
[----:B-1----:R-:W-:Y:S02]  /*2b070*/  UIADD3 UR56, UPT, UPT, UR23, 0x66000, URZ ;  /* 0x0006600017387890 */ /* 0x002fe4000fffe0ff */
[----:B------:R-:W-:Y:S02]  /*2b080*/  UIADD3 UR58, UPT, UPT, UR8, 0xb0, URZ ;  /* 0x000000b0083a7890 */ /* 0x000fe4000fffe0ff */
[----:B------:R-:W-:-:S05]  /*2b090*/  UIADD3 UR8, UPT, UPT, UR23, 0x61400, URZ ;  /* 0x0006140017087890 */ /* 0x000fca000fffe0ff */
[----:B------:R-:W-:Y:S02]  /*2b0a0*/  UMOV UR46, UR58 ;  /* 0x0000003a002e7c82 */ /* 0x000fe40008000000 */
[----:B------:R1:W-:Y:S02]  /*2b0b0*/  UTMASTG.5D [UR56], [UR70] ;  /* 0x00000038460073b5 */ /* 0x0003e40008020000 */
[----:B-1----:R-:W-:Y:S01]  /*2b0c0*/  R2UR.FILL UR58, R3 ;  /* 0x00000000033a72ca */ /* 0x002fe200004e0000 */
[----:B------:R-:W-:-:S12]  /*2b0d0*/  UIADD3 UR56, UPT, UPT, UR23, 0x67000, URZ ;  /* 0x0006700017387890 */ /* 0x000fd8000fffe0ff */
[----:B------:R1:W-:Y:S01]  /*2b0e0*/  UTMASTG.5D [UR56], [UR70] ;  /* 0x00000038460073b5 */ /* 0x0003e20008020000 */
[----:B------:R-:W-:Y:S01]  /*2b0f0*/  UMOV UR38, UR58 ;  /* 0x0000003a00267c82 */ /* 0x000fe20008000000 */
[----:B-1----:R-:W-:Y:S01]  /*2b100*/  R2UR.FILL UR58, R0 ;  /* 0x00000000003a72ca */ /* 0x002fe200004e0000 */
[----:B------:R-:W-:-:S12]  /*2b110*/  UIADD3 UR56, UPT, UPT, UR23, 0x68000, URZ ;  /* 0x0006800017387890 */ /* 0x000fd8000fffe0ff */
[----:B------:R1:W-:Y:S01]  /*2b120*/  UTMASTG.5D [UR56], [UR70] ;  /* 0x00000038460073b5 */ /* 0x0003e20008020000 */
[----:B------:R-:W-:Y:S01]  /*2b130*/  UMOV UR31, UR58 ;  /* 0x0000003a001f7c82 */ /* 0x000fe20008000000 */
[----:B------:R-:W-:Y:S01]  /*2b140*/  UTMASTG.5D [UR72], [UR70] ;  /* 0x00000048460073b5 */ /* 0x000fe20008020000 */
[----:B------:R-:W-:Y:S01]  /*2b150*/  UTMASTG.5D [UR64], [UR70] ;  /* 0x00000040460073b5 */ /* 0x000fe20008020000 */
[----:B-1----:R-:W-:Y:S02]  /*2b160*/  R2UR.FILL UR61, R16 ;  /* 0x00000000103d72ca */ /* 0x002fe400004e0000 */
        /* <DEDUP_REMOVED lines=11> */
[----:B-1----:R-:W-:Y:S01]  /*2b220*/  UIADD3 UR16, UPT, UPT, UR23, 0x62400, URZ ;  /* 0x0006240017107890 */ /* 0x002fe2000fffe0ff */
[----:B------:R-:W-:Y:S01]  /*2b230*/  UMOV UR18, UR5 ;  /* 0x0000000500127c82 */ /* 0x000fe20008000000 */
[----:B---3--:R-:W-:-:S07]  /*2b240*/  UIADD3 UR8, UPT, UPT, UR23, 0x63400, URZ ;  /* 0x0006340017087890 */ /* 0x008fce000fffe0ff */
[----:B------:R1:W-:Y:S01]  /*2b250*/  UTMASTG.5D [UR16], [UR70] ;  /* 0x00000010460073b5 */ /* 0x0003e20008020000 */
[----:B------:R-:W-:Y:S02]  /*2b260*/  UMOV UR10, UR4 ;  /* 0x00000004000a7c82 */ /* 0x000fe40008000000 */
        /* <DEDUP_REMOVED lines=38> */
[----:B------:R-:W-:Y:S01]  /*2b4d0*/  UMOV UR17, 0x80 ;  /* 0x0000008000117882 */ /* 0x000fe20000000000 */
[----:B------:R-:W-:Y:S01]  /*2b4e0*/  UMOV UR18, UR7 ;  /* 0x0000000700127c82 */ /* 0x000fe20008000000 */
[----:B---3--:R-:W-:-:S06]  /*2b4f0*/  UIADD3 UR8, UPT, UPT, UR23, 0x61800, URZ ;  /* 0x0006180017087890 */ /* 0x008fcc000fffe0ff */
[----:B------:R1:W-:Y:S01]  /*2b500*/  UTMASTG.5D [UR16], [UR70] ;  /* 0x00000010460073b5 */ /* 0x0003e20008020000 */
[----:B------:R-:W-:Y:S01]  /*2b510*/  UMOV UR9, 0x80 ;  /* 0x0000008000097882 */ /* 0x000fe20000000000 */
        /* <DEDUP_REMOVED lines=47> */
[----:B------:R-:W-:Y:S01]  /*2b810*/  R2UR.FILL UR7, R7 ;  /* 0x00000000070772ca */ /* 0x000fe200004e0000 */
[----:B---3--:R-:W-:-:S05]  /*2b820*/  UIADD3 UR8, UPT, UPT, UR23, 0x61c00, URZ ;  /* 0x00061c0017087890 */ /* 0x008fca000fffe0ff */
        /* <DEDUP_REMOVED lines=8> */
[----:B---3--:R-:W-:-:S06]  /*2b8b0*/  UIADD3 UR8, UPT, UPT, UR23, 0x63c00, URZ ;  /* 0x00063c0017087890 */ /* 0x008fcc000fffe0ff */
[----:B------:R1:W-:Y:S01]  /*2b8c0*/  UTMASTG.5D [UR16], [UR70] ;  /* 0x00000010460073b5 */ /* 0x0003e20008020000 */
[----:B------:R-:W-:Y:S01]  /*2b8d0*/  UMOV UR10, UR4 ;  /* 0x00000004000a7c82 */ /* 0x000fe20008000000 */
[----:B------:R-:W-:Y:S01]  /*2b8e0*/  R2UR.FILL UR4, R4 ;  /* 0x00000000040472ca */ /* 0x000fe200004e0000 */
[----:B------:R3:W-:Y:S01]  /*2b8f0*/  UTMASTG.5D [UR8], [UR70] ;  /* 0x00000008460073b5 */ /* 0x0007e20008020000 */
[----:B-1----:R-:W-:Y:S01]  /*2b900*/  UIADD3 UR16, UPT, UPT, UR23, 0x64c00, URZ ;  /* 0x00064c0017107890 */ /* 0x002fe2000fffe0ff */
[----:B------:R-:W-:Y:S01]  /*2b910*/  UMOV UR18, UR54 ;  /* 0x0000003600127c82 */ /* 0x000fe20008000000 */
[----:B------:R-:W1:Y:S01]  /*2b920*/  LDCU UR54, c[0x0][0x91c] ;  /* 0x00012380ff3677ac */ /* 0x000e620008000800 */
[----:B---3--:R-:W-:-:S06]  /*2b930*/  UIADD3 UR8, UPT, UPT, UR23, 0x65c00, URZ ;  /* 0x00065c0017087890 */ /* 0x008fcc000fffe0ff */
[----:B------:R3:W-:Y:S01]  /*2b940*/  UTMASTG.5D [UR16], [UR70] ;  /* 0x00000010460073b5 */ /* 0x0007e20008020000 */
[----:B------:R-:W-:Y:S01]  /*2b950*/  UMOV UR10, UR47 ;  /* 0x0000002f000a7c82 */ /* 0x000fe20008000000 */
[----:B------:R-:W1:Y:S01]  /*2b960*/  LDCU UR47, c[0x0][0x904] ;  /* 0x00012080ff2f77ac */ /* 0x000e620008000800 */
[----:B------:R5:W-:Y:S01]  /*2b970*/  UTMASTG.5D [UR8], [UR70] ;  /* 0x00000008460073b5 */ /* 0x000be20008020000 */
[----:B---3--:R-:W-:Y:S01]  /*2b980*/  UIADD3 UR16, UPT, UPT, UR23, 0x66c00, URZ ;  /* 0x00066c0017107890 */ /* 0x008fe2000fffe0ff */
[----:B------:R-:W-:Y:S01]  /*2b990*/  UMOV UR18, UR46 ;  /* 0x0000002e00127c82 */ /* 0x000fe20008000000 */
[----:B------:R-:W3:Y:S01]  /*2b9a0*/  LDCU UR46, c[0x0][0x380] ;  /* 0x00007000ff2e77ac */ /* 0x000ee20008000800 */
[----:B-----5:R-:W-:-:S06]  /*2b9b0*/  UIADD3 UR8, UPT, UPT, UR23, 0x67c00, URZ ;  /* 0x00067c0017087890 */ /* 0x020fcc000fffe0ff */
[----:B------:R5:W-:Y:S01]  /*2b9c0*/  UTMASTG.5D [UR16], [UR70] ;  /* 0x00000010460073b5 */ /* 0x000be20008020000 */
[----:B------:R-:W-:Y:S01]  /*2b9d0*/  UMOV UR10, UR38 ;  /* 0x00000026000a7c82 */ /* 0x000fe20008000000 */
[----:B------:R-:W1:Y:S01]  /*2b9e0*/  LDCU UR38, c[0x0][0x918] ;  /* 0x00012300ff2677ac */ /* 0x000e620008000800 */
[----:B------:R2:W-:Y:S01]  /*2b9f0*/  UTMASTG.5D [UR8], [UR70] ;  /* 0x00000008460073b5 */ /* 0x0005e20008020000 */
[----:B-----5:R-:W-:Y:S01]  /*2ba00*/  UIADD3 UR16, UPT, UPT, UR23, 0x68c00, URZ ;  /* 0x00068c0017107890 */ /* 0x020fe2000fffe0ff */
[----:B------:R-:W-:Y:S01]  /*2ba10*/  UMOV UR18, UR31 ;  /* 0x0000001f00127c82 */ /* 0x000fe20008000000 */
[----:B------:R-:W1:Y:S01]  /*2ba20*/  LDCU UR31, c[0x0][0x38c] ;  /* 0x00007180ff1f77ac */ /* 0x000e620008000800 */
[----:B--2---:R-:W-:-:S06]  /*2ba30*/  UIADD3 UR8, UPT, UPT, UR23, 0x69c00, URZ ;  /* 0x00069c0017087890 */ /* 0x004fcc000fffe0ff */
[----:B------:R2:W-:Y:S01]  /*2ba40*/  UTMASTG.5D [UR16], [UR70] ;  /* 0x00000010460073b5 */ /* 0x0005e20008020000 */
[----:B------:R-:W-:Y:S02]  /*2ba50*/  UMOV UR10, UR74 ;  /* 0x0000004a000a7c82 */ /* 0x000fe40008000000 */
[----:B------:R5:W-:Y:S01]  /*2ba60*/  UTMASTG.5D [UR8], [UR70] ;  /* 0x00000008460073b5 */ /* 0x000be20008020000 */
[----:B--2---:R-:W-:Y:S01]  /*2ba70*/  UIADD3 UR16, UPT, UPT, UR23, 0x6ac00, URZ ;  /* 0x0006ac0017107890 */ /* 0x004fe2000fffe0ff */
[----:B------:R-:W-:Y:S01]  /*2ba80*/  UMOV UR18, UR66 ;  /* 0x0000004200127c82 */ /* 0x000fe20008000000 */
[----:B-----5:R-:W-:-:S07]  /*2ba90*/  UIADD3 UR8, UPT, UPT, UR23, 0x6bc00, URZ ;  /* 0x0006bc0017087890 */ /* 0x020fce000fffe0ff */
        /* <DEDUP_REMOVED lines=14> */
[----:B------:R2:W-:Y:S02]  /*2bb80*/  UTMASTG.5D [UR8], [UR70] ;  /* 0x00000008460073b5 */ /* 0x0005e40008020000 */
[----:B-1234-:R-:W-:Y:S01]  /*2bb90*/  NOP ;  /* 0x0000000000007918 */ /* 0x01efe20000000000 */
.L_x_411:
[----:B------:R-:W-:Y:S05]  /*2bba0*/  BSYNC.RECONVERGENT B0 ;  /* 0x0000000000007941 */ /* 0x000fea0003800200 */
.L_x_410:
[----:B------:R0:W-:Y:S01]  /*2bbb0*/  UTMACMDFLUSH ;  /* 0x00000000000079b7 */ /* 0x0001e20000000000 */
[----:B------:R-:W-:-:S04]  /*2bbc0*/  DEPBAR.LE SB0, 0x1 ;  /* 0x000080400000791a */ /* 0x000fc80000000000 */
[----:B------:R-:W-:Y:S05]  /*2bbd0*/  BRA.U UP6, `(.L_x_412) ;  /* 0x0000000106047547 */ /* 0x000fea000b800000 */
[----:B------:R-:W-:Y:S05]  /*2bbe0*/  BPT.TRAP 0x1 ;  /* 0x000000040000795c */ /* 0x000fea0000300000 */
.L_x_412:
[----:B------:R-:W-:-:S04]  /*2bbf0*/  UIADD3 UR8, UPT, UPT, UR23, 0x700c0, URZ ;  /* 0x000700c017087890 */ /* 0x000fc8000fffe0ff */
[----:B------:R-:W-:-:S09]  /*2bc00*/  UPRMT UR8, UR30, 0x654, UR8 ;  /* 0x000006541e087896 */ /* 0x000fd20008000008 */
[----:B------:R-:W-:Y:S01]  /*2bc10*/  SYNCS.ARRIVE.TRANS64.RED.A1T0 RZ, [UR8], RZ ;  /* 0x000000ffffff79a7 */ /* 0x000fe20008100408 */
[----:B------:R-:W-:-:S04]  /*2bc20*/  DEPBAR.LE SB0, 0x0 ;  /* 0x000080000000791a */ /* 0x000fc80000000000 */
[----:B------:R-:W-:Y:S05]  /*2bc30*/  BRA.U UP6, `(.L_x_413) ;  /* 0x0000000106047547 */ /* 0x000fea000b800000 */
[----:B------:R-:W-:Y:S05]  /*2bc40*/  BPT.TRAP 0x1 ;  /* 0x000000040000795c */ /* 0x000fea0000300000 */
.L_x_413:
[----:B------:R-:W-:Y:S01]  /*2bc50*/  UIADD3 UR23, UPT, UPT, UR23, 0x700c8, URZ ;  /* 0x000700c817177890 */ /* 0x000fe2000fffe0ff */
[----:B-1----:R-:W-:Y:S01]  /*2bc60*/  HFMA2 R0, -RZ, RZ, 0, 5.9604644775390625e-08 ;  /* 0x00000001ff007431 */ /* 0x002fe200000001ff */
[----:B------:R-:W-:Y:S02]  /*2bc70*/  LOP3.LUT R2, R2, 0x1, RZ, 0x3c, !PT ;  /* 0x0000000102027812 */ /* 0x000fe400078e3cff */
[----:B------:R-:W-:-:S09]  /*2bc80*/  UPRMT UR23, UR30, 0x654, UR23 ;  /* 0x000006541e177896 */ /* 0x000fd20008000017 */
[----:B------:R-:W-:Y:S03]  /*2bc90*/  SYNCS.ARRIVE.TRANS64.RED.A1T0 RZ, [UR23], RZ ;  /* 0x000000ffffff79a7 */ /* 0x000fe60008100417 */
.L_x_403:
[----:B------:R-:W1:Y:S02]  /*2bca0*/  LDCU UR8, c[0x0][0x370] ;  /* 0x00006e00ff0877ac */ /* 0x000e640008000800 */
[----:B-1----:R-:W-:-:S04]  /*2bcb0*/  UIADD3 UR39, UPT, UPT, UR8, UR39, URZ ;  /* 0x0000002708277290 */ /* 0x002fc8000fffe0ff */
[----:B---3--:R-:W-:-:S09]  /*2bcc0*/  UISETP.GE.AND UP0, UPT, UR39, UR22, UPT ;  /* 0x000000162700728c */ /* 0x008fd2000bf06270 */
[----:B------:R-:W-:Y:S05]  /*2bcd0*/  BRA.U !UP0, `(.L_x_414) ;  /* 0xffffffcd08fc7547 */ /* 0x000fea000b83ffff */
[----:B------:R-:W-:-:S13]  /*2bce0*/  LOP3.LUT P0, RZ, R0, 0xff, RZ, 0xc0, !PT ;  /* 0x000000ff00ff7812 */ /* 0x000fda000780c0ff */
[----:B------:R-:W-:Y:S05]  /*2bcf0*/  @!P0 EXIT ;  /* 0x000000000000894d */ /* 0x000fea0003800000 */
[----:B------:R-:W1:Y:S01]  /*2bd00*/  S2UR UR4, SR_CgaCtaId ;  /* 0x00000000000479c3 */ /* 0x000e620000008800 */
[----:B------:R-:W-:Y:S01]  /*2bd10*/  UMOV UR5, 0x400 ;  /* 0x0000040000057882 */ /* 0x000fe20000000000 */
[----:B------:R-:W-:Y:S01]  /*2bd20*/  UMOV UR6, 0x40 ;  /* 0x0000004000067882 */ /* 0x000fe20000000000 */
[----:B------:R-:W-:Y:S02]  /*2bd30*/  IMAD.MOV.U32 R2, RZ, RZ, 0xffff ;  /* 0x0000ffffff027424 */ /* 0x000fe400078e00ff */
[----:B------:R-:W-:Y:S01]  /*2bd40*/  IMAD.MOV.U32 R0, RZ, RZ, 0x1 ;  /* 0x00000001ff007424 */ /* 0x000fe200078e00ff */
[----:B-1----:R-:W-:Y:S02]  /*2bd50*/  ULEA UR5, UR4, UR5, 0x18 ;  /* 0x0000000504057291 */ /* 0x002fe4000f8ec0ff */
[----:B------:R-:W-:-:S07]  /*2bd60*/  ULEA UR6, UR4, UR6, 0x18 ;  /* 0x0000000604067291 */ /* 0x000fce000f8ec0ff */
[----:B------:R-:W1:Y:S01]  /*2bd70*/  LDS R3, [UR5+0x700e0] ;  /* 0x0700e005ff037984 */ /* 0x000e620008000800 */
[----:B------:R-:W-:-:S03]  /*2bd80*/  NOP ;  /* 0x0000000000007918 */ /* 0x000fc60000000000 */
[----:B------:R-:W2:Y:S01]  /*2bd90*/  LDS R5, [UR6+0x14] ;  /* 0x00001406ff057984 */ /* 0x000ea20008000800 */
[----:B-1----:R-:W-:-:S04]  /*2bda0*/  LOP3.LUT R3, R3, 0xffff, RZ, 0xc0, !PT ;  /* 0x0000ffff03037812 */ /* 0x002fc800078ec0ff */
[----:B------:R-:W-:-:S04]  /*2bdb0*/  SHF.R.U32.HI R3, RZ, 0x5, R3 ;  /* 0x00000005ff037819 */ /* 0x000fc80000011603 */
[-C--:B------:R-:W-:Y:S02]  /*2bdc0*/  SHF.L.U32 R2, R2, R3.reuse, RZ ;  /* 0x0000000302027219 */ /* 0x080fe400000006ff */
[----:B------:R-:W-:Y:S02]  /*2bdd0*/  SHF.L.U32 R0, R0, R3, RZ ;  /* 0x0000000300007219 */ /* 0x000fe400000006ff */
[----:B--2---:R-:W-:-:S04]  /*2bde0*/  LOP3.LUT R5, R5, R2, RZ, 0xc0, !PT ;  /* 0x0000000205057212 */ /* 0x004fc800078ec0ff */
[----:B------:R-:W-:-:S13]  /*2bdf0*/  ISETP.NE.AND P0, PT, R5, R2, PT ;  /* 0x000000020500720c */ /* 0x000fda0003f05270 */
[----:B------:R-:W-:Y:S05]  /*2be00*/  @P0 BRA `(.L_x_415) ;  /* 0x00000000005c0947 */ /* 0x000fea0003800000 */
[----:B------:R-:W1:Y:S02]  /*2be10*/  LDS R3, [UR6+0x18] ;  /* 0x00001806ff037984 */ /* 0x000e640008000800 */
[----:B-1----:R-:W-:-:S04]  /*2be20*/  LOP3.LUT R3, R3, R0, RZ, 0xc0, !PT ;  /* 0x0000000003037212 */ /* 0x002fc800078ec0ff */
[----:B------:R-:W-:-:S13]  /*2be30*/  ISETP.NE.AND P0, PT, R3, R0, PT ;  /* 0x000000000300720c */ /* 0x000fda0003f05270 */
[----:B------:R-:W-:Y:S05]  /*2be40*/  @P0 BRA `(.L_x_416) ;  /* 0x0000000000400947 */ /* 0x000fea0003800000 */
[----:B------:R-:W-:Y:S01]  /*2be50*/  R2UR UR8, R2 ;  /* 0x00000000020872ca */ /* 0x000fe200000e0000 */
[----:B------:R-:W1:Y:S01]  /*2be60*/  S2R R3, SR_LANEID ;  /* 0x0000000000037919 */ /* 0x000e620000000000 */
[----:B------:R-:W-:Y:S01]  /*2be70*/  LOP3.LUT R4, RZ, R0, RZ, 0x33, !PT ;  /* 0x00000000ff047212 */ /* 0x000fe200078e33ff */
[----:B------:R-:W-:Y:S02]  /*2be80*/  VOTEU.ANY UR7, UPT, PT ;  /* 0x0000000000077886 */ /* 0x000fe400038e0100 */
[----:B------:R-:W-:Y:S01]  /*2be90*/  UFLO.U32 UR7, UR7 ;  /* 0x00000007000772bd */ /* 0x000fe200080e0000 */
[----:B------:R-:W2:Y:S07]  /*2bea0*/  REDUX UR4, R4 ;  /* 0x00000000040473c4 */ /* 0x000eae0000000000 */
[----:B------:R-:W-:-:S06]  /*2beb0*/  ULOP3.LUT UR8, URZ, UR8, URZ, 0x33, !UPT ;  /* 0x00000008ff087292 */ /* 0x000fcc000f8e33ff */
[----:B------:R-:W-:-:S04]  /*2bec0*/  IMAD.U32 R2, RZ, RZ, UR8 ;  /* 0x00000008ff027e24 */ /* 0x000fc8000f8e00ff */
[----:B------:R-:W3:Y:S02]  /*2bed0*/  REDUX UR5, R2 ;  /* 0x00000000020573c4 */ /* 0x000ee40000000000 */
[----:B------:R4:W-:Y:S01]  /*2bee0*/  UTCATOMSWS.AND URZ, UR8 ;  /* 0x0000000800ff79e3 */ /* 0x0009e20008000000 */
[----:B--2---:R-:W-:Y:S01]  /*2bef0*/  IMAD.U32 R0, RZ, RZ, UR4 ;  /* 0x00000004ff007e24 */ /* 0x004fe2000f8e00ff */
[----:B-1----:R-:W-:Y:S01]  /*2bf00*/  ISETP.EQ.U32.AND P0, PT, R3, UR7, PT ;  /* 0x0000000703007c0c */ /* 0x002fe2000bf02070 */
[----:B---3--:R-:W-:-:S12]  /*2bf10*/  IMAD.U32 R3, RZ, RZ, UR5 ;  /* 0x00000005ff037e24 */ /* 0x008fd8000f8e00ff */
[----:B------:R4:W-:Y:S04]  /*2bf20*/  @P0 ATOMS.AND RZ, [UR6+0x14], R3 ;  /* 0x00001403ffff098c */ /* 0x0009e8000a800006 */
[----:B------:R4:W-:Y:S01]  /*2bf30*/  @P0 ATOMS.AND RZ, [UR6+0x18], R0 ;  /* 0x00001800ffff098c */ /* 0x0009e2000a800006 */
[----:B------:R-:W-:Y:S05]  /*2bf40*/  BRA `(.L_x_417) ;  /* 0x0000000000147947 */ /* 0x000fea0003800000 */
.L_x_416:
[----:B------:R-:W-:Y:S02]  /*2bf50*/  MOV R2, 0x2bf70 ;  /* 0x0002bf7000027802 */ /* 0x000fe40000000f00 */
[----:B------:R-:W-:Y:S05]  /*2bf60*/  CALL.REL.NOINC `($__internal_0_$__cuda_sm10x_tcgen05_guardrail_trap_col_being_dealloced_not_returned_by_alloc) ;  /* 0x0000001000c47944 */ /* 0x000fea0003c00000 */
[----:B------:R-:W-:Y:S05]  /*2bf70*/  BRA `(.L_x_417) ;  /* 0x0000000000087947 */ /* 0x000fea0003800000 */
.L_x_415:
[----:B------:R-:W-:Y:S02]  /*2bf80*/  MOV R2, 0x2bfa0 ;  /* 0x0002bfa000027802 */ /* 0x000fe40000000f00 */
[----:B------:R-:W-:Y:S05]  /*2bf90*/  CALL.REL.NOINC `($__internal_2_$__cuda_sm10x_tcgen05_guardrail_trap_unallocated_columns_being_dealloced) ;  /* 0x0000001000d07944 */ /* 0x000fea0003c00000 */
.L_x_417:
[----:B------:R-:W-:Y:S01]  /*2bfa0*/  NOP ;  /* 0x0000000000007918 */ /* 0x000fe20000000000 */
[----:B----4-:R-:W-:Y:S05]  /*2bfb0*/  EXIT ;  /* 0x000000000000794d */ /* 0x010fea0003800000 */
.L_x_37:
[----:B------:R-:W-:-:S07]  /*2bfc0*/  MOV R9, UR22 ;  /* 0x0000001600097c02 */ /* 0x000fce0008000f00 */
.L_x_418:
[----:B-1----:R1:W2:Y:S02]  /*2bfd0*/  SYNCS.PHASECHK.TRANS64.TRYWAIT P0, [R9+URZ+0x70000], R0 ;  /* 0x07000000090075a7 */ /* 0x0022a400080011ff */
[----:B--2---:R-:W-:Y:S05]  /*2bfe0*/  @!P0 NANOSLEEP.SYNCS 0x989680 ;  /* 0x009896800000895d */ /* 0x004fea0003900000 */
[----:B------:R-:W2:Y:S02]  /*2bff0*/  @!P0 SYNCS.PHASECHK.TRANS64 P0, [R9+URZ+0x70000], R0 ;  /* 0x07000000090085a7 */ /* 0x000ea400080010ff */
[----:B--2---:R-:W-:Y:S05]  /*2c000*/  @!P0 BRA `(.L_x_418) ;  /* 0xfffffffc00f08947 */ /* 0x004fea000383ffff */
[----:B------:R-:W-:Y:S05]  /*2c010*/  BRA `(.L_x_419) ;  /* 0xfffffd5c00507947 */ /* 0x000fea000383ffff */
.L_x_39:
[----:B------:R-:W-:-:S07]  /*2c020*/  MOV R2, UR20 ;  /* 0x0000001400027c02 */ /* 0x000fce0008000f00 */
.L_x_420:
[----:B-1----:R1:W2:Y:S02]  /*2c030*/  SYNCS.PHASECHK.TRANS64.TRYWAIT P0, [R2+URZ+0x70020], R9 ;  /* 0x07002009020075a7 */ /* 0x0022a400080011ff */
[----:B--2---:R-:W-:Y:S05]  /*2c040*/  @!P0 NANOSLEEP.SYNCS 0x989680 ;  /* 0x009896800000895d */ /* 0x004fea0003900000 */
[----:B------:R-:W2:Y:S02]  /*2c050*/  @!P0 SYNCS.PHASECHK.TRANS64 P0, [R2+URZ+0x70020], R9 ;  /* 0x07002009020085a7 */ /* 0x000ea400080010ff */
[----:B--2---:R-:W-:Y:S05]  /*2c060*/  @!P0 BRA `(.L_x_420) ;  /* 0xfffffffc00f08947 */ /* 0x004fea000383ffff */
[----:B------:R-:W-:Y:S05]  /*2c070*/  BRA `(.L_x_421) ;  /* 0xfffffd5c00547947 */ /* 0x000fea000383ffff */
.L_x_41:
[----:B------:R-:W-:-:S07]  /*2c080*/  MOV R10, UR22 ;  /* 0x00000016000a7c02 */ /* 0x000fce0008000f00 */
.L_x_422:
[----:B-1----:R1:W2:Y:S02]  /*2c090*/  SYNCS.PHASECHK.TRANS64.TRYWAIT P0, [R10+URZ+0x70058], R11 ;  /* 0x0700580b0a0075a7 */ /* 0x0022a400080011ff */
[----:B--2---:R-:W-:Y:S05]  /*2c0a0*/  @!P0 NANOSLEEP.SYNCS 0x989680 ;  /* 0x009896800000895d */ /* 0x004fea0003900000 */
[----:B------:R-:W2:Y:S02]  /*2c0b0*/  @!P0 SYNCS.PHASECHK.TRANS64 P0, [R10+URZ+0x70058], R11 ;  /* 0x0700580b0a0085a7 */ /* 0x000ea400080010ff */
[----:B--2---:R-:W-:Y:S05]  /*2c0c0*/  @!P0 BRA `(.L_x_422) ;  /* 0xfffffffc00f08947 */ /* 0x004fea000383ffff */
[----:B------:R-:W-:Y:S05]  /*2c0d0*/  BRA `(.L_x_423) ;  /* 0xfffffd5c00787947 */ /* 0x000fea000383ffff */
.L_x_45:
[----:B------:R-:W-:-:S07]  /*2c0e0*/  MOV R11, UR22 ;  /* 0x00000016000b7c02 */ /* 0x000fce0008000f00 */
.L_x_424:
[----:B-1----:R1:W2:Y:S02]  /*2c0f0*/  SYNCS.PHASECHK.TRANS64.TRYWAIT P0, [R11+URZ+0x70008], R0 ;  /* 0x070008000b0075a7 */ /* 0x0022a400080011ff */
[----:B--2---:R-:W-:Y:S05]  /*2c100*/  @!P0 NANOSLEEP.SYNCS 0x989680 ;  /* 0x009896800000895d */ /* 0x004fea0003900000 */
[----:B------:R-:W2:Y:S02]  /*2c110*/  @!P0 SYNCS.PHASECHK.TRANS64 P0, [R11+URZ+0x70008], R0 ;  /* 0x070008000b0085a7 */ /* 0x000ea400080010ff */
[----:B--2---:R-:W-:Y:S05]  /*2c120*/  @!P0 BRA `(.L_x_424) ;  /* 0xfffffffc00f08947 */ /* 0x004fea000383ffff */
[----:B------:R-:W-:Y:S05]  /*2c130*/  BRA `(.L_x_425) ;  /* 0xfffffd6800287947 */ /* 0x000fea000383ffff */
.L_x_47:
[----:B------:R-:W-:-:S07]  /*2c140*/  MOV R11, UR22 ;  /* 0x00000016000b7c02 */ /* 0x000fce0008000f00 */
.L_x_426:
[----:B-1----:R1:W2:Y:S02]  /*2c150*/  SYNCS.PHASECHK.TRANS64.TRYWAIT P0, [R11+URZ+0x70068], R12 ;  /* 0x0700680c0b0075a7 */ /* 0x0022a400080011ff */
[----:B--2---:R-:W-:Y:S05]  /*2c160*/  @!P0 NANOSLEEP.SYNCS 0x989680 ;  /* 0x009896800000895d */ /* 0x004fea0003900000 */
[----:B------:R-:W2:Y:S02]  /*2c170*/  @!P0 SYNCS.PHASECHK.TRANS64 P0, [R11+URZ+0x70068], R12 ;  /* 0x0700680c0b0085a7 */ /* 0x000ea400080010ff */
[----:B--2---:R-:W-:Y:S05]  /*2c180*/  @!P0 BRA `(.L_x_426) ;  /* 0xfffffffc00f08947 */ /* 0x004fea000383ffff */
[----:B------:R-:W-:Y:S05]  /*2c190*/  BRA `(.L_x_427) ;  /* 0xfffffd68002c7947 */ /* 0x000fea000383ffff */
.L_x_51:
[----:B------:R-:W-:-:S07]  /*2c1a0*/  MOV R0, UR4 ;  /* 0x0000000400007c02 */ /* 0x000fce0008000f00 */
.L_x_428:
[----:B-1----:R1:W3:Y:S02]  /*2c1b0*/  SYNCS.PHASECHK.TRANS64.TRYWAIT P0, [R0+URZ+0x70020], R3 ;  /* 0x07002003000075a7 */ /* 0x0022e400080011ff */
[----:B---3--:R-:W-:Y:S05]  /*2c1c0*/  @!P0 NANOSLEEP.SYNCS 0x989680 ;  /* 0x009896800000895d */ /* 0x008fea0003900000 */
[----:B------:R-:W3:Y:S02]  /*2c1d0*/  @!P0 SYNCS.PHASECHK.TRANS64 P0, [R0+URZ+0x70020], R3 ;  /* 0x07002003000085a7 */ /* 0x000ee400080010ff */
[----:B---3--:R-:W-:Y:S05]  /*2c1e0*/  @!P0 BRA `(.L_x_428) ;  /* 0xfffffffc00f08947 */ /* 0x008fea000383ffff */
[----:B------:R-:W-:Y:S05]  /*2c1f0*/  BRA `(.L_x_429) ;  /* 0xfffffd7000a07947 */ /* 0x000fea000383ffff */
.L_x_53:
[----:B------:R-:W-:-:S07]  /*2c200*/  MOV R0, UR22 ;  /* 0x0000001600007c02 */ /* 0x000fce0008000f00 */
.L_x_430:
[----:B-1----:R1:W3:Y:S02]  /*2c210*/  SYNCS.PHASECHK.TRANS64.TRYWAIT P0, [R0+URZ+0x700a0], R9 ;  /* 0x0700a009000075a7 */ /* 0x0022e400080011ff */
[----:B---3--:R-:W-:Y:S05]  /*2c220*/  @!P0 NANOSLEEP.SYNCS 0x989680 ;  /* 0x009896800000895d */ /* 0x008fea0003900000 */
[----:B------:R-:W3:Y:S02]  /*2c230*/  @!P0 SYNCS.PHASECHK.TRANS64 P0, [R0+URZ+0x700a0], R9 ;  /* 0x0700a009000085a7 */ /* 0x000ee400080010ff */
[----:B---3--:R-:W-:Y:S05]  /*2c240*/  @!P0 BRA `(.L_x_430) ;  /* 0xfffffffc00f08947 */ /* 0x008fea000383ffff */
[----:B------:R-:W-:Y:S05]  /*2c250*/  BRA `(.L_x_431) ;  /* 0xfffffd7000b07947 */ /* 0x000fea000383ffff */
.L_x_55:
[----:B------:R-:W-:Y:S02]  /*2c260*/  SHF.L.U32 R11, R12, 0x1f, RZ ;  /* 0x0000001f0c0b7819 */ /* 0x000fe400000006ff */
[----:B------:R-:W-:-:S07]  /*2c270*/  MOV R10, UR22 ;  /* 0x00000016000a7c02 */ /* 0x000fce0008000f00 */
.L_x_432:
[----:B-1----:R1:W3:Y:S02]  /*2c280*/  SYNCS.PHASECHK.TRANS64.TRYWAIT P0, [R10+URZ+0x70058], R11 ;  /* 0x0700580b0a0075a7 */ /* 0x0022e400080011ff */
[----:B---3--:R-:W-:Y:S05]  /*2c290*/  @!P0 NANOSLEEP.SYNCS 0x989680 ;  /* 0x009896800000895d */ /* 0x008fea0003900000 */
[----:B------:R-:W3:Y:S02]  /*2c2a0*/  @!P0 SYNCS.PHASECHK.TRANS64 P0, [R10+URZ+0x70058], R11 ;  /* 0x0700580b0a0085a7 */ /* 0x000ee400080010ff */
[----:B---3--:R-:W-:Y:S05]  /*2c2b0*/  @!P0 BRA `(.L_x_432) ;  /* 0xfffffffc00f08947 */ /* 0x008fea000383ffff */
[----:B------:R-:W-:Y:S05]  /*2c2c0*/  BRA `(.L_x_433) ;  /* 0xfffffd7000b87947 */ /* 0x000fea000383ffff */
.L_x_59:
[----:B------:R-:W-:Y:S07]  /*2c2d0*/  MOV R0, UR7 ;  /* 0x0000000700007c02 */ /* 0x000fee0008000f00 */
.L_x_434:
[----:B--2---:R2:W3:Y:S02]  /*2c2e0*/  SYNCS.PHASECHK.TRANS64.TRYWAIT P0, [R0+URZ+0x70020], R9 ;  /* 0x07002009000075a7 */ /* 0x0044e400080011ff */
[----:B---3--:R-:W-:Y:S05]  /*2c2f0*/  @!P0 NANOSLEEP.SYNCS 0x989680 ;  /* 0x009896800000895d */ /* 0x008fea0003900000 */
[----:B------:R-:W3:Y:S02]  /*2c300*/  @!P0 SYNCS.PHASECHK.TRANS64 P0, [R0+URZ+0x70020], R9 ;  /* 0x07002009000085a7 */ /* 0x000ee400080010ff */
[----:B---3--:R-:W-:Y:S05]  /*2c310*/  @!P0 BRA `(.L_x_434) ;  /* 0xfffffffc00f08947 */ /* 0x008fea000383ffff */
[----:B------:R-:W-:Y:S05]  /*2c320*/  BRA `(.L_x_435) ;  /* 0xfffffd7800287947 */ /* 0x000fea000383ffff */
.L_x_62:
[----:B------:R-:W-:Y:S07]  /*2c330*/  MOV R0, UR22 ;  /* 0x0000001600007c02 */ /* 0x000fee0008000f00 */
.L_x_436:
[----:B--2---:R2:W3:Y:S02]  /*2c340*/  SYNCS.PHASECHK.TRANS64.TRYWAIT P0, [R0+URZ+0x700a8], R9 ;  /* 0x0700a809000075a7 */ /* 0x0044e400080011ff */
[----:B---3--:R-:W-:Y:S05]  /*2c350*/  @!P0 NANOSLEEP.SYNCS 0x989680 ;  /* 0x009896800000895d */ /* 0x008fea0003900000 */
[----:B------:R-:W3:Y:S02]  /*2c360*/  @!P0 SYNCS.PHASECHK.TRANS64 P0, [R0+URZ+0x700a8], R9 ;  /* 0x0700a809000085a7 */ /* 0x000ee400080010ff */
[----:B---3--:R-:W-:Y:S05]  /*2c370*/  @!P0 BRA `(.L_x_436) ;  /* 0xfffffffc00f08947 */ /* 0x008fea000383ffff */
[----:B------:R-:W-:Y:S05]  /*2c380*/  BRA `(.L_x_437) ;  /* 0xfffffd8400247947 */ /* 0x000fea000383ffff */
.L_x_64:
[----:B------:R-:W-:Y:S07]  /*2c390*/  MOV R2, UR22 ;  /* 0x0000001600027c02 */ /* 0x000fee0008000f00 */
.L_x_438:
[----:B--2---:R2:W3:Y:S02]  /*2c3a0*/  SYNCS.PHASECHK.TRANS64.TRYWAIT P0, [R2+URZ+0x70068], R19 ;  /* 0x07006813020075a7 */ /* 0x0044e400080011ff */
[----:B---3--:R-:W-:Y:S05]  /*2c3b0*/  @!P0 NANOSLEEP.SYNCS 0x989680 ;  /* 0x009896800000895d */ /* 0x008fea0003900000 */
[----:B------:R-:W3:Y:S02]  /*2c3c0*/  @!P0 SYNCS.PHASECHK.TRANS64 P0, [R2+URZ+0x70068], R19 ;  /* 0x07006813020085a7 */ /* 0x000ee400080010ff */
[----:B---3--:R-:W-:Y:S05]  /*2c3d0*/  @!P0 BRA `(.L_x_438) ;  /* 0xfffffffc00f08947 */ /* 0x008fea000383ffff */
[----:B------:R-:W-:Y:S05]  /*2c3e0*/  BRA `(.L_x_439) ;  /* 0xfffffd8400287947 */ /* 0x000fea000383ffff */
.L_x_70:
[----:B------:R-:W-:Y:S07]  /*2c3f0*/  MOV R0, UR4 ;  /* 0x0000000400007c02 */ /* 0x000fee0008000f00 */
.L_x_440:
[----:B-1----:R1:W2:Y:S02]  /*2c400*/  SYNCS.PHASECHK.TRANS64.TRYWAIT P0, [R0+URZ+0x70020], R9 ;  /* 0x07002009000075a7 */ /* 0x0022a400080011ff */
[----:B--2---:R-:W-:Y:S05]  /*2c410*/  @!P0 NANOSLEEP.SYNCS 0x989680 ;  /* 0x009896800000895d */ /* 0x004fea0003900000 */
[----:B------:R-:W2:Y:S02]  /*2c420*/  @!P0 SYNCS.PHASECHK.TRANS64 P0, [R0+URZ+0x70020], R9 ;  /* 0x07002009000085a7 */ /* 0x000ea400080010ff */
[----:B--2---:R-:W-:Y:S05]  /*2c430*/  @!P0 BRA `(.L_x_440) ;  /* 0xfffffffc00f08947 */ /* 0x004fea000383ffff */
[----:B------:R-:W-:Y:S05]  /*2c440*/  BRA `(.L_x_441) ;  /* 0xfffffd9400dc7947 */ /* 0x000fea000383ffff */
.L_x_72:
[----:B------:R-:W-:Y:S07]  /*2c450*/  MOV R0, UR22 ;  /* 0x0000001600007c02 */ /* 0x000fee0008000f00 */
.L_x_442:
[----:B-1----:R1:W2:Y:S02]  /*2c460*/  SYNCS.PHASECHK.TRANS64.TRYWAIT P0, [R0+URZ+0x700a0], R9 ;  /* 0x0700a009000075a7 */ /* 0x0022a400080011ff */
[----:B--2---:R-:W-:Y:S05]  /*2c470*/  @!P0 NANOSLEEP.SYNCS 0x989680 ;  /* 0x009896800000895d */ /* 0x004fea0003900000 */
[----:B------:R-:W2:Y:S02]  /*2c480*/  @!P0 SYNCS.PHASECHK.TRANS64 P0, [R0+URZ+0x700a0], R9 ;  /* 0x0700a009000085a7 */ /* 0x000ea400080010ff */
[----:B--2---:R-:W-:Y:S05]  /*2c490*/  @!P0 BRA `(.L_x_442) ;  /* 0xfffffffc00f08947 */ /* 0x004fea000383ffff */
[----:B------:R-:W-:Y:S05]  /*2c4a0*/  BRA `(.L_x_443) ;  /* 0xfffffd9400ec7947 */ /* 0x000fea000383ffff */
.L_x_74:
[----:B------:R-:W-:Y:S02]  /*2c4b0*/  SHF.L.U32 R11, R12, 0x1f, RZ ;  /* 0x0000001f0c0b7819 */ /* 0x000fe400000006ff */
[----:B------:R-:W-:Y:S07]  /*2c4c0*/  MOV R10, UR22 ;  /* 0x00000016000a7c02 */ /* 0x000fee0008000f00 */
.L_x_444:
[----:B-1----:R1:W2:Y:S02]  /*2c4d0*/  SYNCS.PHASECHK.TRANS64.TRYWAIT P0, [R10+URZ+0x70058], R11 ;  /* 0x0700580b0a0075a7 */ /* 0x0022a400080011ff */
[----:B--2---:R-:W-:Y:S05]  /*2c4e0*/  @!P0 NANOSLEEP.SYNCS 0x989680 ;  /* 0x009896800000895d */ /* 0x004fea0003900000 */
[----:B------:R-:W2:Y:S02]  /*2c4f0*/  @!P0 SYNCS.PHASECHK.TRANS64 P0, [R10+URZ+0x70058], R11 ;  /* 0x0700580b0a0085a7 */ /* 0x000ea400080010ff */
[----:B--2---:R-:W-:Y:S05]  /*2c500*/  @!P0 BRA `(.L_x_444) ;  /* 0xfffffffc00f08947 */ /* 0x004fea000383ffff */
[----:B------:R-:W-:Y:S05]  /*2c510*/  BRA `(.L_x_445) ;  /* 0xfffffd9400f47947 */ /* 0x000fea000383ffff */
.L_x_82:
[----:B------:R-:W-:-:S07]  /*2c520*/  MOV R2, UR22 ;  /* 0x0000001600027c02 */ /* 0x000fce0008000f00 */
.L_x_446:
[----:B---3--:R3:W4:Y:S02]  /*2c530*/  SYNCS.PHASECHK.TRANS64.TRYWAIT P0, [R2+URZ+0x700a8], R9 ;  /* 0x0700a809020075a7 */ /* 0x00872400080011ff */
[----:B----4-:R-:W-:Y:S05]  /*2c540*/  @!P0 NANOSLEEP.SYNCS 0x989680 ;  /* 0x009896800000895d */ /* 0x010fea0003900000 */
[----:B------:R-:W4:Y:S02]  /*2c550*/  @!P0 SYNCS.PHASECHK.TRANS64 P0, [R2+URZ+0x700a8], R9 ;  /* 0x0700a809020085a7 */ /* 0x000f2400080010ff */
[----:B----4-:R-:W-:Y:S05]  /*2c560*/  @!P0 BRA `(.L_x_446) ;  /* 0xfffffffc00f08947 */ /* 0x010fea000383ffff */
[----:B------:R-:W-:Y:S05]  /*2c570*/  BRA `(.L_x_447) ;  /* 0xfffffd9c004c7947 */ /* 0x000fea000383ffff */
.L_x_84:
[----:B------:R-:W-:-:S07]  /*2c580*/  MOV R0, UR22 ;  /* 0x0000001600007c02 */ /* 0x000fce0008000f00 */
.L_x_448:
[----:B-1----:R1:W3:Y:S02]  /*2c590*/  SYNCS.PHASECHK.TRANS64.TRYWAIT P0, [R0+URZ+0x70068], R11 ;  /* 0x0700680b000075a7 */ /* 0x0022e400080011ff */
[----:B---3--:R-:W-:Y:S05]  /*2c5a0*/  @!P0 NANOSLEEP.SYNCS 0x989680 ;  /* 0x009896800000895d */ /* 0x008fea0003900000 */
[----:B------:R-:W3:Y:S02]  /*2c5b0*/  @!P0 SYNCS.PHASECHK.TRANS64 P0, [R0+URZ+0x70068], R11 ;  /* 0x0700680b000085a7 */ /* 0x000ee400080010ff */
[----:B---3--:R-:W-:Y:S05]  /*2c5c0*/  @!P0 BRA `(.L_x_448) ;  /* 0xfffffffc00f08947 */ /* 0x008fea000383ffff */
[----:B------:R-:W-:Y:S05]  /*2c5d0*/  BRA `(.L_x_449) ;  /* 0xfffffd9c00507947 */ /* 0x000fea000383ffff */
.L_x_96:
[----:B-1----:R1:W2:Y:S02]  /*2c5e0*/  SYNCS.PHASECHK.TRANS64.TRYWAIT P0, [R16+URZ+0x700c0], R3 ;  /* 0x0700c003100075a7 */ /* 0x0022a400080011ff */
[----:B--2---:R-:W-:Y:S05]  /*2c5f0*/  @!P0 NANOSLEEP.SYNCS 0x989680 ;  /* 0x009896800000895d */ /* 0x004fea0003900000 */
[----:B------:R-:W2:Y:S02]  /*2c600*/  @!P0 SYNCS.PHASECHK.TRANS64 P0, [R16+URZ+0x700c0], R3 ;  /* 0x0700c003100085a7 */ /* 0x000ea400080010ff */
[----:B--2---:R-:W-:Y:S05]  /*2c610*/  @!P0 BRA `(.L_x_96) ;  /* 0xfffffffc00f08947 */ /* 0x004fea000383ffff */
[----:B------:R-:W-:Y:S05]  /*2c620*/  BRA `(.L_x_450) ;  /* 0xfffffda400b07947 */ /* 0x000fea000383ffff */
.L_x_163:
[----:B-1----:R1:W3:Y:S02]  /*2c630*/  SYNCS.PHASECHK.TRANS64.TRYWAIT P0, [R0+URZ+0x700c8], R5 ;  /* 0x0700c805000075a7 */ /* 0x0022e400080011ff */
[----:B---3--:R-:W-:Y:S05]  /*2c640*/  @!P0 NANOSLEEP.SYNCS 0x989680 ;  /* 0x009896800000895d */ /* 0x008fea0003900000 */
[----:B------:R-:W3:Y:S02]  /*2c650*/  @!P0 SYNCS.PHASECHK.TRANS64 P0, [R0+URZ+0x700c8], R5 ;  /* 0x0700c805000085a7 */ /* 0x000ee400080010ff */
[----:B---3--:R-:W-:Y:S05]  /*2c660*/  @!P0 BRA `(.L_x_163) ;  /* 0xfffffffc00f08947 */ /* 0x008fea000383ffff */
[----:B------:R-:W-:Y:S05]  /*2c670*/  BRA `(.L_x_451) ;  /* 0xfffffe2000e47947 */ /* 0x000fea000383ffff */
.L_x_169:
[----:B-1----:R1:W2:Y:S02]  /*2c680*/  SYNCS.PHASECHK.TRANS64.TRYWAIT P0, [R59+URZ+0x70070], R0 ;  /* 0x070070003b0075a7 */ /* 0x0022a400080011ff */
[----:B--2---:R-:W-:Y:S05]  /*2c690*/  @!P0 NANOSLEEP.SYNCS 0x989680 ;  /* 0x009896800000895d */ /* 0x004fea0003900000 */
[----:B------:R-:W2:Y:S02]  /*2c6a0*/  @!P0 SYNCS.PHASECHK.TRANS64 P0, [R59+URZ+0x70070], R0 ;  /* 0x070070003b0085a7 */ /* 0x000ea400080010ff */
[----:B--2---:R-:W-:Y:S05]  /*2c6b0*/  @!P0 BRA `(.L_x_169) ;  /* 0xfffffffc00f08947 */ /* 0x004fea000383ffff */
[----:B------:R-:W-:Y:S05]  /*2c6c0*/  BRA `(.L_x_452) ;  /* 0xfffffe2800287947 */ /* 0x000fea000383ffff */
.L_x_172:
[----:B--2---:R2:W3:Y:S02]  /*2c6d0*/  SYNCS.PHASECHK.TRANS64.TRYWAIT P1, [R59+URZ+0x70080], R4 ;  /* 0x070080043b0075a7 */ /* 0x0044e400080211ff */
[----:B---3--:R-:W-:Y:S05]  /*2c6e0*/  @!P1 NANOSLEEP.SYNCS 0x989680 ;  /* 0x009896800000995d */ /* 0x008fea0003900000 */
[----:B------:R-:W3:Y:S02]  /*2c6f0*/  @!P1 SYNCS.PHASECHK.TRANS64 P1, [R59+URZ+0x70080], R4 ;  /* 0x070080043b0095a7 */ /* 0x000ee400080210ff */
[----:B---3--:R-:W-:Y:S05]  /*2c700*/  @!P1 BRA `(.L_x_172) ;  /* 0xfffffffc00f09947 */ /* 0x008fea000383ffff */
[----:B------:R-:W-:Y:S05]  /*2c710*/  BRA `(.L_x_453) ;  /* 0xfffffe2800507947 */ /* 0x000fea000383ffff */
.L_x_175:
[----:B-1----:R1:W3:Y:S02]  /*2c720*/  SYNCS.PHASECHK.TRANS64.TRYWAIT P0, [R59+URZ+0x70070], R0 ;  /* 0x070070003b0075a7 */ /* 0x0022e400080011ff */
[----:B---3--:R-:W-:Y:S05]  /*2c730*/  @!P0 NANOSLEEP.SYNCS 0x989680 ;  /* 0x009896800000895d */ /* 0x008fea0003900000 */
[----:B------:R-:W3:Y:S02]  /*2c740*/  @!P0 SYNCS.PHASECHK.TRANS64 P0, [R59+URZ+0x70070], R0 ;  /* 0x070070003b0085a7 */ /* 0x000ee400080010ff */
[----:B---3--:R-:W-:Y:S05]  /*2c750*/  @!P0 BRA `(.L_x_175) ;  /* 0xfffffffc00f08947 */ /* 0x008fea000383ffff */
[----:B------:R-:W-:Y:S05]  /*2c760*/  BRA `(.L_x_454) ;  /* 0xfffffe28007c7947 */ /* 0x000fea000383ffff */
.L_x_177:
[----:B-1----:R1:W2:Y:S02]  /*2c770*/  SYNCS.PHASECHK.TRANS64.TRYWAIT P0, [R59+URZ+0x70090], R0 ;  /* 0x070090003b0075a7 */ /* 0x0022a400080011ff */
[----:B--2---:R-:W-:Y:S05]  /*2c780*/  @!P0 NANOSLEEP.SYNCS 0x989680 ;  /* 0x009896800000895d */ /* 0x004fea0003900000 */
[----:B------:R-:W2:Y:S02]  /*2c790*/  @!P0 SYNCS.PHASECHK.TRANS64 P0, [R59+URZ+0x70090], R0 ;  /* 0x070090003b0085a7 */ /* 0x000ea400080010ff */
[----:B--2---:R-:W-:Y:S05]  /*2c7a0*/  @!P0 BRA `(.L_x_177) ;  /* 0xfffffffc00f08947 */ /* 0x004fea000383ffff */
[----:B------:R-:W-:Y:S05]  /*2c7b0*/  BRA `(.L_x_455) ;  /* 0xfffffe2800c47947 */ /* 0x000fea000383ffff */
.L_x_205:
[----:B-1----:R1:W2:Y:S02]  /*2c7c0*/  SYNCS.PHASECHK.TRANS64.TRYWAIT P0, [R59+URZ+0x70080], R0 ;  /* 0x070080003b0075a7 */ /* 0x0022a400080011ff */
[----:B--2---:R-:W-:Y:S05]  /*2c7d0*/  @!P0 NANOSLEEP.SYNCS 0x989680 ;  /* 0x009896800000895d */ /* 0x004fea0003900000 */
[----:B------:R-:W2:Y:S02]  /*2c7e0*/  @!P0 SYNCS.PHASECHK.TRANS64 P0, [R59+URZ+0x70080], R0 ;  /* 0x070080003b0085a7 */ /* 0x000ea400080010ff */
[----:B--2---:R-:W-:Y:S05]  /*2c7f0*/  @!P0 BRA `(.L_x_205) ;  /* 0xfffffffc00f08947 */ /* 0x004fea000383ffff */
[----:B------:R-:W-:Y:S05]  /*2c800*/  BRA `(.L_x_456) ;  /* 0xfffffe4400f47947 */ /* 0x000fea000383ffff */
.L_x_207:
[----:B-1----:R1:W2:Y:S02]  /*2c810*/  SYNCS.PHASECHK.TRANS64.TRYWAIT P0, [R59+URZ+0x70098], R0 ;  /* 0x070098003b0075a7 */ /* 0x0022a400080011ff */
[----:B--2---:R-:W-:Y:S05]  /*2c820*/  @!P0 NANOSLEEP.SYNCS 0x989680 ;  /* 0x009896800000895d */ /* 0x004fea0003900000 */
[----:B------:R-:W2:Y:S02]  /*2c830*/  @!P0 SYNCS.PHASECHK.TRANS64 P0, [R59+URZ+0x70098], R0 ;  /* 0x070098003b0085a7 */ /* 0x000ea400080010ff */
[----:B--2---:R-:W-:Y:S05]  /*2c840*/  @!P0 BRA `(.L_x_207) ;  /* 0xfffffffc00f08947 */ /* 0x004fea000383ffff */
[----:B------:R-:W-:Y:S05]  /*2c850*/  BRA `(.L_x_457) ;  /* 0xfffffe4800387947 */ /* 0x000fea000383ffff */
.L_x_237:
[----:B--2---:R2:W3:Y:S02]  /*2c860*/  SYNCS.PHASECHK.TRANS64.TRYWAIT P0, [R59+URZ+0x70070], R4 ;  /* 0x070070043b0075a7 */ /* 0x0044e400080011ff */
[----:B---3--:R-:W-:Y:S05]  /*2c870*/  @!P0 NANOSLEEP.SYNCS 0x989680 ;  /* 0x009896800000895d */ /* 0x008fea0003900000 */
[----:B------:R-:W3:Y:S02]  /*2c880*/  @!P0 SYNCS.PHASECHK.TRANS64 P0, [R59+URZ+0x70070], R4 ;  /* 0x070070043b0085a7 */ /* 0x000ee400080010ff */
[----:B---3--:R-:W-:Y:S05]  /*2c890*/  @!P0 BRA `(.L_x_237) ;  /* 0xfffffffc00f08947 */ /* 0x008fea000383ffff */
[----:B------:R-:W-:Y:S05]  /*2c8a0*/  BRA `(.L_x_458) ;  /* 0xfffffe64008c7947 */ /* 0x000fea000383ffff */
.L_x_240:
[----:B-1----:R1:W3:Y:S02]  /*2c8b0*/  SYNCS.PHASECHK.TRANS64.TRYWAIT P0, [R59+URZ+0x70090], R0 ;  /* 0x070090003b0075a7 */ /* 0x0022e400080011ff */
[----:B---3--:R-:W-:Y:S05]  /*2c8c0*/  @!P0 NANOSLEEP.SYNCS 0x989680 ;  /* 0x009896800000895d */ /* 0x008fea0003900000 */
[----:B------:R-:W3:Y:S02]  /*2c8d0*/  @!P0 SYNCS.PHASECHK.TRANS64 P0, [R59+URZ+0x70090], R0 ;  /* 0x070090003b0085a7 */ /* 0x000ee400080010ff */
[----:B---3--:R-:W-:Y:S05]  /*2c8e0*/  @!P0 BRA `(.L_x_240) ;  /* 0xfffffffc00f08947 */ /* 0x008fea000383ffff */
[----:B------:R-:W-:Y:S05]  /*2c8f0*/  BRA `(.L_x_459) ;  /* 0xfffffe6400b07947 */ /* 0x000fea000383ffff */
.L_x_243:
[----:B-1----:R1:W3:Y:S02]  /*2c900*/  SYNCS.PHASECHK.TRANS64.TRYWAIT P0, [R59+URZ+0x700c0], R0 ;  /* 0x0700c0003b0075a7 */ /* 0x0022e400080011ff */
[----:B---3--:R-:W-:Y:S05]  /*2c910*/  @!P0 NANOSLEEP.SYNCS 0x989680 ;  /* 0x009896800000895d */ /* 0x008fea0003900000 */
[----:B------:R-:W3:Y:S02]  /*2c920*/  @!P0 SYNCS.PHASECHK.TRANS64 P0, [R59+URZ+0x700c0], R0 ;  /* 0x0700c0003b0085a7 */ /* 0x000ee400080010ff */
[----:B---3--:R-:W-:Y:S05]  /*2c930*/  @!P0 BRA `(.L_x_243) ;  /* 0xfffffffc00f08947 */ /* 0x008fea000383ffff */
[----:B------:R-:W-:Y:S05]  /*2c940*/  BRA `(.L_x_460) ;  /* 0xfffffe6400bc7947 */ /* 0x000fea000383ffff */
.L_x_265:
[----:B--2---:R2:W3:Y:S02]  /*2c950*/  SYNCS.PHASECHK.TRANS64.TRYWAIT P0, [R59+URZ+0x70080], R4 ;  /* 0x070080043b0075a7 */ /* 0x0044e400080011ff */
[----:B---3--:R-:W-:Y:S05]  /*2c960*/  @!P0 NANOSLEEP.SYNCS 0x989680 ;  /* 0x009896800000895d */ /* 0x008fea0003900000 */
[----:B------:R-:W3:Y:S02]  /*2c970*/  @!P0 SYNCS.PHASECHK.TRANS64 P0, [R59+URZ+0x70080], R4 ;  /* 0x070080043b0085a7 */ /* 0x000ee400080010ff */
[----:B---3--:R-:W-:Y:S05]  /*2c980*/  @!P0 BRA `(.L_x_265) ;  /* 0xfffffffc00f08947 */ /* 0x008fea000383ffff */
[----:B------:R-:W-:Y:S05]  /*2c990*/  BRA `(.L_x_461) ;  /* 0xfffffea000687947 */ /* 0x000fea000383ffff */
.L_x_268:
[----:B------:R1:W1:Y:S02]  /*2c9a0*/  SYNCS.PHASECHK.TRANS64.TRYWAIT P0, [R59+URZ+0x70098], R0 ;  /* 0x070098003b0075a7 */ /* 0x00026400080011ff */
[----:B-1----:R-:W-:Y:S05]  /*2c9b0*/  @!P0 NANOSLEEP.SYNCS 0x989680 ;  /* 0x009896800000895d */ /* 0x002fea0003900000 */
[----:B------:R-:W1:Y:S02]  /*2c9c0*/  @!P0 SYNCS.PHASECHK.TRANS64 P0, [R59+URZ+0x70098], R0 ;  /* 0x070098003b0085a7 */ /* 0x000e6400080010ff */
[----:B-1----:R-:W-:Y:S05]  /*2c9d0*/  @!P0 BRA `(.L_x_268) ;  /* 0xfffffffc00f08947 */ /* 0x002fea000383ffff */
[----:B------:R-:W-:Y:S05]  /*2c9e0*/  BRA `(.L_x_462) ;  /* 0xfffffea0008c7947 */ /* 0x000fea000383ffff */
.L_x_271:
[----:B------:R1:W1:Y:S02]  /*2c9f0*/  SYNCS.PHASECHK.TRANS64.TRYWAIT P0, [R59+URZ+0x700c8], R0 ;  /* 0x0700c8003b0075a7 */ /* 0x00026400080011ff */
[----:B-1----:R-:W-:Y:S05]  /*2ca00*/  @!P0 NANOSLEEP.SYNCS 0x989680 ;  /* 0x009896800000895d */ /* 0x002fea0003900000 */
[----:B------:R-:W1:Y:S02]  /*2ca10*/  @!P0 SYNCS.PHASECHK.TRANS64 P0, [R59+URZ+0x700c8], R0 ;  /* 0x0700c8003b0085a7 */ /* 0x000e6400080010ff */
[----:B-1----:R-:W-:Y:S05]  /*2ca20*/  @!P0 BRA `(.L_x_271) ;  /* 0xfffffffc00f08947 */ /* 0x002fea000383ffff */
[----:B------:R-:W-:Y:S05]  /*2ca30*/  BRA `(.L_x_463) ;  /* 0xfffffea000987947 */ /* 0x000fea000383ffff */
.L_x_295:
[----:B------:R-:W-:-:S07]  /*2ca40*/  MOV R0, UR6 ;  /* 0x0000000600007c02 */ /* 0x000fce0008000f00 */
.L_x_464:
[----:B-1----:R1:W2:Y:S02]  /*2ca50*/  SYNCS.PHASECHK.TRANS64.TRYWAIT P0, [R0+URZ], R3 ;  /* 0x00000003000075a7 */ /* 0x0022a400080011ff */
[----:B--2---:R-:W-:Y:S05]  /*2ca60*/  @!P0 NANOSLEEP.SYNCS 0x989680 ;  /* 0x009896800000895d */ /* 0x004fea0003900000 */
[----:B------:R-:W2:Y:S02]  /*2ca70*/  @!P0 SYNCS.PHASECHK.TRANS64 P0, [R0+URZ], R3 ;  /* 0x00000003000085a7 */ /* 0x000ea400080010ff */
[----:B--2---:R-:W-:Y:S05]  /*2ca80*/  @!P0 BRA `(.L_x_464) ;  /* 0xfffffffc00f08947 */ /* 0x004fea000383ffff */
[----:B------:R-:W-:Y:S05]  /*2ca90*/  BRA `(.L_x_465) ;  /* 0xfffffee000047947 */ /* 0x000fea000383ffff */
.L_x_298:
[----:B------:R-:W-:-:S07]  /*2caa0*/  MOV R0, UR5 ;  /* 0x0000000500007c02 */ /* 0x000fce0008000f00 */
.L_x_466:
[----:B-1----:R1:W3:Y:S02]  /*2cab0*/  SYNCS.PHASECHK.TRANS64.TRYWAIT P1, [R0+URZ], R3 ;  /* 0x00000003000075a7 */ /* 0x0022e400080211ff */
[----:B---3--:R-:W-:Y:S05]  /*2cac0*/  @!P1 NANOSLEEP.SYNCS 0x989680 ;  /* 0x009896800000995d */ /* 0x008fea0003900000 */
[----:B------:R-:W3:Y:S02]  /*2cad0*/  @!P1 SYNCS.PHASECHK.TRANS64 P1, [R0+URZ], R3 ;  /* 0x00000003000095a7 */ /* 0x000ee400080210ff */
[----:B---3--:R-:W-:Y:S05]  /*2cae0*/  @!P1 BRA `(.L_x_466) ;  /* 0xfffffffc00f09947 */ /* 0x008fea000383ffff */
[----:B------:R-:W-:Y:S05]  /*2caf0*/  BRA `(.L_x_467) ;  /* 0xfffffee000887947 */ /* 0x000fea000383ffff */
.L_x_305:
[----:B------:R-:W-:-:S07]  /*2cb00*/  MOV R4, UR46 ;  /* 0x0000002e00047c02 */ /* 0x000fce0008000f00 */
.L_x_468:
[----:B-1----:R1:W2:Y:S02]  /*2cb10*/  SYNCS.PHASECHK.TRANS64.TRYWAIT P5, [R4+URZ], R3 ;  /* 0x00000003040075a7 */ /* 0x0022a400080a11ff */
[----:B--2---:R-:W-:Y:S05]  /*2cb20*/  @!P5 NANOSLEEP.SYNCS 0x989680 ;  /* 0x009896800000d95d */ /* 0x004fea0003900000 */
[----:B------:R-:W2:Y:S02]  /*2cb30*/  @!P5 SYNCS.PHASECHK.TRANS64 P5, [R4+URZ], R3 ;  /* 0x000000030400d5a7 */ /* 0x000ea400080a10ff */
[----:B--2---:R-:W-:Y:S05]  /*2cb40*/  @!P5 BRA `(.L_x_468) ;  /* 0xfffffffc00f0d947 */ /* 0x004fea000383ffff */
[----:B------:R-:W-:Y:S05]  /*2cb50*/  BRA `(.L_x_469) ;  /* 0xfffffeec00bc7947 */ /* 0x000fea000383ffff */
.L_x_310:
[----:B------:R-:W-:-:S07]  /*2cb60*/  MOV R5, UR6 ;  /* 0x0000000600057c02 */ /* 0x000fce0008000f00 */
.L_x_470:
[----:B--2---:R2:W3:Y:S02]  /*2cb70*/  SYNCS.PHASECHK.TRANS64.TRYWAIT P2, [R5+URZ], R0 ;  /* 0x00000000050075a7 */ /* 0x0044e400080411ff */
[----:B---3--:R-:W-:Y:S05]  /*2cb80*/  @!P2 NANOSLEEP.SYNCS 0x989680 ;  /* 0x009896800000a95d */ /* 0x008fea0003900000 */
[----:B------:R-:W3:Y:S02]  /*2cb90*/  @!P2 SYNCS.PHASECHK.TRANS64 P2, [R5+URZ], R0 ;  /* 0x000000000500a5a7 */ /* 0x000ee400080410ff */
[----:B---3--:R-:W-:Y:S05]  /*2cba0*/  @!P2 BRA `(.L_x_470) ;  /* 0xfffffffc00f0a947 */ /* 0x008fea000383ffff */
[----:B------:R-:W-:Y:S05]  /*2cbb0*/  BRA `(.L_x_471) ;  /* 0xffffff1c00547947 */ /* 0x000fea000383ffff */
.L_x_315:
[----:B------:R-:W-:-:S07]  /*2cbc0*/  MOV R3, UR6 ;  /* 0x0000000600037c02 */ /* 0x000fce0008000f00 */
.L_x_472:
[----:B-1----:R1:W2:Y:S02]  /*2cbd0*/  SYNCS.PHASECHK.TRANS64.TRYWAIT P1, [R3+URZ], R0 ;  /* 0x00000000030075a7 */ /* 0x0022a400080211ff */
[----:B--2---:R-:W-:Y:S05]  /*2cbe0*/  @!P1 NANOSLEEP.SYNCS 0x989680 ;  /* 0x009896800000995d */ /* 0x004fea0003900000 */
[----:B------:R-:W2:Y:S02]  /*2cbf0*/  @!P1 SYNCS.PHASECHK.TRANS64 P1, [R3+URZ], R0 ;  /* 0x00000000030095a7 */ /* 0x000ea400080210ff */
[----:B--2---:R-:W-:Y:S05]  /*2cc00*/  @!P1 BRA `(.L_x_472) ;  /* 0xfffffffc00f09947 */ /* 0x004fea000383ffff */
[----:B------:R-:W-:Y:S05]  /*2cc10*/  BRA `(.L_x_473) ;  /* 0xffffff2000b47947 */ /* 0x000fea000383ffff */
.L_x_320:
[----:B------:R-:W-:-:S07]  /*2cc20*/  MOV R0, UR4 ;  /* 0x0000000400007c02 */ /* 0x000fce0008000f00 */
.L_x_474:
[----:B------:R1:W1:Y:S02]  /*2cc30*/  SYNCS.PHASECHK.TRANS64.TRYWAIT P1, [R0+URZ], R3 ;  /* 0x00000003000075a7 */ /* 0x00026400080211ff */
[----:B-1----:R-:W-:Y:S05]  /*2cc40*/  @!P1 NANOSLEEP.SYNCS 0x989680 ;  /* 0x009896800000995d */ /* 0x002fea0003900000 */
[----:B------:R-:W1:Y:S02]  /*2cc50*/  @!P1 SYNCS.PHASECHK.TRANS64 P1, [R0+URZ], R3 ;  /* 0x00000003000095a7 */ /* 0x000e6400080210ff */
[----:B-1----:R-:W-:Y:S05]  /*2cc60*/  @!P1 BRA `(.L_x_474) ;  /* 0xfffffffc00f09947 */ /* 0x002fea000383ffff */
[----:B------:R-:W-:Y:S05]  /*2cc70*/  BRA `(.L_x_475) ;  /* 0xffffff24008c7947 */ /* 0x000fea000383ffff */
.L_x_327:
[----:B-1----:R-:W-:-:S07]  /*2cc80*/  MOV R4, UR46 ;  /* 0x0000002e00047c02 */ /* 0x002fce0008000f00 */
.L_x_476:
[----:B-1----:R1:W4:Y:S02]  /*2cc90*/  SYNCS.PHASECHK.TRANS64.TRYWAIT P5, [R4+URZ], R3 ;  /* 0x00000003040075a7 */ /* 0x00232400080a11ff */
[----:B----4-:R-:W-:Y:S05]  /*2cca0*/  @!P5 NANOSLEEP.SYNCS 0x989680 ;  /* 0x009896800000d95d */ /* 0x010fea0003900000 */
[----:B------:R-:W4:Y:S02]  /*2ccb0*/  @!P5 SYNCS.PHASECHK.TRANS64 P5, [R4+URZ], R3 ;  /* 0x000000030400d5a7 */ /* 0x000f2400080a10ff */
[----:B----4-:R-:W-:Y:S05]  /*2ccc0*/  @!P5 BRA `(.L_x_476) ;  /* 0xfffffffc00f0d947 */ /* 0x010fea000383ffff */
[----:B------:R-:W-:Y:S05]  /*2ccd0*/  BRA `(.L_x_477) ;  /* 0xffffff5c00147947 */ /* 0x000fea000383ffff */
.L_x_332:
[----:B------:R-:W-:-:S07]  /*2cce0*/  MOV R3, UR6 ;  /* 0x0000000600037c02 */ /* 0x000fce0008000f00 */
.L_x_478:
[----:B-1----:R1:W2:Y:S02]  /*2ccf0*/  SYNCS.PHASECHK.TRANS64.TRYWAIT P2, [R3+URZ], R0 ;  /* 0x00000000030075a7 */ /* 0x0022a400080411ff */
[----:B--2---:R-:W-:Y:S05]  /*2cd00*/  @!P2 NANOSLEEP.SYNCS 0x989680 ;  /* 0x009896800000a95d */ /* 0x004fea0003900000 */
[----:B------:R-:W2:Y:S02]  /*2cd10*/  @!P2 SYNCS.PHASECHK.TRANS64 P2, [R3+URZ], R0 ;  /* 0x000000000300a5a7 */ /* 0x000ea400080410ff */
[----:B--2---:R-:W-:Y:S05]  /*2cd20*/  @!P2 BRA `(.L_x_478) ;  /* 0xfffffffc00f0a947 */ /* 0x004fea000383ffff */
[----:B------:R-:W-:Y:S05]  /*2cd30*/  BRA `(.L_x_479) ;  /* 0xffffff8c00047947 */ /* 0x000fea000383ffff */
.L_x_337:
[----:B------:R-:W-:-:S07]  /*2cd40*/  MOV R3, UR6 ;  /* 0x0000000600037c02 */ /* 0x000fce0008000f00 */
.L_x_480:
[----:B-1----:R1:W2:Y:S02]  /*2cd50*/  SYNCS.PHASECHK.TRANS64.TRYWAIT P1, [R3+URZ], R0 ;  /* 0x00000000030075a7 */ /* 0x0022a400080211ff */
[----:B--2---:R-:W-:Y:S05]  /*2cd60*/  @!P1 NANOSLEEP.SYNCS 0x989680 ;  /* 0x009896800000995d */ /* 0x004fea0003900000 */
[----:B------:R-:W2:Y:S02]  /*2cd70*/  @!P1 SYNCS.PHASECHK.TRANS64 P1, [R3+URZ], R0 ;  /* 0x00000000030095a7 */ /* 0x000ea400080210ff */
[----:B--2---:R-:W-:Y:S05]  /*2cd80*/  @!P1 BRA `(.L_x_480) ;  /* 0xfffffffc00f09947 */ /* 0x004fea000383ffff */
[----:B------:R-:W-:Y:S05]  /*2cd90*/  BRA `(.L_x_481) ;  /* 0xffffff9000407947 */ /* 0x000fea000383ffff */
.L_x_342:
[----:B------:R-:W-:-:S07]  /*2cda0*/  MOV R0, UR4 ;  /* 0x0000000400007c02 */ /* 0x000fce0008000f00 */
.L_x_482:
[----:B------:R1:W1:Y:S02]  /*2cdb0*/  SYNCS.PHASECHK.TRANS64.TRYWAIT P0, [R0+URZ], R3 ;  /* 0x00000003000075a7 */ /* 0x00026400080011ff */
[----:B-1----:R-:W-:Y:S05]  /*2cdc0*/  @!P0 NANOSLEEP.SYNCS 0x989680 ;  /* 0x009896800000895d */ /* 0x002fea0003900000 */
[----:B------:R-:W1:Y:S02]  /*2cdd0*/  @!P0 SYNCS.PHASECHK.TRANS64 P0, [R0+URZ], R3 ;  /* 0x00000003000085a7 */ /* 0x000e6400080010ff */
[----:B-1----:R-:W-:Y:S05]  /*2cde0*/  @!P0 BRA `(.L_x_482) ;  /* 0xfffffffc00f08947 */ /* 0x002fea000383ffff */
[----:B------:R-:W-:Y:S05]  /*2cdf0*/  BRA `(.L_x_483) ;  /* 0xffffff9000f47947 */ /* 0x000fea000383ffff */
.L_x_348:
[----:B------:R-:W-:-:S07]  /*2ce00*/  MOV R0, UR8 ;  /* 0x0000000800007c02 */ /* 0x000fce0008000f00 */
.L_x_484:
[----:B-1----:R1:W2:Y:S02]  /*2ce10*/  SYNCS.PHASECHK.TRANS64.TRYWAIT P1, [R0+URZ+0x70010], R5 ;  /* 0x07001005000075a7 */ /* 0x0022a400080211ff */
[----:B--2---:R-:W-:Y:S05]  /*2ce20*/  @!P1 NANOSLEEP.SYNCS 0x989680 ;  /* 0x009896800000995d */ /* 0x004fea0003900000 */
[----:B------:R-:W2:Y:S02]  /*2ce30*/  @!P1 SYNCS.PHASECHK.TRANS64 P1, [R0+URZ+0x70010], R5 ;  /* 0x07001005000095a7 */ /* 0x000ea400080210ff */
[----:B--2---:R-:W-:Y:S05]  /*2ce40*/  @!P1 BRA `(.L_x_484) ;  /* 0xfffffffc00f09947 */ /* 0x004fea000383ffff */
[----:B------:R-:W-:Y:S05]  /*2ce50*/  BRA `(.L_x_485) ;  /* 0xffffff9800c87947 */ /* 0x000fea000383ffff */
.L_x_354:
[----:B------:R-:W-:-:S07]  /*2ce60*/  MOV R0, UR41 ;  /* 0x0000002900007c02 */ /* 0x000fce0008000f00 */
.L_x_486:
[----:B-1----:R1:W2:Y:S02]  /*2ce70*/  SYNCS.PHASECHK.TRANS64.TRYWAIT P1, [R0+URZ+0x70038], R3 ;  /* 0x07003803000075a7 */ /* 0x0022a400080211ff */
[----:B--2---:R-:W-:Y:S05]  /*2ce80*/  @!P1 NANOSLEEP.SYNCS 0x989680 ;  /* 0x009896800000995d */ /* 0x004fea0003900000 */
[----:B------:R-:W2:Y:S02]  /*2ce90*/  @!P1 SYNCS.PHASECHK.TRANS64 P1, [R0+URZ+0x70038], R3 ;  /* 0x07003803000095a7 */ /* 0x000ea400080210ff */
[----:B--2---:R-:W-:Y:S05]  /*2cea0*/  @!P1 BRA `(.L_x_486) ;  /* 0xfffffffc00f09947 */ /* 0x004fea000383ffff */
[----:B------:R-:W-:Y:S05]  /*2ceb0*/  BRA `(.L_x_487) ;  /* 0xffffff9c007c7947 */ /* 0x000fea000383ffff */
.L_x_360:
[----:B-1----:R-:W-:-:S07]  /*2cec0*/  MOV R0, UR8 ;  /* 0x0000000800007c02 */ /* 0x002fce0008000f00 */
.L_x_488:
[----:B-1----:R1:W2:Y:S02]  /*2ced0*/  SYNCS.PHASECHK.TRANS64.TRYWAIT P1, [R0+URZ+0x70018], R5 ;  /* 0x07001805000075a7 */ /* 0x0022a400080211ff */
[----:B--2---:R-:W-:Y:S05]  /*2cee0*/  @!P1 NANOSLEEP.SYNCS 0x989680 ;  /* 0x009896800000995d */ /* 0x004fea0003900000 */
[----:B------:R-:W2:Y:S02]  /*2cef0*/  @!P1 SYNCS.PHASECHK.TRANS64 P1, [R0+URZ+0x70018], R5 ;  /* 0x07001805000095a7 */ /* 0x000ea400080210ff */
[----:B--2---:R-:W-:Y:S05]  /*2cf00*/  @!P1 BRA `(.L_x_488) ;  /* 0xfffffffc00f09947 */ /* 0x004fea000383ffff */
[----:B------:R-:W-:Y:S05]  /*2cf10*/  BRA `(.L_x_489) ;  /* 0xffffffa000347947 */ /* 0x000fea000383ffff */
.L_x_366:
[----:B------:R-:W-:-:S07]  /*2cf20*/  MOV R0, UR41 ;  /* 0x0000002900007c02 */ /* 0x000fce0008000f00 */
.L_x_490:
[----:B-1----:R1:W2:Y:S02]  /*2cf30*/  SYNCS.PHASECHK.TRANS64.TRYWAIT P1, [R0+URZ+0x70038], R3 ;  /* 0x07003803000075a7 */ /* 0x0022a400080211ff */
[----:B--2---:R-:W-:Y:S05]  /*2cf40*/  @!P1 NANOSLEEP.SYNCS 0x989680 ;  /* 0x009896800000995d */ /* 0x004fea0003900000 */
[----:B------:R-:W2:Y:S02]  /*2cf50*/  @!P1 SYNCS.PHASECHK.TRANS64 P1, [R0+URZ+0x70038], R3 ;  /* 0x07003803000095a7 */ /* 0x000ea400080210ff */
[----:B--2---:R-:W-:Y:S05]  /*2cf60*/  @!P1 BRA `(.L_x_490) ;  /* 0xfffffffc00f09947 */ /* 0x004fea000383ffff */
[----:B------:R-:W-:Y:S05]  /*2cf70*/  BRA `(.L_x_491) ;  /* 0xffffffa000f07947 */ /* 0x000fea000383ffff */
.L_x_372:
[----:B------:R-:W-:-:S07]  /*2cf80*/  MOV R0, UR41 ;  /* 0x0000002900007c02 */ /* 0x000fce0008000f00 */
.L_x_492:
[----:B-1----:R1:W2:Y:S02]  /*2cf90*/  SYNCS.PHASECHK.TRANS64.TRYWAIT P1, [R0+URZ+0x70038], R3 ;  /* 0x07003803000075a7 */ /* 0x0022a400080211ff */
[----:B--2---:R-:W-:Y:S05]  /*2cfa0*/  @!P1 NANOSLEEP.SYNCS 0x989680 ;  /* 0x009896800000995d */ /* 0x004fea0003900000 */
[----:B------:R-:W2:Y:S02]  /*2cfb0*/  @!P1 SYNCS.PHASECHK.TRANS64 P1, [R0+URZ+0x70038], R3 ;  /* 0x07003803000095a7 */ /* 0x000ea400080210ff */
[----:B--2---:R-:W-:Y:S05]  /*2cfc0*/  @!P1 BRA `(.L_x_492) ;  /* 0xfffffffc00f09947 */ /* 0x004fea000383ffff */
[----:B------:R-:W-:Y:S05]  /*2cfd0*/  BRA `(.L_x_493) ;  /* 0xffffffa400d87947 */ /* 0x000fea000383ffff */
.L_x_377:
[----:B------:R-:W-:-:S07]  /*2cfe0*/  MOV R0, UR41 ;  /* 0x0000002900007c02 */ /* 0x000fce0008000f00 */
.L_x_494:
[----:B-1----:R1:W2:Y:S02]  /*2cff0*/  SYNCS.PHASECHK.TRANS64.TRYWAIT P1, [R0+URZ+0x70038], R3 ;  /* 0x07003803000075a7 */ /* 0x0022a400080211ff */
[----:B--2---:R-:W-:Y:S05]  /*2d000*/  @!P1 NANOSLEEP.SYNCS 0x989680 ;  /* 0x009896800000995d */ /* 0x004fea0003900000 */
[----:B------:R-:W2:Y:S02]  /*2d010*/  @!P1 SYNCS.PHASECHK.TRANS64 P1, [R0+URZ+0x70038], R3 ;  /* 0x07003803000095a7 */ /* 0x000ea400080210ff */
[----:B--2---:R-:W-:Y:S05]  /*2d020*/  @!P1 BRA `(.L_x_494) ;  /* 0xfffffffc00f09947 */ /* 0x004fea000383ffff */
[----:B------:R-:W-:Y:S05]  /*2d030*/  BRA `(.L_x_495) ;  /* 0xffffffa800a07947 */ /* 0x000fea000383ffff */
.L_x_382:
[----:B------:R-:W-:-:S07]  /*2d040*/  MOV R0, UR41 ;  /* 0x0000002900007c02 */ /* 0x000fce0008000f00 */
.L_x_496:
[----:B-1----:R1:W2:Y:S02]  /*2d050*/  SYNCS.PHASECHK.TRANS64.TRYWAIT P1, [R0+URZ+0x70038], R3 ;  /* 0x07003803000075a7 */ /* 0x0022a400080211ff */
[----:B--2---:R-:W-:Y:S05]  /*2d060*/  @!P1 NANOSLEEP.SYNCS 0x989680 ;  /* 0x009896800000995d */ /* 0x004fea0003900000 */
[----:B------:R-:W2:Y:S02]  /*2d070*/  @!P1 SYNCS.PHASECHK.TRANS64 P1, [R0+URZ+0x70038], R3 ;  /* 0x07003803000095a7 */ /* 0x000ea400080210ff */
[----:B--2---:R-:W-:Y:S05]  /*2d080*/  @!P1 BRA `(.L_x_496) ;  /* 0xfffffffc00f09947 */ /* 0x004fea000383ffff */
[----:B------:R-:W-:Y:S05]  /*2d090*/  BRA `(.L_x_497) ;  /* 0xffffffac00607947 */ /* 0x000fea000383ffff */
.L_x_387:
[----:B------:R-:W-:-:S07]  /*2d0a0*/  MOV R0, UR41 ;  /* 0x0000002900007c02 */ /* 0x000fce0008000f00 */
.L_x_498:
[----:B-1----:R1:W2:Y:S02]  /*2d0b0*/  SYNCS.PHASECHK.TRANS64.TRYWAIT P1, [R0+URZ+0x70038], R3 ;  /* 0x07003803000075a7 */ /* 0x0022a400080211ff */
[----:B--2---:R-:W-:Y:S05]  /*2d0c0*/  @!P1 NANOSLEEP.SYNCS 0x989680 ;  /* 0x009896800000995d */ /* 0x004fea0003900000 */
[----:B------:R-:W2:Y:S02]  /*2d0d0*/  @!P1 SYNCS.PHASECHK.TRANS64 P1, [R0+URZ+0x70038], R3 ;  /* 0x07003803000095a7 */ /* 0x000ea400080210ff */
[----:B--2---:R-:W-:Y:S05]  /*2d0e0*/  @!P1 BRA `(.L_x_498) ;  /* 0xfffffffc00f09947 */ /* 0x004fea000383ffff */
[----:B------:R-:W-:Y:S05]  /*2d0f0*/  BRA `(.L_x_499) ;  /* 0xffffffb0001c7947 */ /* 0x000fea000383ffff */
.L_x_393:
[----:B------:R-:W-:-:S07]  /*2d100*/  MOV R0, UR41 ;  /* 0x0000002900007c02 */ /* 0x000fce0008000f00 */
.L_x_500:
[----:B-1----:R1:W2:Y:S02]  /*2d110*/  SYNCS.PHASECHK.TRANS64.TRYWAIT P1, [R0+URZ+0x70038], R3 ;  /* 0x07003803000075a7 */ /* 0x0022a400080211ff */
[----:B--2---:R-:W-:Y:S05]  /*2d120*/  @!P1 NANOSLEEP.SYNCS 0x989680 ;  /* 0x009896800000995d */ /* 0x004fea0003900000 */
[----:B------:R-:W2:Y:S02]  /*2d130*/  @!P1 SYNCS.PHASECHK.TRANS64 P1, [R0+URZ+0x70038], R3 ;  /* 0x07003803000095a7 */ /* 0x000ea400080210ff */
[----:B--2---:R-:W-:Y:S05]  /*2d140*/  @!P1 BRA `(.L_x_500) ;  /* 0xfffffffc00f09947 */ /* 0x004fea000383ffff */
[----:B------:R-:W-:Y:S05]  /*2d150*/  BRA `(.L_x_501) ;  /* 0xffffffb000f87947 */ /* 0x000fea000383ffff */
.L_x_398:
[----:B------:R-:W-:-:S07]  /*2d160*/  MOV R0, UR33 ;  /* 0x0000002100007c02 */ /* 0x000fce0008000f00 */
.L_x_502:
[----:B-1----:R1:W2:Y:S02]  /*2d170*/  SYNCS.PHASECHK.TRANS64.TRYWAIT P1, [R0+URZ+0x70038], R3 ;  /* 0x07003803000075a7 */ /* 0x0022a400080211ff */
[----:B--2---:R-:W-:Y:S05]  /*2d180*/  @!P1 NANOSLEEP.SYNCS 0x989680 ;  /* 0x009896800000995d */ /* 0x004fea0003900000 */
[----:B------:R-:W2:Y:S02]  /*2d190*/  @!P1 SYNCS.PHASECHK.TRANS64 P1, [R0+URZ+0x70038], R3 ;  /* 0x07003803000095a7 */ /* 0x000ea400080210ff */
[----:B--2---:R-:W-:Y:S05]  /*2d1a0*/  @!P1 BRA `(.L_x_502) ;  /* 0xfffffffc00f09947 */ /* 0x004fea000383ffff */
[----:B------:R-:W-:Y:S05]  /*2d1b0*/  BRA `(.L_x_503) ;  /* 0xffffffb400b07947 */ /* 0x000fea000383ffff */
.L_x_405:
[----:B------:R-:W-:-:S07]  /*2d1c0*/  MOV R3, UR23 ;  /* 0x0000001700037c02 */ /* 0x000fce0008000f00 */
.L_x_504:
[----:B-1----:R1:W2:Y:S02]  /*2d1d0*/  SYNCS.PHASECHK.TRANS64.TRYWAIT P0, [R3+URZ+0x700b0], R0 ;  /* 0x0700b000030075a7 */ /* 0x0022a400080011ff */
[----:B--2---:R-:W-:Y:S05]  /*2d1e0*/  @!P0 NANOSLEEP.SYNCS 0x989680 ;  /* 0x009896800000895d */ /* 0x004fea0003900000 */
[----:B------:R-:W2:Y:S02]  /*2d1f0*/  @!P0 SYNCS.PHASECHK.TRANS64 P0, [R3+URZ+0x700b0], R0 ;  /* 0x0700b000030085a7 */ /* 0x000ea400080010ff */
[----:B--2---:R-:W-:Y:S05]  /*2d200*/  @!P0 BRA `(.L_x_504) ;  /* 0xfffffffc00f08947 */ /* 0x004fea000383ffff */
[----:B------:R-:W-:Y:S05]  /*2d210*/  BRA `(.L_x_505) ;  /* 0xffffffbc00b07947 */ /* 0x000fea000383ffff */
.L_x_409:
[----:B-1----:R-:W-:-:S07]  /*2d220*/  MOV R3, UR23 ;  /* 0x0000001700037c02 */ /* 0x002fce0008000f00 */
.L_x_506:
[----:B-1----:R1:W2:Y:S02]  /*2d230*/  SYNCS.PHASECHK.TRANS64.TRYWAIT P0, [R3+URZ+0x700b8], R0 ;  /* 0x0700b800030075a7 */ /* 0x0022a400080011ff */
[----:B--2---:R-:W-:Y:S05]  /*2d240*/  @!P0 NANOSLEEP.SYNCS 0x989680 ;  /* 0x009896800000895d */ /* 0x004fea0003900000 */
[----:B------:R-:W2:Y:S02]  /*2d250*/  @!P0 SYNCS.PHASECHK.TRANS64 P0, [R3+URZ+0x700b8], R0 ;  /* 0x0700b800030085a7 */ /* 0x000ea400080010ff */
[----:B--2---:R-:W-:Y:S05]  /*2d260*/  @!P0 BRA `(.L_x_506) ;  /* 0xfffffffc00f08947 */ /* 0x004fea000383ffff */
[----:B------:R-:W-:Y:S05]  /*2d270*/  BRA `(.L_x_507) ;  /* 0xffffffd400887947 */ /* 0x000fea000383ffff */
        .weak           $__internal_0_$__cuda_sm10x_tcgen05_guardrail_trap_col_being_dealloced_not_returned_by_alloc
        .type           $__internal_0_$__cuda_sm10x_tcgen05_guardrail_trap_col_being_dealloced_not_returned_by_alloc,@function
        .size           $__internal_0_$__cuda_sm10x_tcgen05_guardrail_trap_col_being_dealloced_not_returned_by_alloc,($__internal_1_$__cuda_sm10x_tcgen05_guardrail_trap_phase_invalid_during_alloc - $__internal_0_$__cuda_sm10x_tcgen05_guardrail_trap_col_being_dealloced_not_returned_by_alloc)
$__internal_0_$__cuda_sm10x_tcgen05_guardrail_trap_col_being_dealloced_not_returned_by_alloc:
[----:B------:R-:W-:Y:S05]  /*2d280*/  BPT.TRAP 0x1 ;  /* 0x000000040000795c */ /* 0x000fea0000300000 */
[----:B------:R-:W-:-:S04]  /*2d290*/  MOV R3, 0x0 ;  /* 0x0000000000037802 */ /* 0x000fc80000000f00 */
[----:B------:R-:W-:Y:S05]  /*2d2a0*/  RET.REL.NODEC R2 `(_ZN7cutlass13device_kernelINS_4fmha6kernel36Sm100FmhaFwdKernelTmaWarpspecializedIN4cute5tupleIJiiiNS5_IJNS5_IJiiEEEiEEEEEENS1_10collective38Sm100FmhaFwdMainloopTmaWarpspecializedINS_10bfloat16_tEffNS5_IJNS4_1CILi256EEENSC_ILi128EEESD_EEENS5_IJiNSC_ILi1EEES7_EEENS5_IJiSG_NS5_IJNS5_IJNSC_ILi0EEEiEEEiEEEEEESL_NS9_10CausalMaskILb1EEENS5_IJNSC_ILi2EEESG_SG_EEENSC_ILb0EEEEENS9_38Sm100FmhaFwdEpilogueTmaWarpspecializedINS_6half_tEfNS5_IJSE_SD_SE_EEESH_NS5_IJSG_S7_EEESQ_EENS2_23PersistentTileSchedulerENS2_41Sm100FmhaCtxKernelWarpspecializedScheduleEEEEEvNT_6ParamsE) ;  /* 0xfffffd2c02547950 */ /* 0x000fea0003c3ffff */
        .weak           $__internal_1_$__cuda_sm10x_tcgen05_guardrail_trap_phase_invalid_during_alloc
        .type           $__internal_1_$__cuda_sm10x_tcgen05_guardrail_trap_phase_invalid_during_alloc,@function
        .size           $__internal_1_$__cuda_sm10x_tcgen05_guardrail_trap_phase_invalid_during_alloc,($__internal_2_$__cuda_sm10x_tcgen05_guardrail_trap_unallocated_columns_being_dealloced - $__internal_1_$__cuda_sm10x_tcgen05_guardrail_trap_phase_invalid_during_alloc)
$__internal_1_$__cuda_sm10x_tcgen05_guardrail_trap_phase_invalid_during_alloc:
[----:B------:R-:W-:Y:S05]  /*2d2b0*/  BPT.TRAP 0x1 ;  /* 0x000000040000795c */ /* 0x000fea0000300000 */
[----:B------:R-:W-:-:S04]  /*2d2c0*/  HFMA2 R11, -RZ, RZ, 0, 0 ;  /* 0x00000000ff0b7431 */ /* 0x000fc800000001ff */
[----:B------:R-:W-:Y:S05]  /*2d2d0*/  RET.REL.NODEC R10 `(_ZN7cutlass13device_kernelINS_4fmha6kernel36Sm100FmhaFwdKernelTmaWarpspecializedIN4cute5tupleIJiiiNS5_IJNS5_IJiiEEEiEEEEEENS1_10collective38Sm100FmhaFwdMainloopTmaWarpspecializedINS_10bfloat16_tEffNS5_IJNS4_1CILi256EEENSC_ILi128EEESD_EEENS5_IJiNSC_ILi1EEES7_EEENS5_IJiSG_NS5_IJNS5_IJNSC_ILi0EEEiEEEiEEEEEESL_NS9_10CausalMaskILb1EEENS5_IJNSC_ILi2EEESG_SG_EEENSC_ILb0EEEEENS9_38Sm100FmhaFwdEpilogueTmaWarpspecializedINS_6half_tEfNS5_IJSE_SD_SE_EEESH_NS5_IJSG_S7_EEESQ_EENS2_23PersistentTileSchedulerENS2_41Sm100FmhaCtxKernelWarpspecializedScheduleEEEEEvNT_6ParamsE) ;  /* 0xfffffd2c0a487950 */ /* 0x000fea0003c3ffff */
        .weak           $__internal_2_$__cuda_sm10x_tcgen05_guardrail_trap_unallocated_columns_being_dealloced
        .type           $__internal_2_$__cuda_sm10x_tcgen05_guardrail_trap_unallocated_columns_being_dealloced,@function
        .size           $__internal_2_$__cuda_sm10x_tcgen05_guardrail_trap_unallocated_columns_being_dealloced,($__internal_3_$__cuda_sm3x_div_rn_noftz_f32_slowpath - $__internal_2_$__cuda_sm10x_tcgen05_guardrail_trap_unallocated_columns_being_dealloced)
$__internal_2_$__cuda_sm10x_tcgen05_guardrail_trap_unallocated_columns_being_dealloced:
[----:B------:R-:W-:Y:S05]  /*2d2e0*/  BPT.TRAP 0x1 ;  /* 0x000000040000795c */ /* 0x000fea0000300000 */
[----:B------:R-:W-:-:S04]  /*2d2f0*/  MOV R3, 0x0 ;  /* 0x0000000000037802 */ /* 0x000fc80000000f00 */
[----:B------:R-:W-:Y:S05]  /*2d300*/  RET.REL.NODEC R2 `(_ZN7cutlass13device_kernelINS_4fmha6kernel36Sm100FmhaFwdKernelTmaWarpspecializedIN4cute5tupleIJiiiNS5_IJNS5_IJiiEEEiEEEEEENS1_10collective38Sm100FmhaFwdMainloopTmaWarpspecializedINS_10bfloat16_tEffNS5_IJNS4_1CILi256EEENSC_ILi128EEESD_EEENS5_IJiNSC_ILi1EEES7_EEENS5_IJiSG_NS5_IJNS5_IJNSC_ILi0EEEiEEEiEEEEEESL_NS9_10CausalMaskILb1EEENS5_IJNSC_ILi2EEESG_SG_EEENSC_ILb0EEEEENS9_38Sm100FmhaFwdEpilogueTmaWarpspecializedINS_6half_tEfNS5_IJSE_SD_SE_EEESH_NS5_IJSG_S7_EEESQ_EENS2_23PersistentTileSchedulerENS2_41Sm100FmhaCtxKernelWarpspecializedScheduleEEEEEvNT_6ParamsE) ;  /* 0xfffffd2c023c7950 */ /* 0x000fea0003c3ffff */
        .weak           $__internal_3_$__cuda_sm3x_div_rn_noftz_f32_slowpath
        .type           $__internal_3_$__cuda_sm3x_div_rn_noftz_f32_slowpath,@function
        .size           $__internal_3_$__cuda_sm3x_div_rn_noftz_f32_slowpath,(.L_x_524 - $__internal_3_$__cuda_sm3x_div_rn_noftz_f32_slowpath)
$__internal_3_$__cuda_sm3x_div_rn_noftz_f32_slowpath:
[----:B------:R-:W-:Y:S01]  /*2d310*/  SHF.R.U32.HI R3, RZ, 0x17, R24 ;  /* 0x00000017ff037819 */ /* 0x000fe20000011618 */
[----:B------:R-:W-:Y:S01]  /*2d320*/  BSSY B1, `(.L_x_508) ;  /* 0x0000065000017945 */ /* 0x000fe20003800000 */
[--C-:B------:R-:W-:Y:S01]  /*2d330*/  SHF.R.U32.HI R8, RZ, 0x17, R32.reuse ;  /* 0x00000017ff087819 */ /* 0x100fe20000011620 */
[----:B------:R-:W-:Y:S01]  /*2d340*/  IMAD.MOV.U32 R7, RZ, RZ, R32 ;  /* 0x000000ffff077224 */ /* 0x000fe200078e0020 */
[----:B------:R-:W-:Y:S01]  /*2d350*/  LOP3.LUT R3, R3, 0xff, RZ, 0xc0, !PT ;  /* 0x000000ff03037812 */ /* 0x000fe200078ec0ff */
[----:B------:R-:W-:Y:S01]  /*2d360*/  IMAD.MOV.U32 R6, RZ, RZ, R24 ;  /* 0x000000ffff067224 */ /* 0x000fe200078e0018 */
[----:B------:R-:W-:-:S03]  /*2d370*/  LOP3.LUT R8, R8, 0xff, RZ, 0xc0, !PT ;  /* 0x000000ff08087812 */ /* 0x000fc600078ec0ff */
[----:B------:R-:W-:Y:S02]  /*2d380*/  VIADD R0, R3, 0xffffffff ;  /* 0xffffffff03007836 */ /* 0x000fe40000000000 */
[----:B------:R-:W-:-:S03]  /*2d390*/  VIADD R5, R8, 0xffffffff ;  /* 0xffffffff08057836 */ /* 0x000fc60000000000 */
[----:B------:R-:W-:-:S04]  /*2d3a0*/  ISETP.GT.U32.AND P0, PT, R0, 0xfd, PT ;  /* 0x000000fd0000780c */ /* 0x000fc80003f04070 */
[----:B------:R-:W-:-:S13]  /*2d3b0*/  ISETP.GT.U32.OR P0, PT, R5, 0xfd, P0 ;  /* 0x000000fd0500780c */ /* 0x000fda0000704470 */
[----:B------:R-:W-:Y:S01]  /*2d3c0*/  @!P0 IMAD.MOV.U32 R10, RZ, RZ, RZ ;  /* 0x000000ffff0a8224 */ /* 0x000fe200078e00ff */
[----:B------:R-:W-:Y:S06]  /*2d3d0*/  @!P0 BRA `(.L_x_509) ;  /* 0x00000000005c8947 */ /* 0x000fec0003800000 */
[----:B------:R-:W-:Y:S02]  /*2d3e0*/  FSETP.GTU.FTZ.AND P1, PT, |R32|, +INF , PT ;  /* 0x7f8000002000780b */ /* 0x000fe40003f3c200 */
[----:B------:R-:W-:-:S04]  /*2d3f0*/  FSETP.GTU.FTZ.AND P0, PT, |R24|, +INF , PT ;  /* 0x7f8000001800780b */ /* 0x000fc80003f1c200 */
[----:B------:R-:W-:-:S13]  /*2d400*/  PLOP3.LUT P0, PT, P1, P0, PT, 0xf8, 0x8f ;  /* 0x00000000008f781c */ /* 0x000fda0000f01f70 */
[----:B------:R-:W-:Y:S05]  /*2d410*/  @P0 BRA `(.L_x_510) ;  /* 0x0000000400500947 */ /* 0x000fea0003800000 */
[----:B------:R-:W-:-:S13]  /*2d420*/  LOP3.LUT P0, RZ, R6, 0x7fffffff, R7, 0xc8, !PT ;  /* 0x7fffffff06ff7812 */ /* 0x000fda000780c807 */
[----:B------:R-:W-:Y:S05]  /*2d430*/  @!P0 BRA `(.L_x_511) ;  /* 0x0000000400408947 */ /* 0x000fea0003800000 */
[----:B------:R-:W-:Y:S02]  /*2d440*/  FSETP.NEU.FTZ.AND P0, PT, |R32|, +INF , PT ;  /* 0x7f8000002000780b */ /* 0x000fe40003f1d200 */
[----:B------:R-:W-:Y:S02]  /*2d450*/  FSETP.NEU.FTZ.AND P1, PT, |R24|, +INF , PT ;  /* 0x7f8000001800780b */ /* 0x000fe40003f3d200 */
[----:B------:R-:W-:-:S11]  /*2d460*/  FSETP.NEU.FTZ.AND P2, PT, |R32|, +INF , PT ;  /* 0x7f8000002000780b */ /* 0x000fd60003f5d200 */
[----:B------:R-:W-:Y:S05]  /*2d470*/  @!P1 BRA !P0, `(.L_x_511) ;  /* 0x0000000400309947 */ /* 0x000fea0004000000 */
[----:B------:R-:W-:-:S04]  /*2d480*/  LOP3.LUT P0, RZ, R7, 0x7fffffff, RZ, 0xc0, !PT ;  /* 0x7fffffff07ff7812 */ /* 0x000fc8000780c0ff */
[----:B------:R-:W-:-:S13]  /*2d490*/  PLOP3.LUT P0, PT, P1, P0, PT, 0x2f, 0xf2 ;  /* 0x0000000000f2781c */ /* 0x000fda0000f00577 */
[----:B------:R-:W-:Y:S05]  /*2d4a0*/  @P0 BRA `(.L_x_512) ;  /* 0x00000004001c0947 */ /* 0x000fea0003800000 */
[----:B------:R-:W-:-:S04]  /*2d4b0*/  LOP3.LUT P0, RZ, R6, 0x7fffffff, RZ, 0xc0, !PT ;  /* 0x7fffffff06ff7812 */ /* 0x000fc8000780c0ff */
[----:B------:R-:W-:-:S13]  /*2d4c0*/  PLOP3.LUT P0, PT, P2, P0, PT, 0x2f, 0xf2 ;  /* 0x0000000000f2781c */ /* 0x000fda0001700577 */
[----:B------:R-:W-:Y:S05]  /*2d4d0*/  @P0 BRA `(.L_x_513) ;  /* 0x0000000400040947 */ /* 0x000fea0003800000 */
[----:B------:R-:W-:Y:S02]  /*2d4e0*/  ISETP.GE.AND P1, PT, R5, RZ, PT ;  /* 0x000000ff0500720c */ /* 0x000fe40003f26270 */
[----:B------:R-:W-:-:S11]  /*2d4f0*/  ISETP.GE.AND P0, PT, R0, RZ, PT ;  /* 0x000000ff0000720c */ /* 0x000fd60003f06270 */
[----:B------:R-:W-:Y:S01]  /*2d500*/  @P1 MOV R10, RZ ;  /* 0x000000ff000a1202 */ /* 0x000fe20000000f00 */
[----:B------:R-:W-:Y:S01]  /*2d510*/  @!P1 FFMA R7, R32, 1.84467440737095516160e+19, RZ ;  /* 0x5f80000020079823 */ /* 0x000fe200000000ff */
[----:B------:R-:W-:Y:S01]  /*2d520*/  @!P1 MOV R10, 0xffffffc0 ;  /* 0xffffffc0000a9802 */ /* 0x000fe20000000f00 */
[----:B------:R-:W-:-:S03]  /*2d530*/  @!P0 FFMA R6, R24, 1.84467440737095516160e+19, RZ ;  /* 0x5f80000018068823 */ /* 0x000fc600000000ff */
[----:B------:R-:W-:-:S07]  /*2d540*/  @!P0 IADD3 R10, PT, PT, R10, 0x40, RZ ;  /* 0x000000400a0a8810 */ /* 0x000fce0007ffe0ff */
.L_x_509:
[----:B------:R-:W-:Y:S01]  /*2d550*/  LEA R11, R3, 0xc0800000, 0x17 ;  /* 0xc0800000030b7811 */ /* 0x000fe200078eb8ff */
[----:B------:R-:W-:Y:S01]  /*2d560*/  BSSY B0, `(.L_x_514) ;  /* 0x0000036000007945 */ /* 0x000fe20003800000 */
[----:B------:R-:W-:Y:S02]  /*2d570*/  IADD3 R8, PT, PT, R8, -0x7f, RZ ;  /* 0xffffff8108087810 */ /* 0x000fe40007ffe0ff */
[----:B------:R-:W-:-:S03]  /*2d580*/  IADD3 R11, PT, PT, -R11, R6, RZ ;  /* 0x000000060b0b7210 */ /* 0x000fc60007ffe1ff */
[----:B------:R-:W-:Y:S01]  /*2d590*/  IMAD R9, R8, -0x800000, R7 ;  /* 0xff80000008097824 */ /* 0x000fe200078e0207 */
[----:B------:R-:W1:Y:S01]  /*2d5a0*/  MUFU.RCP R5, R11 ;  /* 0x0000000b00057308 */ /* 0x000e620000001000 */
[----:B------:R-:W-:-:S04]  /*2d5b0*/  FADD.FTZ R6, -R11, -RZ ;  /* 0x800000ff0b067221 */ /* 0x000fc80000010100 */
[----:B-1----:R-:W-:-:S04]  /*2d5c0*/  FFMA R0, R5, R6, 1 ;  /* 0x3f80000005007423 */ /* 0x002fc80000000006 */
[----:B------:R-:W-:-:S04]  /*2d5d0*/  FFMA R0, R5, R0, R5 ;  /* 0x0000000005007223 */ /* 0x000fc80000000005 */
[----:B------:R-:W-:-:S04]  /*2d5e0*/  FFMA R7, R9, R0, RZ ;  /* 0x0000000009077223 */ /* 0x000fc800000000ff */
[----:B------:R-:W-:-:S04]  /*2d5f0*/  FFMA R5, R6, R7, R9 ;  /* 0x0000000706057223 */ /* 0x000fc80000000009 */
[----:B------:R-:W-:-:S04]  /*2d600*/  FFMA R5, R0, R5, R7 ;  /* 0x0000000500057223 */ /* 0x000fc80000000007 */
[----:B------:R-:W-:Y:S01]  /*2d610*/  FFMA R6, R6, R5, R9 ;  /* 0x0000000506067223 */ /* 0x000fe20000000009 */
[----:B------:R-:W-:-:S03]  /*2d620*/  IADD3 R9, PT, PT, R8, 0x7f, -R3 ;  /* 0x0000007f08097810 */ /* 0x000fc60007ffe803 */
[----:B------:R-:W-:Y:S01]  /*2d630*/  FFMA R7, R0, R6, R5 ;  /* 0x0000000600077223 */ /* 0x000fe20000000005 */
[----:B------:R-:W-:-:S04]  /*2d640*/  IADD3 R10, PT, PT, R9, R10, RZ ;  /* 0x0000000a090a7210 */ /* 0x000fc80007ffe0ff */
[----:B------:R-:W-:-:S04]  /*2d650*/  SHF.R.U32.HI R3, RZ, 0x17, R7 ;  /* 0x00000017ff037819 */ /* 0x000fc80000011607 */
[----:B------:R-:W-:-:S04]  /*2d660*/  LOP3.LUT R3, R3, 0xff, RZ, 0xc0, !PT ;  /* 0x000000ff03037812 */ /* 0x000fc800078ec0ff */
[----:B------:R-:W-:-:S04]  /*2d670*/  IADD3 R3, PT, PT, R3, R10, RZ ;  /* 0x0000000a03037210 */ /* 0x000fc80007ffe0ff */
[----:B------:R-:W-:-:S04]  /*2d680*/  IADD3 R8, PT, PT, R3, -0x1, RZ ;  /* 0xffffffff03087810 */ /* 0x000fc80007ffe0ff */
[----:B------:R-:W-:-:S13]  /*2d690*/  ISETP.GE.U32.AND P0, PT, R8, 0xfe, PT ;  /* 0x000000fe0800780c */ /* 0x000fda0003f06070 */
[----:B------:R-:W-:Y:S05]  /*2d6a0*/  @!P0 BRA `(.L_x_515) ;  /* 0x0000000000808947 */ /* 0x000fea0003800000 */
[----:B------:R-:W-:-:S13]  /*2d6b0*/  ISETP.GT.AND P0, PT, R3, 0xfe, PT ;  /* 0x000000fe0300780c */ /* 0x000fda0003f04270 */
[----:B------:R-:W-:Y:S05]  /*2d6c0*/  @P0 BRA `(.L_x_516) ;  /* 0x00000000006c0947 */ /* 0x000fea0003800000 */
[----:B------:R-:W-:-:S13]  /*2d6d0*/  ISETP.GE.AND P0, PT, R3, 0x1, PT ;  /* 0x000000010300780c */ /* 0x000fda0003f06270 */
[----:B------:R-:W-:Y:S05]  /*2d6e0*/  @P0 BRA `(.L_x_517) ;  /* 0x0000000000740947 */ /* 0x000fea0003800000 */
[----:B------:R-:W-:Y:S02]  /*2d6f0*/  ISETP.GE.AND P0, PT, R3, -0x18, PT ;  /* 0xffffffe80300780c */ /* 0x000fe40003f06270 */
[----:B------:R-:W-:-:S11]  /*2d700*/  LOP3.LUT R7, R7, 0x80000000, RZ, 0xc0, !PT ;  /* 0x8000000007077812 */ /* 0x000fd600078ec0ff */
[----:B------:R-:W-:Y:S05]  /*2d710*/  @!P0 BRA `(.L_x_517) ;  /* 0x0000000000688947 */ /* 0x000fea0003800000 */
[CCC-:B------:R-:W-:Y:S01]  /*2d720*/  FFMA.RZ R8, R0.reuse, R6.reuse, R5.reuse ;  /* 0x0000000600087223 */ /* 0x1c0fe2000000c005 */
[CCC-:B------:R-:W-:Y:S01]  /*2d730*/  FFMA.RP R9, R0.reuse, R6.reuse, R5.reuse ;  /* 0x0000000600097223 */ /* 0x1c0fe20000008005 */
[----:B------:R-:W-:Y:S01]  /*2d740*/  FFMA.RM R6, R0, R6, R5 ;  /* 0x0000000600067223 */ /* 0x000fe20000004005 */
[C---:B------:R-:W-:Y:S01]  /*2d750*/  VIADD R0, R3.reuse, 0x20 ;  /* 0x0000002003007836 */ /* 0x040fe20000000000 */
[C---:B------:R-:W-:Y:S02]  /*2d760*/  ISETP.NE.AND P0, PT, R3.reuse, RZ, PT ;  /* 0x000000ff0300720c */ /* 0x040fe40003f05270 */
[----:B------:R-:W-:Y:S02]  /*2d770*/  LOP3.LUT R8, R8, 0x7fffff, RZ, 0xc0, !PT ;  /* 0x007fffff08087812 */ /* 0x000fe400078ec0ff */
[----:B------:R-:W-:Y:S01]  /*2d780*/  ISETP.NE.AND P1, PT, R3, RZ, PT ;  /* 0x000000ff0300720c */ /* 0x000fe20003f25270 */
[----:B------:R-:W-:Y:S01]  /*2d790*/  IMAD.MOV R3, RZ, RZ, -R3 ;  /* 0x000000ffff037224 */ /* 0x000fe200078e0a03 */
[----:B------:R-:W-:-:S02]  /*2d7a0*/  LOP3.LUT R5, R8, 0x800000, RZ, 0xfc, !PT ;  /* 0x0080000008057812 */ /* 0x000fc400078efcff */
[----:B------:R-:W-:Y:S02]  /*2d7b0*/  FSETP.NEU.FTZ.AND P2, PT, R9, R6, PT ;  /* 0x000000060900720b */ /* 0x000fe40003f5d000 */
[----:B------:R-:W-:Y:S02]  /*2d7c0*/  SHF.L.U32 R0, R5, R0, RZ ;  /* 0x0000000005007219 */ /* 0x000fe400000006ff */
[----:B------:R-:W-:Y:S02]  /*2d7d0*/  SEL R6, R3, RZ, P0 ;  /* 0x000000ff03067207 */ /* 0x000fe40000000000 */
[----:B------:R-:W-:Y:S02]  /*2d7e0*/  ISETP.NE.AND P1, PT, R0, RZ, P1 ;  /* 0x000000ff0000720c */ /* 0x000fe40000f25270 */
[----:B------:R-:W-:Y:S02]  /*2d7f0*/  SHF.R.U32.HI R5, RZ, R6, R5 ;  /* 0x00000006ff057219 */ /* 0x000fe40000011605 */
[----:B------:R-:W-:-:S02]  /*2d800*/  PLOP3.LUT P1, PT, P2, P1, PT, 0xf8, 0x8f ;  /* 0x00000000008f781c */ /* 0x000fc40001723f70 */
[----:B------:R-:W-:Y:S02]  /*2d810*/  SHF.R.U32.HI R3, RZ, 0x1, R5 ;  /* 0x00000001ff037819 */ /* 0x000fe40000011605 */
[----:B------:R-:W-:-:S04]  /*2d820*/  SEL R0, RZ, 0x1, !P1 ;  /* 0x00000001ff007807 */ /* 0x000fc80004800000 */
[----:B------:R-:W-:-:S04]  /*2d830*/  LOP3.LUT R0, R0, 0x1, R3, 0xf8, !PT ;  /* 0x0000000100007812 */ /* 0x000fc800078ef803 */
[----:B------:R-:W-:-:S05]  /*2d840*/  LOP3.LUT R0, R0, R5, RZ, 0xc0, !PT ;  /* 0x0000000500007212 */ /* 0x000fca00078ec0ff */
[----:B------:R-:W-:-:S05]  /*2d850*/  IMAD.IADD R0, R3, 0x1, R0 ;  /* 0x0000000103007824 */ /* 0x000fca00078e0200 */
[----:B------:R-:W-:Y:S01]  /*2d860*/  LOP3.LUT R7, R0, R7, RZ, 0xfc, !PT ;  /* 0x0000000700077212 */ /* 0x000fe200078efcff */
[----:B------:R-:W-:Y:S05]  /*2d870*/  BRA `(.L_x_517) ;  /* 0x0000000000107947 */ /* 0x000fea0003800000 */
.L_x_516:
[----:B------:R-:W-:-:S04]  /*2d880*/  LOP3.LUT R7, R7, 0x80000000, RZ, 0xc0, !PT ;  /* 0x8000000007077812 */ /* 0x000fc800078ec0ff */
[----:B------:R-:W-:Y:S01]  /*2d890*/  LOP3.LUT R7, R7, 0x7f800000, RZ, 0xfc, !PT ;  /* 0x7f80000007077812 */ /* 0x000fe200078efcff */
[----:B------:R-:W-:Y:S05]  /*2d8a0*/  BRA `(.L_x_517) ;  /* 0x0000000000047947 */ /* 0x000fea0003800000 */
.L_x_515:
[----:B------:R-:W-:Y:S02]  /*2d8b0*/  LEA R7, R10, R7, 0x17 ;  /* 0x000000070a077211 */ /* 0x000fe400078eb8ff */
.L_x_517:
[----:B------:R-:W-:Y:S05]  /*2d8c0*/  BSYNC B0 ;  /* 0x0000000000007941 */ /* 0x000fea0003800000 */
.L_x_514:
[----:B------:R-:W-:Y:S01]  /*2d8d0*/  MOV R33, R7 ;  /* 0x0000000700217202 */ /* 0x000fe20000000f00 */
[----:B------:R-:W-:Y:S05]  /*2d8e0*/  BRA `(.L_x_518) ;  /* 0x0000000000207947 */ /* 0x000fea0003800000 */
.L_x_513:
[----:B------:R-:W-:-:S04]  /*2d8f0*/  LOP3.LUT R6, R6, 0x80000000, R7, 0x48, !PT ;  /* 0x8000000006067812 */ /* 0x000fc800078e4807 */
[----:B------:R-:W-:Y:S01]  /*2d900*/  LOP3.LUT R33, R6, 0x7f800000, RZ, 0xfc, !PT ;  /* 0x7f80000006217812 */ /* 0x000fe200078efcff */
[----:B------:R-:W-:Y:S05]  /*2d910*/  BRA `(.L_x_518) ;  /* 0x0000000000147947 */ /* 0x000fea0003800000 */
.L_x_512:
[----:B------:R-:W-:Y:S01]  /*2d920*/  LOP3.LUT R33, R6, 0x80000000, R7, 0x48, !PT ;  /* 0x8000000006217812 */ /* 0x000fe200078e4807 */
[----:B------:R-:W-:Y:S05]  /*2d930*/  BRA `(.L_x_518) ;  /* 0x00000000000c7947 */ /* 0x000fea0003800000 */
.L_x_511:
[----:B------:R-:W1:Y:S01]  /*2d940*/  MUFU.RSQ R33, -QNAN ;  /* 0xffc0000000217908 */ /* 0x000e620000001400 */
[----:B------:R-:W-:Y:S05]  /*2d950*/  BRA `(.L_x_518) ;  /* 0x0000000000047947 */ /* 0x000fea0003800000 */
.L_x_510:
[----:B------:R-:W-:-:S07]  /*2d960*/  FADD.FTZ R33, R32, R24 ;  /* 0x0000001820217221 */ /* 0x000fce0000010000 */
.L_x_518:
[----:B------:R-:W-:Y:S05]  /*2d970*/  BSYNC B1 ;  /* 0x0000000000017941 */ /* 0x000fea0003800000 */
.L_x_508:
[----:B------:R-:W-:-:S04]  /*2d980*/  HFMA2 R5, -RZ, RZ, 0, 0 ;  /* 0x00000000ff057431 */ /* 0x000fc800000001ff */
[----:B-1----:R-:W-:Y:S05]  /*2d990*/  RET.REL.NODEC R4 `(_ZN7cutlass13device_kernelINS_4fmha6kernel36Sm100FmhaFwdKernelTmaWarpspecializedIN4cute5tupleIJiiiNS5_IJNS5_IJiiEEEiEEEEEENS1_10collective38Sm100FmhaFwdMainloopTmaWarpspecializedINS_10bfloat16_tEffNS5_IJNS4_1CILi256EEENSC_ILi128EEESD_EEENS5_IJiNSC_ILi1EEES7_EEENS5_IJiSG_NS5_IJNS5_IJNSC_ILi0EEEiEEEiEEEEEESL_NS9_10CausalMaskILb1EEENS5_IJNSC_ILi2EEESG_SG_EEENSC_ILb0EEEEENS9_38Sm100FmhaFwdEpilogueTmaWarpspecializedINS_6half_tEfNS5_IJSE_SD_SE_EEESH_NS5_IJSG_S7_EEESQ_EENS2_23PersistentTileSchedulerENS2_41Sm100FmhaCtxKernelWarpspecializedScheduleEEEEEvNT_6ParamsE) ;  /* 0xfffffd2404987950 */ /* 0x002fea0003c3ffff */
.L_x_519:
[----:B------:R-:W-:-:S00]  /*2d9a0*/  BRA `(.L_x_519) ;  /* 0xfffffffc00fc7947 */ /* 0x000fc0000383ffff */
[----:B------:R-:W-:-:S00]  /*2d9b0*/  NOP ;  /* 0x0000000000007918 */ /* 0x000fc00000000000 */
        /* <DEDUP_REMOVED lines=12> */
.L_x_524:


//--------------------- .nv.global.init           --------------------------
	.section	.nv.global.init,"aw",@progbits
.nv.global.init:
	.type		$str$23,@object
	.size		$str$23,($str$37 - $str$23)
$str$23:
        /*0000*/ 	.byte	0x0a, 0x00
	.type		$str$37,@object
	.size		$str$37,($str$32 - $str$37)
$str$37:
        /*0002*/ 	.byte	0x3a, 0x00
	.type		$str$32,@object
	.size		$str$32,($str$29 - $str$32)
$str$32:
        /*0004*/ 	.byte	0x5f, 0x00
	.type		$str$29,@object
	.size		$str$29,($str$28 - $str$29)
$str$29:
        /*0006*/ 	.byte	0x25, 0x64, 0x00
	.type		$str$28,@object
	.size		$str$28,($str$30 - $str$28)
$str$28:
        /*0009*/ 	.byte	0x25, 0x63, 0x00
	.type		$str$30,@object
	.size		$str$30,($str$31 - $str$30)
$str$30:
        /*000c*/ 	.byte	0x25, 0x73, 0x00
	.type		$str$31,@object
	.size		$str$31,($str$35 - $str$31)
$str$31:
        /*000f*/ 	.byte	0x20, 0x6f, 0x20, 0x00
	.type		$str$35,@object
	.size		$str$35,($str$22 - $str$35)
$str$35:
        /*0013*/ 	.byte	0x70, 0x74, 0x72, 0x5b, 0x00
	.type		$str$22,@object
	.size		$str$22,($str$34 - $str$22)
$str$22:
        /*0018*/ 	.byte	0x73, 0x4f, 0x3a, 0x20, 0x00
	.type		$str$34,@object
	.size		$str$34,($str$36 - $str$34)
$str$34:
        /*001d*/ 	.byte	0x73, 0x6d, 0x65, 0x6d, 0x5f, 0x00
	.type		$str$36,@object
	.size		$str$36,($str$33 - $str$36)
$str$36:
        /*0023*/ 	.byte	0x62, 0x5d, 0x28, 0x25, 0x70, 0x29, 0x00
	.type		$str$33,@object
	.size		$str$33,($str$27 - $str$33)
$str$33:
        /*002a*/ 	.byte	0x53, 0x77, 0x3c, 0x25, 0x64, 0x2c, 0x25, 0x64, 0x2c, 0x25, 0x64, 0x3e, 0x00
	.type		$str$27,@object
	.size		$str$27,($str$26 - $str$27)
$str$27:
        /*0037*/ 	.byte	0x2f, 0x74, 0x6d, 0x70, 0x2f, 0x63, 0x75, 0x74, 0x6c, 0x61, 0x73, 0x73, 0x5f, 0x73, 0x77, 0x65
        /*0047*/ 	.byte	0x65, 0x70, 0x5f, 0x73, 0x72, 0x63, 0x2f, 0x69, 0x6e, 0x63, 0x6c, 0x75, 0x64, 0x65, 0x2f, 0x63
        /*0057*/ 	.byte	0x75, 0x74, 0x65, 0x2f, 0x61, 0x74, 0x6f, 0x6d, 0x2f, 0x63, 0x6f, 0x70, 0x79, 0x5f, 0x74, 0x72
        /*0067*/ 	.byte	0x61, 0x69, 0x74, 0x73, 0x5f, 0x73, 0x6d, 0x31, 0x30, 0x30, 0x2e, 0x68, 0x70, 0x70, 0x00
	.type		$str$26,@object
	.size		$str$26,(__unnamed_4 - $str$26)
$str$26:
        /*0076*/ 	.byte	0x28, 0x28, 0x75, 0x69, 0x6e, 0x74, 0x33, 0x32, 0x5f, 0x74, 0x28, 0x74, 0x68, 0x72, 0x65, 0x61
        /*0086*/ 	.byte	0x64, 0x49, 0x64, 0x78, 0x2e, 0x78, 0x29, 0x20, 0x2f, 0x20, 0x33, 0x32, 0x29, 0x20, 0x25, 0x20
        /*0096*/ 	.byte	0x34, 0x29, 0x20, 0x3d, 0x3d, 0x20, 0x28, 0x28, 0x28, 0x74, 0x6d, 0x65, 0x6d, 0x5f, 0x61, 0x64
        /*00a6*/ 	.byte	0x64, 0x72, 0x20, 0x3e, 0x3e, 0x20, 0x31, 0x36, 0x29, 0x20, 0x2f, 0x20, 0x33, 0x32, 0x29, 0x20
        /*00b6*/ 	.byte	0x25, 0x20, 0x34, 0x29, 0x00
	.type		__unnamed_4,@object
	.size		__unnamed_4,(__unnamed_1 - __unnamed_4)
__unnamed_4:
        /* <DEDUP_REMOVED lines=37> */
        /*030b*/ 	.byte	0x30, 0x3e, 0x3e, 0x3e, 0x3e, 0x5d, 0x00
	.type		__unnamed_1,@object
	.size		__unnamed_1,(__unnamed_5 - __unnamed_1)
__unnamed_1:
        /* <DEDUP_REMOVED lines=37> */
        /*0562*/ 	.byte	0x3a, 0x43, 0x3c, 0x30, 0x3e, 0x3e, 0x3e, 0x3e, 0x5d, 0x00
	.type		__unnamed_5,@object
	.size		__unnamed_5,(__unnamed_6 - __unnamed_5)
__unnamed_5:
        /* <DEDUP_REMOVED lines=38> */
	.type		__unnamed_6,@object
	.size		__unnamed_6,(__unnamed_7 - __unnamed_6)
__unnamed_6:
        /* <DEDUP_REMOVED lines=37> */
        /*0a16*/ 	.byte	0x74, 0x65, 0x3a, 0x3a, 0x43, 0x3c, 0x30, 0x3e, 0x3e, 0x3e, 0x3e, 0x5d, 0x00
	.type		__unnamed_7,@object
	.size		__unnamed_7,(__unnamed_2 - __unnamed_7)
__unnamed_7:
        /* <DEDUP_REMOVED lines=37> */
        /*0c73*/ 	.byte	0x63, 0x75, 0x74, 0x65, 0x3a, 0x3a, 0x43, 0x3c, 0x30, 0x3e, 0x3e, 0x3e, 0x3e, 0x5d, 0x00
	.type		__unnamed_2,@object
	.size		__unnamed_2,(__unnamed_3 - __unnamed_2)
__unnamed_2:
        /* <DEDUP_REMOVED lines=38> */
	.type		__unnamed_3,@object
	.size		__unnamed_3,(.L_3 - __unnamed_3)
__unnamed_3:
        /* <DEDUP_REMOVED lines=38> */
        /*1142*/ 	.byte	0x3e, 0x3e, 0x5d, 0x00
.L_3:


//--------------------- .nv.shared._ZN7cutlass13device_kernelINS_4fmha6kernel36Sm100FmhaFwdKernelTmaWarpspecializedIN4cute5tupleIJiiiNS5_IJNS5_IJiiEEEiEEEEEENS1_10collective38Sm100FmhaFwdMainloopTmaWarpspecializedINS_10bfloat16_tEffNS5_IJNS4_1CILi256EEENSC_ILi128EEESD_EEENS5_IJiNSC_ILi1EEES7_EEENS5_IJiSG_NS5_IJNS5_IJNSC_ILi0EEEiEEEiEEEEEESL_NS9_10CausalMaskILb1EEENS5_IJNSC_ILi2EEESG_SG_EEENSC_ILb0EEEEENS9_38Sm100FmhaFwdEpilogueTmaWarpspecializedINS_6half_tEfNS5_IJSE_SD_SE_EEESH_NS5_IJSG_S7_EEESQ_EENS2_23PersistentTileSchedulerENS2_41Sm100FmhaCtxKernelWarpspecializedScheduleEEEEEvNT_6ParamsE --------------------------
	.section	.nv.shared._ZN7cutlass13device_kernelINS_4fmha6kernel36Sm100FmhaFwdKernelTmaWarpspecializedIN4cute5tupleIJiiiNS5_IJNS5_IJiiEEEiEEEEEENS1_10collective38Sm100FmhaFwdMainloopTmaWarpspecializedINS_10bfloat16_tEffNS5_IJNS4_1CILi256EEENSC_ILi128EEESD_EEENS5_IJiNSC_ILi1EEES7_EEENS5_IJiSG_NS5_IJNS5_IJNSC_ILi0EEEiEEEiEEEEEESL_NS9_10CausalMaskILb1EEENS5_IJNSC_ILi2EEESG_SG_EEENSC_ILb0EEEEENS9_38Sm100FmhaFwdEpilogueTmaWarpspecializedINS_6half_tEfNS5_IJSE_SD_SE_EEESH_NS5_IJSG_S7_EEESQ_EENS2_23PersistentTileSchedulerENS2_41Sm100FmhaCtxKernelWarpspecializedScheduleEEEEEvNT_6ParamsE,"aw",@nobits
	.sectionflags	@""
	.align	16
	.zero		1024


//--------------------- .nv.shared.reserved.0     --------------------------
	.section	.nv.shared.reserved.0,"aw",@nobits
	.weak		__nv_reservedSMEM_offset_0_alias
	.size		__nv_reservedSMEM_offset_0_alias, 0, 64
	.other		__nv_reservedSMEM_offset_0_alias,@"STO_CUDA_RESERVED_SHARED STV_DEFAULT"
__nv_reservedSMEM_offset_0_alias:
	.zero		0
.nv.shared.reserved.0:
	.zero		64
	.weak		__nv_reservedSMEM_tcgen05_partition
	.type		__nv_reservedSMEM_tcgen05_partition,@object
	.size		__nv_reservedSMEM_tcgen05_partition,(.L_0 - __nv_reservedSMEM_tcgen05_partition)
__nv_reservedSMEM_tcgen05_partition:
	.zero		32
.L_0:


//--------------------- .nv.global                --------------------------
	.section	.nv.global,"aw",@nobits
.nv.global:
	.type		_ZN39_INTERNAL_358daa81_4_k_cu_87441b9d_35124cute1_E,@object
	.size		_ZN39_INTERNAL_358daa81_4_k_cu_87441b9d_35124cute1_E,(_ZN39_INTERNAL_358daa81_4_k_cu_87441b9d_35124cuda3std3__45__cpo6cbeginE - _ZN39_INTERNAL_358daa81_4_k_cu_87441b9d_35124cute1_E)
_ZN39_INTERNAL_358daa81_4_k_cu_87441b9d_35124cute1_E:
	.zero		1
	.type		_ZN39_INTERNAL_358daa81_4_k_cu_87441b9d_35124cuda3std3__45__cpo6cbeginE,@object
	.size		_ZN39_INTERNAL_358daa81_4_k_cu_87441b9d_35124cuda3std3__45__cpo6cbeginE,(_ZN39_INTERNAL_358daa81_4_k_cu_87441b9d_35124cuda3std3__48in_placeE - _ZN39_INTERNAL_358daa81_4_k_cu_87441b9d_35124cuda3std3__45__cpo6cbeginE)
_ZN39_INTERNAL_358daa81_4_k_cu_87441b9d_35124cuda3std3__45__cpo6cbeginE:
	.zero		1
	.type		_ZN39_INTERNAL_358daa81_4_k_cu_87441b9d_35124cuda3std3__48in_placeE,@object
	.size		_ZN39_INTERNAL_358daa81_4_k_cu_87441b9d_35124cuda3std3__48in_placeE,(_ZN39_INTERNAL_358daa81_4_k_cu_87441b9d_35124cuda3std6ranges3__45__cpo9iter_moveE - _ZN39_INTERNAL_358daa81_4_k_cu_87441b9d_35124cuda3std3__48in_placeE)
_ZN39_INTERNAL_358daa81_4_k_cu_87441b9d_35124cuda3std3__48in_placeE:
	.zero		1
	.type		_ZN39_INTERNAL_358daa81_4_k_cu_87441b9d_35124cuda3std6ranges3__45__cpo9iter_moveE,@object
	.size		_ZN39_INTERNAL_358daa81_4_k_cu_87441b9d_35124cuda3std6ranges3__45__cpo9iter_moveE,(_ZN39_INTERNAL_358daa81_4_k_cu_87441b9d_35124cuda3std3__45__cpo5beginE - _ZN39_INTERNAL_358daa81_4_k_cu_87441b9d_35124cuda3std6ranges3__45__cpo9iter_moveE)
_ZN39_INTERNAL_358daa81_4_k_cu_87441b9d_35124cuda3std6ranges3__45__cpo9iter_moveE:
	.zero		1
	.type		_ZN39_INTERNAL_358daa81_4_k_cu_87441b9d_35124cuda3std3__45__cpo5beginE,@object
	.size		_ZN39_INTERNAL_358daa81_4_k_cu_87441b9d_35124cuda3std3__45__cpo5beginE,(_ZN39_INTERNAL_358daa81_4_k_cu_87441b9d_35124cuda3std3__441_GLOBAL__N__358daa81_4_k_cu_87441b9d_35126ignoreE - _ZN39_INTERNAL_358daa81_4_k_cu_87441b9d_35124cuda3std3__45__cpo5beginE)
_ZN39_INTERNAL_358daa81_4_k_cu_87441b9d_35124cuda3std3__45__cpo5beginE:
	.zero		1
	.type		_ZN39_INTERNAL_358daa81_4_k_cu_87441b9d_35124cuda3std3__441_GLOBAL__N__358daa81_4_k_cu_87441b9d_35126ignoreE,@object
	.size		_ZN39_INTERNAL_358daa81_4_k_cu_87441b9d_35124cuda3std3__441_GLOBAL__N__358daa81_4_k_cu_87441b9d_35126ignoreE,(_ZN39_INTERNAL_358daa81_4_k_cu_87441b9d_35124cute7productE - _ZN39_INTERNAL_358daa81_4_k_cu_87441b9d_35124cuda3std3__441_GLOBAL__N__358daa81_4_k_cu_87441b9d_35126ignoreE)
_ZN39_INTERNAL_358daa81_4_k_cu_87441b9d_35124cuda3std3__441_GLOBAL__N__358daa81_4_k_cu_87441b9d_35126ignoreE:
	.zero		1
	.type		_ZN39_INTERNAL_358daa81_4_k_cu_87441b9d_35124cute7productE,@object
	.size		_ZN39_INTERNAL_358daa81_4_k_cu_87441b9d_35124cute7productE,(_ZN39_INTERNAL_358daa81_4_k_cu_87441b9d_35124cuda3std3__45__cpo3endE - _ZN39_INTERNAL_358daa81_4_k_cu_87441b9d_35124cute7productE)
_ZN39_INTERNAL_358daa81_4_k_cu_87441b9d_35124cute7productE:
	.zero		1
	.type		_ZN39_INTERNAL_358daa81_4_k_cu_87441b9d_35124cuda3std3__45__cpo3endE,@object
	.size		_ZN39_INTERNAL_358daa81_4_k_cu_87441b9d_35124cuda3std3__45__cpo3endE,(_ZN39_INTERNAL_358daa81_4_k_cu_87441b9d_35124cuda3std3__419piecewise_constructE - _ZN39_INTERNAL_358daa81_4_k_cu_87441b9d_35124cuda3std3__45__cpo3endE)
_ZN39_INTERNAL_358daa81_4_k_cu_87441b9d_35124cuda3std3__45__cpo3endE:
	.zero		1
	.type		_ZN39_INTERNAL_358daa81_4_k_cu_87441b9d_35124cuda3std3__419piecewise_constructE,@object
	.size		_ZN39_INTERNAL_358daa81_4_k_cu_87441b9d_35124cuda3std3__419piecewise_constructE,(_ZN39_INTERNAL_358daa81_4_k_cu_87441b9d_35124cuda3std3__45__cpo4cendE - _ZN39_INTERNAL_358daa81_4_k_cu_87441b9d_35124cuda3std3__419piecewise_constructE)
_ZN39_INTERNAL_358daa81_4_k_cu_87441b9d_35124cuda3std3__419piecewise_constructE:
	.zero		1
	.type		_ZN39_INTERNAL_358daa81_4_k_cu_87441b9d_35124cuda3std3__45__cpo4cendE,@object
	.size		_ZN39_INTERNAL_358daa81_4_k_cu_87441b9d_35124cuda3std3__45__cpo4cendE,(_ZN39_INTERNAL_358daa81_4_k_cu_87441b9d_35124cuda3std6ranges3__45__cpo4swapE - _ZN39_INTERNAL_358daa81_4_k_cu_87441b9d_35124cuda3std3__45__cpo4cendE)
_ZN39_INTERNAL_358daa81_4_k_cu_87441b9d_35124cuda3std3__45__cpo4cendE:
	.zero		1
	.type		_ZN39_INTERNAL_358daa81_4_k_cu_87441b9d_35124cuda3std6ranges3__45__cpo4swapE,@object
	.size		_ZN39_INTERNAL_358daa81_4_k_cu_87441b9d_35124cuda3std6ranges3__45__cpo4swapE,(.L_15 - _ZN39_INTERNAL_358daa81_4_k_cu_87441b9d_35124cuda3std6ranges3__45__cpo4swapE)
_ZN39_INTERNAL_358daa81_4_k_cu_87441b9d_35124cuda3std6ranges3__45__cpo4swapE:
	.zero		1
.L_15:


//--------------------- .nv.constant0._ZN7cutlass13device_kernelINS_4fmha6kernel36Sm100FmhaFwdKernelTmaWarpspecializedIN4cute5tupleIJiiiNS5_IJNS5_IJiiEEEiEEEEEENS1_10collective38Sm100FmhaFwdMainloopTmaWarpspecializedINS_10bfloat16_tEffNS5_IJNS4_1CILi256EEENSC_ILi128EEESD_EEENS5_IJiNSC_ILi1EEES7_EEENS5_IJiSG_NS5_IJNS5_IJNSC_ILi0EEEiEEEiEEEEEESL_NS9_10CausalMaskILb1EEENS5_IJNSC_ILi2EEESG_SG_EEENSC_ILb0EEEEENS9_38Sm100FmhaFwdEpilogueTmaWarpspecializedINS_6half_tEfNS5_IJSE_SD_SE_EEESH_NS5_IJSG_S7_EEESQ_EENS2_23PersistentTileSchedulerENS2_41Sm100FmhaCtxKernelWarpspecializedScheduleEEEEEvNT_6ParamsE --------------------------
	.section	.nv.constant0._ZN7cutlass13device_kernelINS_4fmha6kernel36Sm100FmhaFwdKernelTmaWarpspecializedIN4cute5tupleIJiiiNS5_IJNS5_IJiiEEEiEEEEEENS1_10collective38Sm100FmhaFwdMainloopTmaWarpspecializedINS_10bfloat16_tEffNS5_IJNS4_1CILi256EEENSC_ILi128EEESD_EEENS5_IJiNSC_ILi1EEES7_EEENS5_IJiSG_NS5_IJNS5_IJNSC_ILi0EEEiEEEiEEEEEESL_NS9_10CausalMaskILb1EEENS5_IJNSC_ILi2EEESG_SG_EEENSC_ILb0EEEEENS9_38Sm100FmhaFwdEpilogueTmaWarpspecializedINS_6half_tEfNS5_IJSE_SD_SE_EEESH_NS5_IJSG_S7_EEESQ_EENS2_23PersistentTileSchedulerENS2_41Sm100FmhaCtxKernelWarpspecializedScheduleEEEEEvNT_6ParamsE,"a",@progbits
	.sectionflags	@""
	.align	4
.nv.constant0._ZN7cutlass13device_kernelINS_4fmha6kernel36Sm100FmhaFwdKernelTmaWarpspecializedIN4cute5tupleIJiiiNS5_IJNS5_IJiiEEEiEEEEEENS1_10collective38Sm100FmhaFwdMainloopTmaWarpspecializedINS_10bfloat16_tEffNS5_IJNS4_1CILi256EEENSC_ILi128EEESD_EEENS5_IJiNSC_ILi1EEES7_EEENS5_IJiSG_NS5_IJNS5_IJNSC_ILi0EEEiEEEiEEEEEESL_NS9_10CausalMaskILb1EEENS5_IJNSC_ILi2EEESG_SG_EEENSC_ILb0EEEEENS9_38Sm100FmhaFwdEpilogueTmaWarpspecializedINS_6half_tEfNS5_IJSE_SD_SE_EEESH_NS5_IJSG_S7_EEESQ_EENS2_23PersistentTileSchedulerENS2_41Sm100FmhaCtxKernelWarpspecializedScheduleEEEEEvNT_6ParamsE:
	.zero		2432


//--------------------- SYMBOLS --------------------------

	.type		.nv.reservedSmem.offset0,@object
	.size		.nv.reservedSmem.offset0,0x4
	.type		.nv.reservedSmem.cap,@object
	.size		.nv.reservedSmem.cap,0x4
	.type		vprintf,@function
	.type		__assertfail,@function
